def attn_fwd(
    Q,
    K,
    V,
    Out,
    Lse,
    sm_scale,
    stride_qz,
    stride_qh,
    stride_qm,
    stride_qk,
    stride_kz,
    stride_kh,
    stride_kn,
    stride_kk,
    stride_vz,
    stride_vh,
    stride_vn,
    stride_vk,
    stride_oz,
    stride_oh,
    stride_om,
    stride_ok,
    seqlen_q,
    seqlen_k,
    BLOCK_M: tl.constexpr,
    BLOCK_N: tl.constexpr,
    HEAD_DIM: tl.constexpr,
    CAUSAL: tl.constexpr,
):
    start_m = tl.program_id(0)
    off_hz = tl.program_id(1)
    q_off = off_hz * stride_qh
    k_off = off_hz * stride_kh
    v_off = off_hz * stride_vh
    offs_m = start_m * BLOCK_M + tl.arange(0, BLOCK_M)
    offs_d = tl.arange(0, HEAD_DIM)
    offs_n = tl.arange(0, BLOCK_N)
    q_ptrs = Q + q_off + offs_m[:, None] * stride_qm + offs_d[None, :] * stride_qk
    k_ptrs = K + k_off + offs_d[:, None] * stride_kk + offs_n[None, :] * stride_kn
    v_ptrs = V + v_off + offs_n[:, None] * stride_vn + offs_d[None, :] * stride_vk
    m_i = tl.full([BLOCK_M], float("-inf"), dtype=tl.float32)
    l_i = tl.zeros([BLOCK_M], dtype=tl.float32) + 1.0
    acc = tl.zeros([BLOCK_M, HEAD_DIM], dtype=tl.float32)
    q = tl.load(q_ptrs)
    acc, l_i, m_i = _attn_fwd_inner(
        acc,
        l_i,
        m_i,
        q,
        k_ptrs,
        v_ptrs,
        sm_scale,
        stride_kn,
        stride_vn,
        start_m,
        seqlen_k,
        BLOCK_M,
        BLOCK_N,
        HEAD_DIM,
        CAUSAL,
    )
    acc = acc / l_i[:, None]
    lse = m_i + tl.math.log2(l_i) / 1.4426950408889634
    o_ptrs = (
        Out
        + off_hz * stride_oh
        + offs_m[:, None] * stride_om
        + offs_d[None, :] * stride_ok
    )
    tl.store(o_ptrs, acc.to(Out.dtype.element_ty))
    tl.store(Lse + off_hz * seqlen_q + offs_m, lse)

# config = {"BLOCK_M": 128, "BLOCK_N": 128, "HEAD_DIM": 256, "arch": "sm_90", "causal": true, "dtype": "fp16", "num_stages": 2, "num_warps": 4}
# arch = sm_90


// ===== COMPILED SASS (sm_90a) =====

	.target	sm_90a

	.elftype	@"ET_EXEC"


//--------------------- .note.nv.tkinfo           --------------------------
	.section	.note.nv.tkinfo,"",@"SHT_NOTE"
	.sectionflags	@"SHF_NOTE_NV_TKINFO"
	.tkinfo
        /*0018*/ 	.word	0x00000002
        /*0030*/ 	.string	""
        /*0030*/ 	.string	"ptxas"
        /*0030*/ 	.string	"Cuda compilation tools, release 13.0, V13.0.88"
        /*0030*/ 	.string	"Build cuda_13.0.r13.0/compiler.36424714_0"
        /*0030*/ 	.string	"-v  -suppress-debug-info  -lineinfo  -arch sm_90a "



//--------------------- .note.nv.cuinfo           --------------------------
	.section	.note.nv.cuinfo,"",@"SHT_NOTE"
	.sectionflags	@"SHF_NOTE_NV_CUINFO"
        /*0018*/ 	.short	0x0002
        /*001a*/ 	.short	0x005a
        /*001c*/ 	.short	0x0082
	.zero		2


//--------------------- .nv.info                  --------------------------
	.section	.nv.info,"",@"SHT_CUDA_INFO"
	.align	4


	//----- nvinfo : EIATTR_REGCOUNT
	.align		4
        /*0000*/ 	.byte	0x04, 0x2f
        /*0002*/ 	.short	(.L_2 - .L_1)
	.align		4
.L_1:
        /*0004*/ 	.word	index@(attn_fwd)
        /*0008*/ 	.word	0x000000ff


	//----- nvinfo : EIATTR_FRAME_SIZE
	.align		4
.L_2:
        /*000c*/ 	.byte	0x04, 0x11
        /*000e*/ 	.short	(.L_4 - .L_3)
	.align		4
.L_3:
        /*0010*/ 	.word	index@(attn_fwd)
        /*0014*/ 	.word	0x00001b28


	//----- nvinfo : EIATTR_MIN_STACK_SIZE
	.align		4
.L_4:
        /*0018*/ 	.byte	0x04, 0x12
        /*001a*/ 	.short	(.L_6 - .L_5)
	.align		4
.L_5:
        /*001c*/ 	.word	index@(attn_fwd)
        /*0020*/ 	.word	0x00001b28
.L_6:


//--------------------- .nv.compat                --------------------------
	.section	.nv.compat,"",@"SHT_CUDA_COMPAT_INFO"
	.align	4
        /*0000*/ 	.byte	0x02, 0x09, 0x01, 0x00, 0x02, 0x02, 0x04, 0x00, 0x02, 0x05, 0x05, 0x00, 0x03, 0x07, 0x01, 0x01
        /*0010*/ 	.byte	0x02, 0x03, 0x00, 0x00, 0x02, 0x06, 0x01, 0x00, 0x04, 0x0b, 0x08, 0x00, 0x00, 0x00, 0x00, 0x00
        /*0020*/ 	.byte	0x00, 0x00, 0x00, 0x00


//--------------------- .nv.info.attn_fwd         --------------------------
	.section	.nv.info.attn_fwd,"",@"SHT_CUDA_INFO"
	.sectionflags	@""
	.align	4


	//----- nvinfo : EIATTR_CUDA_API_VERSION
	.align		4
        /*0000*/ 	.byte	0x04, 0x37
        /*0002*/ 	.short	(.L_8 - .L_7)
.L_7:
        /*0004*/ 	.word	0x00000082


	//----- nvinfo : EIATTR_KPARAM_INFO
	.align		4
.L_8:
        /*0008*/ 	.byte	0x04, 0x17
        /*000a*/ 	.short	(.L_10 - .L_9)
.L_9:
        /*000c*/ 	.word	0x00000000
        /*0010*/ 	.short	0x0019
        /*0012*/ 	.short	0x0080
        /*0014*/ 	.byte	0x00, 0xf4, 0x21, 0x00


	//----- nvinfo : EIATTR_KPARAM_INFO
	.align		4
.L_10:
        /*0018*/ 	.byte	0x04, 0x17
        /*001a*/ 	.short	(.L_12 - .L_11)
.L_11:
        /*001c*/ 	.word	0x00000000
        /*0020*/ 	.short	0x0018
        /*0022*/ 	.short	0x0078
        /*0024*/ 	.byte	0x00, 0xf4, 0x21, 0x00


	//----- nvinfo : EIATTR_KPARAM_INFO
	.align		4
.L_12:
        /*0028*/ 	.byte	0x04, 0x17
        /*002a*/ 	.short	(.L_14 - .L_13)
.L_13:
        /*002c*/ 	.word	0x00000000
        /*0030*/ 	.short	0x0017
        /*0032*/ 	.short	0x0070
        /*0034*/ 	.byte	0x00, 0xf0, 0x11, 0x00


	//----- nvinfo : EIATTR_KPARAM_INFO
	.align		4
.L_14:
        /*0038*/ 	.byte	0x04, 0x17
        /*003a*/ 	.short	(.L_16 - .L_15)
.L_15:
        /*003c*/ 	.word	0x00000000
        /*0040*/ 	.short	0x0016
        /*0042*/ 	.short	0x006c
        /*0044*/ 	.byte	0x00, 0xf0, 0x11, 0x00


	//----- nvinfo : EIATTR_KPARAM_INFO
	.align		4
.L_16:
        /*0048*/ 	.byte	0x04, 0x17
        /*004a*/ 	.short	(.L_18 - .L_17)
.L_17:
        /*004c*/ 	.word	0x00000000
        /*0050*/ 	.short	0x0015
        /*0052*/ 	.short	0x0068
        /*0054*/ 	.byte	0x00, 0xf0, 0x11, 0x00


	//----- nvinfo : EIATTR_KPARAM_INFO
	.align		4
.L_18:
        /*0058*/ 	.byte	0x04, 0x17
        /*005a*/ 	.short	(.L_20 - .L_19)
.L_19:
        /*005c*/ 	.word	0x00000000
        /*0060*/ 	.short	0x0014
        /*0062*/ 	.short	0x0064
        /*0064*/ 	.byte	0x00, 0xf0, 0x11, 0x00


	//----- nvinfo : EIATTR_KPARAM_INFO
	.align		4
.L_20:
        /*0068*/ 	.byte	0x04, 0x17
        /*006a*/ 	.short	(.L_22 - .L_21)
.L_21:
        /*006c*/ 	.word	0x00000000
        /*0070*/ 	.short	0x0013
        /*0072*/ 	.short	0x0060
        /*0074*/ 	.byte	0x00, 0xf0, 0x11, 0x00


	//----- nvinfo : EIATTR_KPARAM_INFO
	.align		4
.L_22:
        /*0078*/ 	.byte	0x04, 0x17
        /*007a*/ 	.short	(.L_24 - .L_23)
.L_23:
        /*007c*/ 	.word	0x00000000
        /*0080*/ 	.short	0x0012
        /*0082*/ 	.short	0x005c
        /*0084*/ 	.byte	0x00, 0xf0, 0x11, 0x00


	//----- nvinfo : EIATTR_KPARAM_INFO
	.align		4
.L_24:
        /*0088*/ 	.byte	0x04, 0x17
        /*008a*/ 	.short	(.L_26 - .L_25)
.L_25:
        /*008c*/ 	.word	0x00000000
        /*0090*/ 	.short	0x0011
        /*0092*/ 	.short	0x0058
        /*0094*/ 	.byte	0x00, 0xf0, 0x11, 0x00


	//----- nvinfo : EIATTR_KPARAM_INFO
	.align		4
.L_26:
        /*0098*/ 	.byte	0x04, 0x17
        /*009a*/ 	.short	(.L_28 - .L_27)
.L_27:
        /*009c*/ 	.word	0x00000000
        /*00a0*/ 	.short	0x0010
        /*00a2*/ 	.short	0x0054
        /*00a4*/ 	.byte	0x00, 0xf0, 0x11, 0x00


	//----- nvinfo : EIATTR_KPARAM_INFO
	.align		4
.L_28:
        /*00a8*/ 	.byte	0x04, 0x17
        /*00aa*/ 	.short	(.L_30 - .L_29)
.L_29:
        /*00ac*/ 	.word	0x00000000
        /*00b0*/ 	.short	0x000f
        /*00b2*/ 	.short	0x0050
        /*00b4*/ 	.byte	0x00, 0xf0, 0x11, 0x00


	//----- nvinfo : EIATTR_KPARAM_INFO
	.align		4
.L_30:
        /*00b8*/ 	.byte	0x04, 0x17
        /*00ba*/ 	.short	(.L_32 - .L_31)
.L_31:
        /*00bc*/ 	.word	0x00000000
        /*00c0*/ 	.short	0x000e
        /*00c2*/ 	.short	0x004c
        /*00c4*/ 	.byte	0x00, 0xf0, 0x11, 0x00


	//----- nvinfo : EIATTR_KPARAM_INFO
	.align		4
.L_32:
        /*00c8*/ 	.byte	0x04, 0x17
        /*00ca*/ 	.short	(.L_34 - .L_33)
.L_33:
        /*00cc*/ 	.word	0x00000000
        /*00d0*/ 	.short	0x000d
        /*00d2*/ 	.short	0x0048
        /*00d4*/ 	.byte	0x00, 0xf0, 0x11, 0x00


	//----- nvinfo : EIATTR_KPARAM_INFO
	.align		4
.L_34:
        /*00d8*/ 	.byte	0x04, 0x17
        /*00da*/ 	.short	(.L_36 - .L_35)
.L_35:
        /*00dc*/ 	.word	0x00000000
        /*00e0*/ 	.short	0x000c
        /*00e2*/ 	.short	0x0044
        /*00e4*/ 	.byte	0x00, 0xf0, 0x11, 0x00


	//----- nvinfo : EIATTR_KPARAM_INFO
	.align		4
.L_36:
        /*00e8*/ 	.byte	0x04, 0x17
        /*00ea*/ 	.short	(.L_38 - .L_37)
.L_37:
        /*00ec*/ 	.word	0x00000000
        /*00f0*/ 	.short	0x000b
        /*00f2*/ 	.short	0x0040
        /*00f4*/ 	.byte	0x00, 0xf0, 0x11, 0x00


	//----- nvinfo : EIATTR_KPARAM_INFO
	.align		4
.L_38:
        /*00f8*/ 	.byte	0x04, 0x17
        /*00fa*/ 	.short	(.L_40 - .L_39)
.L_39:
        /*00fc*/ 	.word	0x00000000
        /*0100*/ 	.short	0x000a
        /*0102*/ 	.short	0x003c
        /*0104*/ 	.byte	0x00, 0xf0, 0x11, 0x00


	//----- nvinfo : EIATTR_KPARAM_INFO
	.align		4
.L_40:
        /*0108*/ 	.byte	0x04, 0x17
        /*010a*/ 	.short	(.L_42 - .L_41)
.L_41:
        /*010c*/ 	.word	0x00000000
        /*0110*/ 	.short	0x0009
        /*0112*/ 	.short	0x0038
        /*0114*/ 	.byte	0x00, 0xf0, 0x11, 0x00


	//----- nvinfo : EIATTR_KPARAM_INFO
	.align		4
.L_42:
        /*0118*/ 	.byte	0x04, 0x17
        /*011a*/ 	.short	(.L_44 - .L_43)
.L_43:
        /*011c*/ 	.word	0x00000000
        /*0120*/ 	.short	0x0008
        /*0122*/ 	.short	0x0034
        /*0124*/ 	.byte	0x00, 0xf0, 0x11, 0x00


	//----- nvinfo : EIATTR_KPARAM_INFO
	.align		4
.L_44:
        /*0128*/ 	.byte	0x04, 0x17
        /*012a*/ 	.short	(.L_46 - .L_45)
.L_45:
        /*012c*/ 	.word	0x00000000
        /*0130*/ 	.short	0x0007
        /*0132*/ 	.short	0x0030
        /*0134*/ 	.byte	0x00, 0xf0, 0x11, 0x00


	//----- nvinfo : EIATTR_KPARAM_INFO
	.align		4
.L_46:
        /*0138*/ 	.byte	0x04, 0x17
        /*013a*/ 	.short	(.L_48 - .L_47)
.L_47:
        /*013c*/ 	.word	0x00000000
        /*0140*/ 	.short	0x0006
        /*0142*/ 	.short	0x002c
        /*0144*/ 	.byte	0x00, 0xf0, 0x11, 0x00


	//----- nvinfo : EIATTR_KPARAM_INFO
	.align		4
.L_48:
        /*0148*/ 	.byte	0x04, 0x17
        /*014a*/ 	.short	(.L_50 - .L_49)
.L_49:
        /*014c*/ 	.word	0x00000000
        /*0150*/ 	.short	0x0005
        /*0152*/ 	.short	0x0028
        /*0154*/ 	.byte	0x00, 0xf0, 0x11, 0x00


	//----- nvinfo : EIATTR_KPARAM_INFO
	.align		4
.L_50:
        /*0158*/ 	.byte	0x04, 0x17
        /*015a*/ 	.short	(.L_52 - .L_51)
.L_51:
        /*015c*/ 	.word	0x00000000
        /*0160*/ 	.short	0x0004
        /*0162*/ 	.short	0x0020
        /*0164*/ 	.byte	0x00, 0xf4, 0x21, 0x00


	//----- nvinfo : EIATTR_KPARAM_INFO
	.align		4
.L_52:
        /*0168*/ 	.byte	0x04, 0x17
        /*016a*/ 	.short	(.L_54 - .L_53)
.L_53:
        /*016c*/ 	.word	0x00000000
        /*0170*/ 	.short	0x0003
        /*0172*/ 	.short	0x0018
        /*0174*/ 	.byte	0x00, 0xf4, 0x21, 0x00


	//----- nvinfo : EIATTR_KPARAM_INFO
	.align		4
.L_54:
        /*0178*/ 	.byte	0x04, 0x17
        /*017a*/ 	.short	(.L_56 - .L_55)
.L_55:
        /*017c*/ 	.word	0x00000000
        /*0180*/ 	.short	0x0002
        /*0182*/ 	.short	0x0010
        /*0184*/ 	.byte	0x00, 0xf4, 0x21, 0x00


	//----- nvinfo : EIATTR_KPARAM_INFO
	.align		4
.L_56:
        /*0188*/ 	.byte	0x04, 0x17
        /*018a*/ 	.short	(.L_58 - .L_57)
.L_57:
        /*018c*/ 	.word	0x00000000
        /*0190*/ 	.short	0x0001
        /*0192*/ 	.short	0x0008
        /*0194*/ 	.byte	0x00, 0xf4, 0x21, 0x00


	//----- nvinfo : EIATTR_KPARAM_INFO
	.align		4
.L_58:
        /*0198*/ 	.byte	0x04, 0x17
        /*019a*/ 	.short	(.L_60 - .L_59)
.L_59:
        /*019c*/ 	.word	0x00000000
        /*01a0*/ 	.short	0x0000
        /*01a2*/ 	.short	0x0000
        /*01a4*/ 	.byte	0x00, 0xf4, 0x21, 0x00


	//----- nvinfo : EIATTR_SPARSE_MMA_MASK
	.align		4
.L_60:
        /*01a8*/ 	.byte	0x03, 0x50
        /*01aa*/ 	.short	0x0000


	//----- nvinfo : EIATTR_MAXREG_COUNT
	.align		4
        /*01ac*/ 	.byte	0x03, 0x1b
        /*01ae*/ 	.short	0x00ff


	//----- nvinfo : EIATTR_NUM_BARRIERS
	.align		4
        /*01b0*/ 	.byte	0x02, 0x4c
        /*01b2*/ 	.byte	0x01
	.zero		1


	//----- nvinfo : EIATTR_ANNOTATIONS
	.align		4
        /*01b4*/ 	.byte	0x04, 0x55
        /*01b6*/ 	.short	(.L_62 - .L_61)


	//   ....[0]....
.L_61:
        /*01b8*/ 	.word	0x00000001
        /*01bc*/ 	.byte	0xe0, 0x00, 0x00, 0x00, 0x01, 0x00, 0x00, 0x00, 0xc0, 0x60, 0x00, 0x00, 0x01, 0x00, 0x00, 0x00
        /* <DEDUP_REMOVED lines=1595> */
        /*657c*/ 	.byte	0xd0, 0xeb, 0x02, 0x00, 0x01, 0x00, 0x00, 0x00, 0x10, 0xec, 0x02, 0x00


	//----- nvinfo : EIATTR_MERCURY_ISA_VERSION
	.align		4
.L_62:
        /*6588*/ 	.byte	0x03, 0x5f
        /*658a*/ 	.short	0x0101


	//----- nvinfo : EIATTR_COOP_GROUP_MASK_REGIDS
	.align		4
        /*658c*/ 	.byte	0x04, 0x29
        /*658e*/ 	.short	(.L_64 - .L_63)


	//   ....[0]....
.L_63:
        /*6590*/ 	.word	0xffffffff


	//   ....[1]....
        /*6594*/ 	.word	0xffffffff


	//   ....[2]....
        /*6598*/ 	.word	0xffffffff


	//   ....[3]....
        /*659c*/ 	.word	0xffffffff


	//   ....[4]....
        /*65a0*/ 	.word	0xffffffff


	//   ....[5]....
        /*65a4*/ 	.word	0xffffffff


	//   ....[6]....
        /*65a8*/ 	.word	0xffffffff


	//   ....[7]....
        /*65ac*/ 	.word	0xffffffff


	//   ....[8]....
        /*65b0*/ 	.word	0xffffffff


	//   ....[9]....
        /*65b4*/ 	.word	0xffffffff


	//   ....[10]....
        /*65b8*/ 	.word	0xffffffff


	//   ....[11]....
        /*65bc*/ 	.word	0xffffffff


	//   ....[12]....
        /*65c0*/ 	.word	0xffffffff


	//   ....[13]....
        /*65c4*/ 	.word	0xffffffff


	//   ....[14]....
        /*65c8*/ 	.word	0xffffffff


	//   ....[15]....
        /*65cc*/ 	.word	0xffffffff


	//----- nvinfo : EIATTR_COOP_GROUP_INSTR_OFFSETS
	.align		4
.L_64:
        /*65d0*/ 	.byte	0x04, 0x28
        /*65d2*/ 	.short	(.L_66 - .L_65)


	//   ....[0]....
.L_65:
        /*65d4*/ 	.word	0x0001dff0


	//   ....[1]....
        /*65d8*/ 	.word	0x0001e010


	//   ....[2]....
        /*65dc*/ 	.word	0x0001e040


	//   ....[3]....
        /*65e0*/ 	.word	0x0001e050


	//   ....[4]....
        /*65e4*/ 	.word	0x00025fc0


	//   ....[5]....
        /*65e8*/ 	.word	0x00026000


	//   ....[6]....
        /*65ec*/ 	.word	0x00026020


	//   ....[7]....
        /*65f0*/ 	.word	0x00026040


	//   ....[8]....
        /*65f4*/ 	.word	0x000283c0


	//   ....[9]....
        /*65f8*/ 	.word	0x000283d0


	//   ....[10]....
        /*65fc*/ 	.word	0x000283e0


	//   ....[11]....
        /*6600*/ 	.word	0x00028430


	//   ....[12]....
        /*6604*/ 	.word	0x00028440


	//   ....[13]....
        /*6608*/ 	.word	0x00028470


	//   ....[14]....
        /*660c*/ 	.word	0x000284b0


	//   ....[15]....
        /*6610*/ 	.word	0x000284c0


	//----- nvinfo : EIATTR_EXIT_INSTR_OFFSETS
	.align		4
.L_66:
        /*6614*/ 	.byte	0x04, 0x1c
        /*6616*/ 	.short	(.L_68 - .L_67)


	//   ....[0]....
.L_67:
        /*6618*/ 	.word	0x00035330


	//----- nvinfo : EIATTR_REQNTID
	.align		4
.L_68:
        /*661c*/ 	.byte	0x04, 0x10
        /*661e*/ 	.short	(.L_70 - .L_69)
.L_69:
        /*6620*/ 	.word	0x00000080
        /*6624*/ 	.word	0x00000001
        /*6628*/ 	.word	0x00000001


	//----- nvinfo : EIATTR_CBANK_PARAM_SIZE
	.align		4
.L_70:
        /*662c*/ 	.byte	0x03, 0x19
        /*662e*/ 	.short	0x0088


	//----- nvinfo : EIATTR_PARAM_CBANK
	.align		4
        /*6630*/ 	.byte	0x04, 0x0a
        /*6632*/ 	.short	(.L_72 - .L_71)
	.align		4
.L_71:
        /*6634*/ 	.word	index@(.nv.constant0.attn_fwd)
        /*6638*/ 	.short	0x0210
        /*663a*/ 	.short	0x0088


	//----- nvinfo : EIATTR_SW_WAR
	.align		4
.L_72:
        /*663c*/ 	.byte	0x04, 0x36
        /*663e*/ 	.short	(.L_74 - .L_73)
.L_73:
        /*6640*/ 	.word	0x00000008
.L_74:


//--------------------- .nv.callgraph             --------------------------
	.section	.nv.callgraph,"",@"SHT_CUDA_CALLGRAPH"
	.align	4
	.sectionentsize	8
	.align		4
        /*0000*/ 	.word	0x00000000
	.align		4
        /*0004*/ 	.word	0xffffffff
	.align		4
        /*0008*/ 	.word	0x00000000
	.align		4
        /*000c*/ 	.word	0xfffffffe
	.align		4
        /*0010*/ 	.word	0x00000000
	.align		4
        /*0014*/ 	.word	0xfffffffd
	.align		4
        /*0018*/ 	.word	0x00000000
	.align		4
        /*001c*/ 	.word	0xfffffffc


//--------------------- .nv.constant4             --------------------------
	.section	.nv.constant4,"a",@progbits
	.align	8
	.align		8
.nv.constant4:
        /*0000*/ 	.dword	_$_str


//--------------------- .text.attn_fwd            --------------------------
	.section	.text.attn_fwd,"ax",@progbits
	.align	128
        .global         attn_fwd
        .type           attn_fwd,@function
        .size           attn_fwd,(.L_x_3 - attn_fwd)
        .other          attn_fwd,@"STO_CUDA_ENTRY STV_DEFAULT"
attn_fwd:
.text.attn_fwd:
[----:B------:R-:W0:Y:S01]  /*0000*/  LDC R1, c[0x0][0x28] ;  /* 0x00000a00ff017b82 */ /* 0x000e220000000800 */
[----:B------:R-:W1:Y:S07]  /*0010*/  S2R R184, SR_CTAID.X ;  /* 0x0000000000b87919 */ /* 0x000e6e0000002500 */
[----:B------:R-:W2:Y:S01]  /*0020*/  LDC.64 R4, c[0x0][0x240] ;  /* 0x00009000ff047b82 */ /* 0x000ea20000000a00 */
[----:B0-----:R-:W-:Y:S01]  /*0030*/  IADD3 R1, R1, -0x1b28, RZ ;  /* 0xffffe4d801017810 */ /* 0x001fe20007ffe0ff */
[----:B------:R-:W-:Y:S01]  /*0040*/  ULDC.64 UR60, c[0x0][0x208] ;  /* 0x00008200003c7ab9 */ /* 0x000fe20000000a00 */
[----:B------:R-:W0:Y:S01]  /*0050*/  S2R R182, SR_TID.X ;  /* 0x0000000000b67919 */ /* 0x000e220000002100 */
[----:B------:R-:W2:Y:S04]  /*0060*/  S2R R238, SR_CTAID.Y ;  /* 0x0000000000ee7919 */ /* 0x000ea80000002600 */
[----:B------:R-:W3:Y:S08]  /*0070*/  LDC.64 R6, c[0x0][0x210] ;  /* 0x00008400ff067b82 */ /* 0x000ef00000000a00 */
[----:B------:R-:W4:Y:S08]  /*0080*/  LDC R2, c[0x0][0x248] ;  /* 0x00009200ff027b82 */ /* 0x000f300000000800 */
[----:B------:R-:W5:Y:S01]  /*0090*/  LDC R193, c[0x0][0x248] ;  /* 0x00009200ffc17b82 */ /* 0x000f620000000800 */
[----:B-1----:R-:W-:-:S07]  /*00a0*/  SHF.L.U32 R184, R184, 0x7, RZ ;  /* 0x00000007b8b87819 */ /* 0x002fce00000006ff */
[----:B------:R-:W1:Y:S01]  /*00b0*/  LDC R50, c[0x0][0x248] ;  /* 0x00009200ff327b82 */ /* 0x000e620000000800 */
[----:B0-----:R-:W-:Y:S01]  /*00c0*/  LOP3.LUT R3, R184, 0x7f, R182, 0xf8, !PT ;  /* 0x0000007fb8037812 */ /* 0x001fe200078ef8b6 */
[----:B--2---:R-:W-:-:S04]  /*00d0*/  IMAD R0, R238, R4, RZ ;  /* 0x00000004ee007224 */ /* 0x004fc800078e02ff */
[----:B------:R0:W-:Y:S01]  /*00e0*/  STL [R1+0xf54], R3 ;  /* 0x000f540301007387 */ /* 0x0001e20000100800 */
[C---:B----4-:R-:W-:Y:S01]  /*00f0*/  IMAD R95, R2.reuse, 0x90, RZ ;  /* 0x00000090025f7824 */ /* 0x050fe200078e02ff */
[----:B------:R-:W2:Y:S01]  /*0100*/  LDC R82, c[0x0][0x248] ;  /* 0x00009200ff527b82 */ /* 0x000ea20000000800 */
[----:B------:R-:W-:Y:S01]  /*0110*/  IMAD R11, R2, 0x50, RZ ;  /* 0x00000050020b7824 */ /* 0x000fe200078e02ff */
[C---:B------:R-:W-:Y:S01]  /*0120*/  SHF.L.U32 R123, R0.reuse, 0x1, RZ ;  /* 0x00000001007b7819 */ /* 0x040fe200000006ff */
[----:B------:R-:W-:-:S04]  /*0130*/  IMAD.HI R0, R0, 0x2, RZ ;  /* 0x0000000200007827 */ /* 0x000fc800078e02ff */
[C---:B------:R-:W-:Y:S01]  /*0140*/  IMAD R47, R2.reuse, 0x48, RZ ;  /* 0x00000048022f7824 */ /* 0x040fe200078e02ff */
[----:B------:R-:W4:Y:S01]  /*0150*/  LDC R84, c[0x0][0x248] ;  /* 0x00009200ff547b82 */ /* 0x000f220000000800 */
[----:B0-----:R-:W-:Y:S01]  /*0160*/  IMAD R3, R3, R5, RZ ;  /* 0x0000000503037224 */ /* 0x001fe200078e02ff */
[----:B------:R-:W-:-:S04]  /*0170*/  SHF.L.U32 R5, R2, 0x3, RZ ;  /* 0x0000000302057819 */ /* 0x000fc800000006ff */
[C---:B------:R-:W-:Y:S01]  /*0180*/  SHF.L.U32 R122, R3.reuse, 0x1, RZ ;  /* 0x00000001037a7819 */ /* 0x040fe200000006ff */
[----:B------:R-:W-:Y:S01]  /*0190*/  IMAD.HI R3, R3, 0x2, RZ ;  /* 0x0000000203037827 */ /* 0x000fe200078e02ff */
[----:B------:R-:W0:Y:S02]  /*01a0*/  LDC R80, c[0x0][0x248] ;  /* 0x00009200ff507b82 */ /* 0x000e240000000800 */
[----:B---3--:R-:W-:-:S04]  /*01b0*/  IADD3 R122, P0, P1, R122, R6, R123 ;  /* 0x000000067a7a7210 */ /* 0x008fc8000791e07b */
[----:B------:R-:W-:Y:S02]  /*01c0*/  IADD3.X R123, R3, R7, R0, P0, P1 ;  /* 0x00000007037b7210 */ /* 0x000fe400007e2400 */
[CC--:B------:R-:W-:Y:S01]  /*01d0*/  LEA R4, P0, R2.reuse, R122.reuse, 0x4 ;  /* 0x0000007a02047211 */ /* 0x0c0fe200078020ff */
[C---:B------:R-:W-:Y:S01]  /*01e0*/  IMAD R37, R2.reuse, 0x28, RZ ;  /* 0x0000002802257824 */ /* 0x040fe200078e02ff */
[-C--:B------:R-:W-:Y:S01]  /*01f0*/  IADD3 R6, P1, R95, R122.reuse, RZ ;  /* 0x0000007a5f067210 */ /* 0x080fe20007f3e0ff */
[C---:B------:R-:W-:Y:S01]  /*0200*/  IMAD R3, R2.reuse, 0x30, RZ ;  /* 0x0000003002037824 */ /* 0x040fe200078e02ff */
[-C--:B------:R-:W-:Y:S01]  /*0210*/  LEA.HI.X.SX32 R5, R5, R123.reuse, 0x1, P0 ;  /* 0x0000007b05057211 */ /* 0x080fe200000f0eff */
[C---:B------:R-:W-:Y:S01]  /*0220*/  IMAD R17, R2.reuse, 0x18, RZ ;  /* 0x0000001802117824 */ /* 0x040fe200078e02ff */
[----:B------:R-:W-:Y:S01]  /*0230*/  IADD3 R8, P0, R11, R122, RZ ;  /* 0x0000007a0b087210 */ /* 0x000fe20007f1e0ff */
[C---:B------:R-:W-:Y:S01]  /*0240*/  IMAD R79, R2.reuse, 0xb0, RZ ;  /* 0x000000b0024f7824 */ /* 0x040fe200078e02ff */
[-C--:B------:R-:W-:Y:S01]  /*0250*/  LEA.HI.X.SX32 R7, R47, R123.reuse, 0x1, P1 ;  /* 0x0000007b2f077211 */ /* 0x080fe200008f0eff */
[----:B------:R3:W4:Y:S01]  /*0260*/  LDG.E.U16 R165, desc[UR60][R4.64] ;  /* 0x0000003c04a57981 */ /* 0x000722000c1e1500 */
[----:B------:R-:W-:Y:S01]  /*0270*/  LEA.HI.X.SX32 R9, R37, R123, 0x1, P0 ;  /* 0x0000007b25097211 */ /* 0x000fe200000f0eff */
[C---:B------:R-:W-:Y:S01]  /*0280*/  IMAD R77, R2.reuse, 0xc0, RZ ;  /* 0x000000c0024d7824 */ /* 0x040fe200078e02ff */
[----:B------:R-:W5:Y:S01]  /*0290*/  LDC R0, c[0x0][0x248] ;  /* 0x00009200ff007b82 */ /* 0x000f620000000800 */
[----:B------:R1:W4:Y:S01]  /*02a0*/  LDG.E.U16 R22, desc[UR60][R6.64] ;  /* 0x0000003c06167981 */ /* 0x000322000c1e1500 */
[----:B------:R-:W-:-:S02]  /*02b0*/  IMAD R49, R2, 0x58, RZ ;  /* 0x0000005802317824 */ /* 0x000fc400078e02ff */
[C---:B------:R-:W-:Y:S01]  /*02c0*/  IMAD R13, R2.reuse, 0x60, RZ ;  /* 0x00000060020d7824 */ /* 0x040fe200078e02ff */
[----:B------:R2:W4:Y:S01]  /*02d0*/  LDG.E.U16 R41, desc[UR60][R8.64] ;  /* 0x0000003c08297981 */ /* 0x000522000c1e1500 */
[-C--:B---3--:R-:W-:Y:S01]  /*02e0*/  IADD3 R4, P0, R3, R122.reuse, RZ ;  /* 0x0000007a03047210 */ /* 0x088fe20007f1e0ff */
[C---:B------:R-:W-:Y:S01]  /*02f0*/  IMAD R23, R2.reuse, 0xa0, RZ ;  /* 0x000000a002177824 */ /* 0x040fe200078e02ff */
[----:B------:R-:W3:Y:S01]  /*0300*/  LDC R94, c[0x0][0x248] ;  /* 0x00009200ff5e7b82 */ /* 0x000ee20000000800 */
[C---:B------:R-:W-:Y:S01]  /*0310*/  IMAD R81, R2.reuse, 0xe0, RZ ;  /* 0x000000e002517824 */ /* 0x040fe200078e02ff */
[-C--:B------:R-:W-:Y:S01]  /*0320*/  LEA.HI.X.SX32 R5, R17, R123.reuse, 0x1, P0 ;  /* 0x0000007b11057211 */ /* 0x080fe200000f0eff */
[C---:B------:R-:W-:Y:S01]  /*0330*/  IMAD R19, R2.reuse, 0x38, RZ ;  /* 0x0000003802137824 */ /* 0x040fe200078e02ff */
[-C--:B-1----:R-:W-:Y:S01]  /*0340*/  IADD3 R6, P2, R79, R122.reuse, RZ ;  /* 0x0000007a4f067210 */ /* 0x082fe20007f5e0ff */
[C---:B------:R-:W-:Y:S01]  /*0350*/  IMAD R109, R2.reuse, 0x70, RZ ;  /* 0x00000070026d7824 */ /* 0x040fe200078e02ff */
[-C--:B--2---:R-:W-:Y:S01]  /*0360*/  IADD3 R8, P0, R77, R122.reuse, RZ ;  /* 0x0000007a4d087210 */ /* 0x084fe20007f1e0ff */
[----:B------:R1:W2:Y:S01]  /*0370*/  LDG.E.U16 R139, desc[UR60][R4.64] ;  /* 0x0000003c048b7981 */ /* 0x0002a2000c1e1500 */
[-C--:B------:R-:W-:Y:S01]  /*0380*/  LEA.HI.X.SX32 R7, R49, R123.reuse, 0x1, P2 ;  /* 0x0000007b31077211 */ /* 0x080fe200010f0eff */
[C---:B------:R-:W-:Y:S01]  /*0390*/  IMAD R192, R2.reuse, 0x1c, RZ ;  /* 0x0000001c02c07824 */ /* 0x040fe200078e02ff */
[-C--:B------:R-:W-:Y:S01]  /*03a0*/  LEA.HI.X.SX32 R9, R13, R123.reuse, 0x1, P0 ;  /* 0x0000007b0d097211 */ /* 0x080fe200000f0eff */
[C---:B------:R-:W-:Y:S01]  /*03b0*/  IMAD R101, R2.reuse, 0xf0, RZ ;  /* 0x000000f002657824 */ /* 0x040fe200078e02ff */
[-C--:B------:R-:W-:Y:S01]  /*03c0*/  IADD3 R44, P1, R23, R122.reuse, RZ ;  /* 0x0000007a172c7210 */ /* 0x080fe20007f3e0ff */
[C---:B------:R-:W-:Y:S01]  /*03d0*/  IMAD R85, R2.reuse, 0xd0, RZ ;  /* 0x000000d002557824 */ /* 0x040fe200078e02ff */
[-C--:B------:R-:W-:Y:S01]  /*03e0*/  IADD3 R14, P2, R81, R122.reuse, RZ ;  /* 0x0000007a510e7210 */ /* 0x080fe20007f5e0ff */
[C---:B------:R-:W-:Y:S01]  /*03f0*/  IMAD R198, R2.reuse, 0x5c, RZ ;  /* 0x0000005c02c67824 */ /* 0x040fe200078e02ff */
[----:B------:R-:W2:Y:S01]  /*0400*/  LDG.E.U16 R7, desc[UR60][R6.64] ;  /* 0x0000003c06077981 */ /* 0x000ea2000c1e1500 */
[-C--:B-1----:R-:W-:Y:S01]  /*0410*/  IADD3 R4, P0, R19, R122.reuse, RZ ;  /* 0x0000007a13047210 */ /* 0x082fe20007f1e0ff */
[----:B------:R-:W1:Y:S01]  /*0420*/  LDC R100, c[0x0][0x248] ;  /* 0x00009200ff647b82 */ /* 0x000e620000000800 */
[-C--:B------:R-:W-:Y:S01]  /*0430*/  LEA.HI.X.SX32 R45, R11, R123.reuse, 0x1, P1 ;  /* 0x0000007b0b2d7211 */ /* 0x080fe200008f0eff */
[C---:B------:R-:W-:Y:S01]  /*0440*/  IMAD R11, R2.reuse, 0xb8, RZ ;  /* 0x000000b8020b7824 */ /* 0x040fe200078e02ff */
[CC--:B------:R-:W-:Y:S01]  /*0450*/  LEA.HI.X.SX32 R15, R109.reuse, R123.reuse, 0x1, P2 ;  /* 0x0000007b6d0f7211 */ /* 0x0c0fe200010f0eff */
[----:B------:R-:W-:Y:S01]  /*0460*/  IMAD R21, R2, 0x78, RZ ;  /* 0x0000007802157824 */ /* 0x000fe200078e02ff */
[-C--:B------:R-:W-:Y:S01]  /*0470*/  LEA.HI.X.SX32 R5, R192, R123.reuse, 0x1, P0 ;  /* 0x0000007bc0057211 */ /* 0x080fe200000f0eff */
[C---:B------:R-:W-:Y:S01]  /*0480*/  IMAD R83, R2.reuse, 0xf8, RZ ;  /* 0x000000f802537824 */ /* 0x040fe200078e02ff */
[-C--:B------:R-:W-:Y:S01]  /*0490*/  IADD3 R108, P0, R109, R122.reuse, RZ ;  /* 0x0000007a6d6c7210 */ /* 0x080fe20007f1e0ff */
[----:B------:R0:W2:Y:S01]  /*04a0*/  LDG.E.U16 R10, desc[UR60][R14.64] ;  /* 0x0000003c0e0a7981 */ /* 0x0000a2000c1e1500 */
[-C--:B------:R-:W-:Y:S01]  /*04b0*/  IADD3 R26, P1, R13, R122.reuse, RZ ;  /* 0x0000007a0d1a7210 */ /* 0x080fe20007f3e0ff */
[C---:B------:R-:W-:Y:S01]  /*04c0*/  IMAD R57, R2.reuse, 0x68, RZ ;  /* 0x0000006802397824 */ /* 0x040fe200078e02ff */
[-C--:B------:R-:W-:Y:S01]  /*04d0*/  LEA.HI.X.SX32 R109, R19, R123.reuse, 0x1, P0 ;  /* 0x0000007b136d7211 */ /* 0x080fe200000f0eff */
[C---:B------:R-:W-:Y:S01]  /*04e0*/  IMAD R202, R2.reuse, 0x7c, RZ ;  /* 0x0000007c02ca7824 */ /* 0x040fe200078e02ff */
[-C--:B------:R-:W-:Y:S01]  /*04f0*/  IADD3 R18, P2, R101, R122.reuse, RZ ;  /* 0x0000007a65127210 */ /* 0x080fe20007f5e0ff */
[C---:B------:R-:W-:Y:S01]  /*0500*/  IMAD R39, R2.reuse, 0x32, RZ ;  /* 0x0000003202277824 */ /* 0x040fe200078e02ff */
[-C--:B------:R-:W-:Y:S01]  /*0510*/  LEA.HI.X.SX32 R27, R3, R123.reuse, 0x1, P1 ;  /* 0x0000007b031b7211 */ /* 0x080fe200008f0eff */
[C---:B------:R-:W-:Y:S01]  /*0520*/  IMAD R33, R2.reuse, 0x12, RZ ;  /* 0x0000001202217824 */ /* 0x040fe200078e02ff */
[----:B------:R5:W2:Y:S01]  /*0530*/  LDG.E.U16 R61, desc[UR60][R4.64] ;  /* 0x0000003c043d7981 */ /* 0x000aa2000c1e1500 */
[-C--:B0-----:R-:W-:Y:S01]  /*0540*/  IADD3 R14, P0, R11, R122.reuse, RZ ;  /* 0x0000007a0b0e7210 */ /* 0x081fe20007f1e0ff */
[C---:B------:R-:W-:Y:S01]  /*0550*/  IMAD R196, R2.reuse, 0x3c, RZ ;  /* 0x0000003c02c47824 */ /* 0x040fe200078e02ff */
[-C--:B------:R-:W-:Y:S01]  /*0560*/  IADD3 R12, P1, R85, R122.reuse, RZ ;  /* 0x0000007a550c7210 */ /* 0x080fe20007f3e0ff */
[----:B------:R-:W-:Y:S01]  /*0570*/  IMAD R35, R2, 0x22, RZ ;  /* 0x0000002202237824 */ /* 0x000fe200078e02ff */
[-C--:B------:R-:W-:Y:S01]  /*0580*/  LEA.HI.X.SX32 R15, R198, R123.reuse, 0x1, P0 ;  /* 0x0000007bc60f7211 */ /* 0x080fe200000f0eff */
[----:B------:R-:W2:Y:S01]  /*0590*/  LDG.E.U16 R26, desc[UR60][R26.64] ;  /* 0x0000003c1a1a7981 */ /* 0x000ea2000c1e1500 */
[-C--:B------:R-:W-:Y:S01]  /*05a0*/  LEA.HI.X.SX32 R19, R21, R123.reuse, 0x1, P2 ;  /* 0x0000007b15137211 */ /* 0x080fe200010f0eff */
[C---:B------:R-:W-:Y:S01]  /*05b0*/  IMAD R43, R2.reuse, 0x42, RZ ;  /* 0x00000042022b7824 */ /* 0x040fe200078e02ff */
[-C--:B------:R-:W-:Y:S01]  /*05c0*/  IADD3 R52, P2, R83, R122.reuse, RZ ;  /* 0x0000007a53347210 */ /* 0x080fe20007f5e0ff */
[----:B------:R0:W2:Y:S01]  /*05d0*/  LDG.E.U16 R55, desc[UR60][R14.64] ;  /* 0x0000003c0e377981 */ /* 0x0000a2000c1e1500 */
[-C--:B------:R-:W-:Y:S01]  /*05e0*/  LEA.HI.X.SX32 R13, R57, R123.reuse, 0x1, P1 ;  /* 0x0000007b390d7211 */ /* 0x080fe200008f0eff */
[----:B------:R-:W-:Y:S01]  /*05f0*/  IMAD R63, R2, 0x52, RZ ;  /* 0x00000052023f7824 */ /* 0x000fe200078e02ff */
[----:B------:R-:W-:Y:S01]  /*0600*/  IADD3 R58, P1, R21, R122, RZ ;  /* 0x0000007a153a7210 */ /* 0x000fe20007f3e0ff */
[----:B------:R3:W2:Y:S01]  /*0610*/  LDG.E.U16 R51, desc[UR60][R18.64] ;  /* 0x0000003c12337981 */ /* 0x0006a2000c1e1500 */
[-C--:B------:R-:W-:Y:S01]  /*0620*/  LEA.HI.X.SX32 R53, R202, R123.reuse, 0x1, P2 ;  /* 0x0000007bca357211 */ /* 0x080fe200010f0eff */
[C---:B------:R-:W-:Y:S01]  /*0630*/  IMAD R65, R2.reuse, 0x62, RZ ;  /* 0x0000006202417824 */ /* 0x040fe200078e02ff */
[C---:B-----5:R-:W-:Y:S01]  /*0640*/  LEA R5, R2.reuse, R2, 0x3 ;  /* 0x0000000202057211 */ /* 0x060fe200078e18ff */
[----:B------:R5:W2:Y:S01]  /*0650*/  LDG.E.U16 R27, desc[UR60][R8.64] ;  /* 0x0000003c081b7981 */ /* 0x000aa2000c1e1500 */
[C---:B------:R-:W-:Y:S01]  /*0660*/  IMAD R25, R2.reuse, 0x31, RZ ;  /* 0x0000003102197824 */ /* 0x040fe200078e02ff */
[----:B0-----:R-:W-:Y:S01]  /*0670*/  IADD3 R14, P2, R39, R122, RZ ;  /* 0x0000007a270e7210 */ /* 0x001fe20007f5e0ff */
[----:B------:R-:W-:Y:S01]  /*0680*/  IMAD R15, R2, 0x19, RZ ;  /* 0x00000019020f7824 */ /* 0x000fe200078e02ff */
[----:B------:R0:W2:Y:S01]  /*0690*/  LDG.E.U16 R3, desc[UR60][R12.64] ;  /* 0x0000003c0c037981 */ /* 0x0000a2000c1e1500 */
[-C--:B------:R-:W-:Y:S01]  /*06a0*/  LEA.HI.X.SX32 R59, R196, R123.reuse, 0x1, P1 ;  /* 0x0000007bc43b7211 */ /* 0x080fe200008f0eff */
[C---:B------:R-:W-:Y:S01]  /*06b0*/  IMAD R107, R2.reuse, 0x82, RZ ;  /* 0x00000082026b7824 */ /* 0x040fe200078e02ff */
[C---:B---3--:R-:W-:Y:S01]  /*06c0*/  LEA R19, R2.reuse, R2, 0x5 ;  /* 0x0000000202137211 */ /* 0x048fe200078e28ff */
[C---:B------:R-:W-:Y:S01]  /*06d0*/  IMAD R21, R2.reuse, 0x29, RZ ;  /* 0x0000002902157824 */ /* 0x040fe200078e02ff */
[----:B------:R-:W3:Y:S01]  /*06e0*/  LDG.E.U16 R44, desc[UR60][R44.64] ;  /* 0x0000003c2c2c7981 */ /* 0x000ee2000c1e1500 */
[----:B-----5:R-:W-:Y:S01]  /*06f0*/  IADD3 R8, P0, R33, R122, RZ ;  /* 0x0000007a21087210 */ /* 0x020fe20007f1e0ff */
[C---:B------:R-:W-:Y:S01]  /*0700*/  IMAD R140, R2.reuse, 0x92, RZ ;  /* 0x00000092028c7824 */ /* 0x040fe200078e02ff */
[-C--:B------:R-:W-:Y:S01]  /*0710*/  LEA.HI.X.SX32 R15, R15, R123.reuse, 0x1, P2 ;  /* 0x0000007b0f0f7211 */ /* 0x080fe200010f0eff */
[C---:B------:R-:W-:Y:S01]  /*0720*/  IMAD R132, R2.reuse, 0xb2, RZ ;  /* 0x000000b202847824 */ /* 0x040fe200078e02ff */
[C---:B0-----:R-:W-:Y:S01]  /*0730*/  LEA R13, R2.reuse, R2, 0x4 ;  /* 0x00000002020d7211 */ /* 0x041fe200078e20ff */
[C---:B------:R-:W-:Y:S01]  /*0740*/  IMAD R106, R2.reuse, 0xa2, RZ ;  /* 0x000000a2026a7824 */ /* 0x040fe200078e02ff */
[-C--:B------:R-:W-:Y:S01]  /*0750*/  IADD3 R12, P1, R35, R122.reuse, RZ ;  /* 0x0000007a230c7210 */ /* 0x080fe20007f3e0ff */
[----:B------:R0:W5:Y:S01]  /*0760*/  LDG.E.U16 R137, desc[UR60][R14.64] ;  /* 0x0000003c0e897981 */ /* 0x000162000c1e1500 */
[-C--:B------:R-:W-:Y:S01]  /*0770*/  LEA.HI.X.SX32 R9, R5, R123.reuse, 0x1, P0 ;  /* 0x0000007b05097211 */ /* 0x080fe200000f0eff */
[C---:B------:R-:W-:Y:S01]  /*0780*/  IMAD R5, R2.reuse, 0x72, RZ ;  /* 0x0000007202057824 */ /* 0x040fe200078e02ff */
[-C--:B------:R-:W-:Y:S01]  /*0790*/  IADD3 R120, P0, R43, R122.reuse, RZ ;  /* 0x0000007a2b787210 */ /* 0x080fe20007f1e0ff */
[C---:B------:R-:W-:Y:S01]  /*07a0*/  IMAD R133, R2.reuse, 0xc2, RZ ;  /* 0x000000c202857824 */ /* 0x040fe200078e02ff */
[-C--:B------:R-:W-:Y:S01]  /*07b0*/  LEA.HI.X.SX32 R13, R13, R123.reuse, 0x1, P1 ;  /* 0x0000007b0d0d7211 */ /* 0x080fe200008f0eff */
[----:B------:R1:W5:Y:S01]  /*07c0*/  LDG.E.U16 R163, desc[UR60][R8.64] ;  /* 0x0000003c08a37981 */ /* 0x000362000c1e1500 */
[-C--:B------:R-:W-:Y:S01]  /*07d0*/  LEA.HI.X.SX32 R121, R19, R123.reuse, 0x1, P0 ;  /* 0x0000007b13797211 */ /* 0x080fe200000f0eff */
[C---:B------:R-:W-:Y:S01]  /*07e0*/  IMAD R126, R2.reuse, 0xd2, RZ ;  /* 0x000000d2027e7824 */ /* 0x040fe200078e02ff */
[----:B------:R-:W4:Y:S01]  /*07f0*/  LDC R6, c[0x0][0x248] ;  /* 0x00009200ff067b82 */ /* 0x000f220000000800 */
[C---:B0-----:R-:W-:Y:S01]  /*0800*/  IMAD R15, R2.reuse, 0x39, RZ ;  /* 0x00000039020f7824 */ /* 0x041fe200078e02ff */
[-C--:B------:R-:W-:Y:S01]  /*0810*/  IADD3 R14, P0, R5, R122.reuse, RZ ;  /* 0x0000007a050e7210 */ /* 0x080fe20007f1e0ff */
[----:B------:R0:W5:Y:S01]  /*0820*/  LDG.E.U16 R151, desc[UR60][R12.64] ;  /* 0x0000003c0c977981 */ /* 0x000162000c1e1500 */
[-C--:B-1----:R-:W-:Y:S01]  /*0830*/  IADD3 R8, P1, R63, R122.reuse, RZ ;  /* 0x0000007a3f087210 */ /* 0x082fe20007f3e0ff */
[C---:B------:R-:W-:Y:S01]  /*0840*/  IMAD R124, R2.reuse, 0xe2, RZ ;  /* 0x000000e2027c7824 */ /* 0x040fe200078e02ff */
[-C--:B------:R-:W-:Y:S01]  /*0850*/  LEA.HI.X.SX32 R15, R15, R123.reuse, 0x1, P0 ;  /* 0x0000007b0f0f7211 */ /* 0x080fe200000f0eff */
[C---:B------:R-:W-:Y:S01]  /*0860*/  IMAD R127, R2.reuse, 0xf2, RZ ;  /* 0x000000f2027f7824 */ /* 0x040fe200078e02ff */
[-C--:B------:R-:W-:Y:S01]  /*0870*/  LEA.HI.X.SX32 R9, R21, R123.reuse, 0x1, P1 ;  /* 0x0000007b15097211 */ /* 0x080fe200008f0eff */
[C---:B------:R-:W-:Y:S01]  /*0880*/  IMAD R29, R2.reuse, 0x71, RZ ;  /* 0x00000071021d7824 */ /* 0x040fe200078e02ff */
[----:B0-----:R-:W-:Y:S01]  /*0890*/  IADD3 R12, P2, R65, R122, RZ ;  /* 0x0000007a410c7210 */ /* 0x001fe20007f5e0ff */
[----:B------:R0:W5:Y:S01]  /*08a0*/  LDG.E.U16 R117, desc[UR60][R14.64] ;  /* 0x0000003c0e757981 */ /* 0x000162000c1e1500 */
[C---:B------:R-:W-:Y:S01]  /*08b0*/  LEA R19, R2.reuse, R2, 0x6 ;  /* 0x0000000202137211 */ /* 0x040fe200078e30ff */
[----:B------:R-:W1:Y:S01]  /*08c0*/  LDC R104, c[0x0][0x248] ;  /* 0x00009200ff687b82 */ /* 0x000e620000000800 */
[----:B------:R-:W-:Y:S01]  /*08d0*/  LEA.HI.X.SX32 R13, R25, R123, 0x1, P2 ;  /* 0x0000007b190d7211 */ /* 0x000fe200010f0eff */
[----:B------:R0:W5:Y:S01]  /*08e0*/  LDG.E.U16 R119, desc[UR60][R8.64] ;  /* 0x0000003c08777981 */ /* 0x000162000c1e1500 */
[----:B------:R-:W-:Y:S01]  /*08f0*/  IADD3 R18, P0, R107, R122, RZ ;  /* 0x0000007a6b127210 */ /* 0x000fe20007f1e0ff */
[----:B------:R-:W-:-:S02]  /*0900*/  IMAD R21, R2, 0x49, RZ ;  /* 0x0000004902157824 */ /* 0x000fc400078e02ff */
[----:B------:R0:W5:Y:S01]  /*0910*/  LDG.E.U16 R118, desc[UR60][R12.64] ;  /* 0x0000003c0c767981 */ /* 0x000162000c1e1500 */
[-C--:B------:R-:W-:Y:S01]  /*0920*/  LEA.HI.X.SX32 R19, R19, R123.reuse, 0x1, P0 ;  /* 0x0000007b13137211 */ /* 0x080fe200000f0eff */
[----:B0-----:R-:W-:Y:S01]  /*0930*/  IMAD R15, R2, 0x59, RZ ;  /* 0x00000059020f7824 */ /* 0x001fe200078e02ff */
[-C--:B------:R-:W-:Y:S01]  /*0940*/  IADD3 R14, P0, R132, R122.reuse, RZ ;  /* 0x0000007a840e7210 */ /* 0x080fe20007f1e0ff */
[----:B------:R-:W-:Y:S01]  /*0950*/  IMAD R25, R2, 0x51, RZ ;  /* 0x0000005102197824 */ /* 0x000fe200078e02ff */
[----:B------:R-:W5:Y:S01]  /*0960*/  LDG.E.U16 R58, desc[UR60][R58.64] ;  /* 0x0000003c3a3a7981 */ /* 0x000f62000c1e1500 */
[-C--:B------:R-:W-:Y:S01]  /*0970*/  IADD3 R8, P1, R140, R122.reuse, RZ ;  /* 0x0000007a8c087210 */ /* 0x080fe20007f3e0ff */
[C---:B------:R-:W-:Y:S01]  /*0980*/  IMAD R31, R2.reuse, 0xa, RZ ;  /* 0x0000000a021f7824 */ /* 0x040fe200078e02ff */
[----:B------:R-:W0:Y:S01]  /*0990*/  LDC R150, c[0x0][0x248] ;  /* 0x00009200ff967b82 */ /* 0x000e220000000800 */
[----:B------:R-:W-:Y:S01]  /*09a0*/  IMAD R75, R2, 0xa8, RZ ;  /* 0x000000a8024b7824 */ /* 0x000fe200078e02ff */
[-C--:B------:R-:W-:Y:S01]  /*09b0*/  IADD3 R12, P2, R106, R122.reuse, RZ ;  /* 0x0000007a6a0c7210 */ /* 0x080fe20007f5e0ff */
[----:B------:R1:W5:Y:S01]  /*09c0*/  LDG.E.U16 R116, desc[UR60][R18.64] ;  /* 0x0000003c12747981 */ /* 0x000362000c1e1500 */
[-C--:B------:R-:W-:Y:S01]  /*09d0*/  LEA.HI.X.SX32 R9, R21, R123.reuse, 0x1, P1 ;  /* 0x0000007b15097211 */ /* 0x080fe200008f0eff */
[C---:B------:R-:W-:Y:S01]  /*09e0*/  IMAD R21, R2.reuse, 0x61, RZ ;  /* 0x0000006102157824 */ /* 0x040fe200078e02ff */
[-C--:B------:R-:W-:Y:S01]  /*09f0*/  LEA.HI.X.SX32 R15, R15, R123.reuse, 0x1, P0 ;  /* 0x0000007b0f0f7211 */ /* 0x080fe200000f0eff */
[C---:B------:R-:W-:Y:S01]  /*0a00*/  IMAD R128, R2.reuse, 0x8a, RZ ;  /* 0x0000008a02807824 */ /* 0x040fe200078e02ff */
[-C--:B------:R-:W-:Y:S01]  /*0a10*/  LEA.HI.X.SX32 R13, R25, R123.reuse, 0x1, P2 ;  /* 0x0000007b190d7211 */ /* 0x080fe200010f0eff */
[----:B------:R1:W5:Y:S01]  /*0a20*/  LDG.E.U16 R115, desc[UR60][R8.64] ;  /* 0x0000003c08737981 */ /* 0x000362000c1e1500 */
[-C--:B------:R-:W-:Y:S01]  /*0a30*/  IADD3 R20, P0, R133, R122.reuse, RZ ;  /* 0x0000007a85147210 */ /* 0x080fe20007f1e0ff */
[----:B------:R-:W-:Y:S01]  /*0a40*/  IMAD R25, R2, 0x69, RZ ;  /* 0x0000006902197824 */ /* 0x000fe200078e02ff */
[----:B------:R-:W0:Y:S01]  /*0a50*/  LDC R152, c[0x0][0x248] ;  /* 0x00009200ff987b82 */ /* 0x000e220000000800 */
[----:B-1----:R-:W-:Y:S01]  /*0a60*/  IADD3 R18, P1, R126, R122, RZ ;  /* 0x0000007a7e127210 */ /* 0x002fe20007f3e0ff */
[----:B------:R1:W5:Y:S01]  /*0a70*/  LDG.E.U16 R114, desc[UR60][R12.64] ;  /* 0x0000003c0c727981 */ /* 0x000362000c1e1500 */
[----:B------:R-:W-:-:S02]  /*0a80*/  LEA.HI.X.SX32 R21, R21, R123, 0x1, P0 ;  /* 0x0000007b15157211 */ /* 0x000fc400000f0eff */
[-C--:B------:R-:W-:Y:S01]  /*0a90*/  IADD3 R24, P0, R124, R122.reuse, RZ ;  /* 0x0000007a7c187210 */ /* 0x080fe20007f1e0ff */
[----:B------:R-:W5:Y:S01]  /*0aa0*/  LDG.E.U16 R111, desc[UR60][R14.64] ;  /* 0x0000003c0e6f7981 */ /* 0x000f62000c1e1500 */
[C---:B------:R-:W-:Y:S01]  /*0ab0*/  IMAD R9, R2.reuse, 0x79, RZ ;  /* 0x0000007902097824 */ /* 0x040fe200078e02ff */
[-C--:B------:R-:W-:Y:S01]  /*0ac0*/  IADD3 R28, P2, R127, R122.reuse, RZ ;  /* 0x0000007a7f1c7210 */ /* 0x080fe20007f5e0ff */
[----:B------:R-:W0:Y:S01]  /*0ad0*/  LDC R102, c[0x0][0x248] ;  /* 0x00009200ff667b82 */ /* 0x000e220000000800 */
[-C--:B------:R-:W-:Y:S01]  /*0ae0*/  LEA.HI.X.SX32 R19, R25, R123.reuse, 0x1, P1 ;  /* 0x0000007b19137211 */ /* 0x080fe200008f0eff */
[----:B------:R1:W5:Y:S02]  /*0af0*/  LDG.E.U16 R113, desc[UR60][R20.64] ;  /* 0x0000003c14717981 */ /* 0x000364000c1e1500 */
[C---:B-1----:R-:W-:Y:S02]  /*0b00*/  SHF.L.U32 R13, R2.reuse, 0x1, RZ ;  /* 0x00000001020d7819 */ /* 0x042fe400000006ff */
[-C--:B------:R-:W-:Y:S01]  /*0b10*/  LEA.HI.X.SX32 R25, R29, R123.reuse, 0x1, P0 ;  /* 0x0000007b1d197211 */ /* 0x080fe200000f0eff */
[----:B------:R1:W5:Y:S01]  /*0b20*/  LDG.E.U16 R112, desc[UR60][R18.64] ;  /* 0x0000003c12707981 */ /* 0x000362000c1e1500 */
[-C--:B------:R-:W-:Y:S01]  /*0b30*/  IADD3 R8, P0, R13, R122.reuse, RZ ;  /* 0x0000007a0d087210 */ /* 0x080fe20007f1e0ff */
[----:B------:R-:W0:Y:S01]  /*0b40*/  LDC R142, c[0x0][0x248] ;  /* 0x00009200ff8e7b82 */ /* 0x000e220000000800 */
[-C--:B------:R-:W-:Y:S01]  /*0b50*/  LEA.HI.X.SX32 R29, R9, R123.reuse, 0x1, P2 ;  /* 0x0000007b091d7211 */ /* 0x080fe200010f0eff */
[----:B------:R-:W5:Y:S01]  /*0b60*/  LDG.E.U16 R87, desc[UR60][R24.64] ;  /* 0x0000003c18577981 */ /* 0x000f62000c1e1500 */
[C---:B------:R-:W-:Y:S01]  /*0b70*/  LEA R12, P1, R2.reuse, R122, 0x2 ;  /* 0x0000007a020c7211 */ /* 0x040fe200078210ff */
[C---:B------:R-:W-:Y:S01]  /*0b80*/  IMAD R21, R2.reuse, 0x14, RZ ;  /* 0x0000001402157824 */ /* 0x040fe200078e02ff */
[CC--:B------:R-:W-:Y:S01]  /*0b90*/  LEA.HI.X.SX32 R9, R2.reuse, R123.reuse, 0x1, P0 ;  /* 0x0000007b02097211 */ /* 0x0c0fe200000f0eff */
[----:B------:R1:W5:Y:S01]  /*0ba0*/  LDG.E.U16 R110, desc[UR60][R28.64] ;  /* 0x0000003c1c6e7981 */ /* 0x000362000c1e1500 */
[----:B------:R-:W-:Y:S01]  /*0bb0*/  LEA R15, R2, R2, 0x2 ;  /* 0x00000002020f7211 */ /* 0x000fe200078e10ff */
[----:B------:R-:W0:Y:S01]  /*0bc0*/  LDC R146, c[0x0][0x248] ;  /* 0x00009200ff927b82 */ /* 0x000e220000000800 */
[----:B------:R-:W-:Y:S01]  /*0bd0*/  IADD3 R14, P0, R31, R122, RZ ;  /* 0x0000007a1f0e7210 */ /* 0x000fe20007f1e0ff */
[----:B------:R-:W5:Y:S01]  /*0be0*/  LDG.E.U16 R177, desc[UR60][R8.64] ;  /* 0x0000003c08b17981 */ /* 0x000f62000c1e1500 */
[----:B------:R-:W-:-:S02]  /*0bf0*/  LEA.HI.X.SX32 R13, R13, R123, 0x1, P1 ;  /* 0x0000007b0d0d7211 */ /* 0x000fc400008f0eff */
[-C--:B-1----:R-:W-:Y:S01]  /*0c00*/  IADD3 R18, P1, R21, R122.reuse, RZ ;  /* 0x0000007a15127210 */ /* 0x082fe20007f3e0ff */
[C---:B------:R-:W-:Y:S01]  /*0c10*/  IMAD R125, R2.reuse, 0x9a, RZ ;  /* 0x0000009a027d7824 */ /* 0x040fe200078e02ff */
[-C--:B------:R-:W-:Y:S01]  /*0c20*/  LEA.HI.X.SX32 R15, R15, R123.reuse, 0x1, P0 ;  /* 0x0000007b0f0f7211 */ /* 0x080fe200000f0eff */
[----:B------:R-:W-:Y:S01]  /*0c30*/  IMAD R29, R2, 0x24, RZ ;  /* 0x00000024021d7824 */ /* 0x000fe200078e02ff */
[-C--:B------:R-:W-:Y:S01]  /*0c40*/  IADD3 R20, P2, R37, R122.reuse, RZ ;  /* 0x0000007a25147210 */ /* 0x080fe20007f5e0ff */
[----:B------:R1:W5:Y:S01]  /*0c50*/  LDG.E.U16 R175, desc[UR60][R12.64] ;  /* 0x0000003c0caf7981 */ /* 0x000362000c1e1500 */
[-C--:B------:R-:W-:Y:S01]  /*0c60*/  LEA.HI.X.SX32 R19, R31, R123.reuse, 0x1, P1 ;  /* 0x0000007b1f137211 */ /* 0x080fe200008f0eff */
[----:B------:R-:W0:Y:S01]  /*0c70*/  LDC R144, c[0x0][0x248] ;  /* 0x00009200ff907b82 */ /* 0x000e220000000800 */
[----:B------:R-:W-:Y:S01]  /*0c80*/  IADD3 R24, P0, R29, R122, RZ ;  /* 0x0000007a1d187210 */ /* 0x000fe20007f1e0ff */
[----:B------:R1:W5:Y:S01]  /*0c90*/  LDG.E.U16 R169, desc[UR60][R14.64] ;  /* 0x0000003c0ea97981 */ /* 0x000362000c1e1500 */
[----:B------:R-:W-:-:S02]  /*0ca0*/  LEA.HI.X.SX32 R21, R21, R123, 0x1, P2 ;  /* 0x0000007b15157211 */ /* 0x000fc400010f0eff */
[-C--:B------:R-:W-:Y:S01]  /*0cb0*/  IADD3 R28, P1, R47, R122.reuse, RZ ;  /* 0x0000007a2f1c7210 */ /* 0x080fe20007f3e0ff */
[C---:B------:R-:W-:Y:S01]  /*0cc0*/  IMAD R103, R2.reuse, 0xe8, RZ ;  /* 0x000000e802677824 */ /* 0x040fe200078e02ff */
[----:B------:R-:W5:Y:S01]  /*0cd0*/  LDG.E.U16 R120, desc[UR60][R120.64] ;  /* 0x0000003c78787981 */ /* 0x000f62000c1e1500 */
[C---:B-1----:R-:W-:Y:S01]  /*0ce0*/  IMAD R13, R2.reuse, 0x1a, RZ ;  /* 0x0000001a020d7824 */ /* 0x042fe200078e02ff */
[-C--:B------:R-:W-:Y:S01]  /*0cf0*/  LEA.HI.X.SX32 R25, R33, R123.reuse, 0x1, P0 ;  /* 0x0000007b21197211 */ /* 0x080fe200000f0eff */
[C---:B------:R-:W-:Y:S01]  /*0d00*/  IMAD R9, R2.reuse, 0xd, RZ ;  /* 0x0000000d02097824 */ /* 0x040fe200078e02ff */
[----:B------:R1:W5:Y:S01]  /*0d10*/  LDG.E.U16 R161, desc[UR60][R18.64] ;  /* 0x0000003c12a17981 */ /* 0x000362000c1e1500 */
[C---:B------:R-:W-:Y:S01]  /*0d20*/  IMAD R15, R2.reuse, 0x34, RZ ;  /* 0x00000034020f7824 */ /* 0x040fe200078e02ff */
[-C--:B------:R-:W-:Y:S01]  /*0d30*/  LEA.HI.X.SX32 R29, R29, R123.reuse, 0x1, P1 ;  /* 0x0000007b1d1d7211 */ /* 0x080fe200008f0eff */
[C---:B------:R-:W-:Y:S01]  /*0d40*/  IMAD R31, R2.reuse, 0x44, RZ ;  /* 0x00000044021f7824 */ /* 0x040fe200078e02ff */
[-C--:B------:R-:W-:Y:S01]  /*0d50*/  IADD3 R8, P0, R13, R122.reuse, RZ ;  /* 0x0000007a0d087210 */ /* 0x080fe20007f1e0ff */
[----:B------:R1:W5:Y:S01]  /*0d60*/  LDG.E.U16 R145, desc[UR60][R20.64] ;  /* 0x0000003c14917981 */ /* 0x000362000c1e1500 */
[-C--:B------:R-:W-:Y:S01]  /*0d70*/  IADD3 R12, P1, R15, R122.reuse, RZ ;  /* 0x0000007a0f0c7210 */ /* 0x080fe20007f3e0ff */
[----:B------:R-:W0:Y:S01]  /*0d80*/  LDC R148, c[0x0][0x248] ;  /* 0x00009200ff947b82 */ /* 0x000e220000000800 */
[----:B------:R-:W-:Y:S01]  /*0d90*/  LEA.HI.X.SX32 R9, R9, R123, 0x1, P0 ;  /* 0x0000007b09097211 */ /* 0x000fe200000f0eff */
[----:B------:R1:W5:Y:S02]  /*0da0*/  LDG.E.U16 R60, desc[UR60][R28.64] ;  /* 0x0000003c1c3c7981 */ /* 0x000364000c1e1500 */
[-C--:B-1----:R-:W-:Y:S01]  /*0db0*/  IADD3 R18, P2, R57, R122.reuse, RZ ;  /* 0x0000007a39127210 */ /* 0x082fe20007f5e0ff */
[C---:B------:R-:W-:Y:S01]  /*0dc0*/  IMAD R33, R2.reuse, 0x54, RZ ;  /* 0x0000005402217824 */ /* 0x040fe200078e02ff */
[----:B------:R-:W5:Y:S01]  /*0dd0*/  LDG.E.U16 R149, desc[UR60][R24.64] ;  /* 0x0000003c18957981 */ /* 0x000f62000c1e1500 */
[----:B------:R-:W-:Y:S01]  /*0de0*/  IMAD R21, R2, 0x88, RZ ;  /* 0x0000008802157824 */ /* 0x000fe200078e02ff */
[----:B------:R-:W-:-:S02]  /*0df0*/  IADD3 R14, P0, R31, R122, RZ ;  /* 0x0000007a1f0e7210 */ /* 0x000fc40007f1e0ff */
        /* <DEDUP_REMOVED lines=9> */
[-C--:B------:R-:W-:Y:S01]  /*0e90*/  LEA.HI.X.SX32 R31, R31, R123.reuse, 0x1, P1 ;  /* 0x0000007b1f1f7211 */ /* 0x080fe200008f0eff */
[C---:B-1----:R-:W-:Y:S01]  /*0ea0*/  IMAD R9, R2.reuse, 0x15, RZ ;  /* 0x0000001502097824 */ /* 0x042fe200078e02ff */
[-C--:B------:R-:W-:Y:S01]  /*0eb0*/  IADD3 R8, P0, R29, R122.reuse, RZ ;  /* 0x0000007a1d087210 */ /* 0x080fe20007f1e0ff */
[----:B------:R1:W5:Y:S01]  /*0ec0*/  LDG.E.U16 R99, desc[UR60][R14.64] ;  /* 0x0000003c0e637981 */ /* 0x000362000c1e1500 */
[----:B------:R-:W-:Y:S01]  /*0ed0*/  IMAD R25, R2, 0xc8, RZ ;  /* 0x000000c802197824 */ /* 0x000fe200078e02ff */
[----:B------:R-:W0:Y:S01]  /*0ee0*/  LDC R20, c[0x0][0x248] ;  /* 0x00009200ff147b82 */ /* 0x000e220000000800 */
[----:B------:R-:W-:Y:S01]  /*0ef0*/  LEA.HI.X.SX32 R9, R9, R123, 0x1, P0 ;  /* 0x0000007b09097211 */ /* 0x000fe200000f0eff */
[----:B------:R1:W5:Y:S01]  /*0f00*/  LDG.E.U16 R59, desc[UR60][R18.64] ;  /* 0x0000003c123b7981 */ /* 0x000362000c1e1500 */
[----:B------:R-:W-:-:S03]  /*0f10*/  IADD3 R12, P1, R33, R122, RZ ;  /* 0x0000007a210c7210 */ /* 0x000fc60007f3e0ff */
[----:B------:R1:W5:Y:S02]  /*0f20*/  LDG.E.U16 R57, desc[UR60][R30.64] ;  /* 0x0000003c1e397981 */ /* 0x000364000c1e1500 */
[-C--:B-1----:R-:W-:Y:S01]  /*0f30*/  IADD3 R14, P0, R35, R122.reuse, RZ ;  /* 0x0000007a230e7210 */ /* 0x082fe20007f1e0ff */
[C---:B------:R-:W-:Y:S01]  /*0f40*/  IMAD R138, R2.reuse, 0xca, RZ ;  /* 0x000000ca028a7824 */ /* 0x040fe200078e02ff */
[----:B------:R1:W5:Y:S01]  /*0f50*/  LDG.E.U16 R143, desc[UR60][R8.64] ;  /* 0x0000003c088f7981 */ /* 0x000362000c1e1500 */
[C---:B------:R-:W-:Y:S01]  /*0f60*/  IMAD R121, R2.reuse, 0xba, RZ ;  /* 0x000000ba02797824 */ /* 0x040fe200078e02ff */
[-C--:B------:R-:W-:Y:S01]  /*0f70*/  IADD3 R18, P2, R75, R122.reuse, RZ ;  /* 0x0000007a4b127210 */ /* 0x080fe20007f5e0ff */
[C---:B------:R-:W-:Y:S01]  /*0f80*/  IMAD R136, R2.reuse, 0xda, RZ ;  /* 0x000000da02887824 */ /* 0x040fe200078e02ff */
[----:B------:R-:W5:Y:S01]  /*0f90*/  LDG.E.U16 R52, desc[UR60][R52.64] ;  /* 0x0000003c34347981 */ /* 0x000f62000c1e1500 */
[C---:B------:R-:W-:Y:S01]  /*0fa0*/  IMAD R172, R2.reuse, 0x84, RZ ;  /* 0x0000008402ac7824 */ /* 0x040fe200078e02ff */
[----:B------:R-:W4:Y:S01]  /*0fb0*/  LDC R24, c[0x0][0x248] ;  /* 0x00009200ff187b82 */ /* 0x000f220000000800 */
[C---:B------:R-:W-:Y:S01]  /*0fc0*/  IMAD R31, R2.reuse, 0x3a, RZ ;  /* 0x0000003a021f7824 */ /* 0x040fe200078e02ff */
[-C--:B------:R-:W-:Y:S01]  /*0fd0*/  LEA.HI.X.SX32 R15, R39, R123.reuse, 0x1, P0 ;  /* 0x0000007b270f7211 */ /* 0x080fe200000f0eff */
[C---:B------:R-:W-:Y:S01]  /*0fe0*/  IMAD R16, R2.reuse, 0x94, RZ ;  /* 0x0000009402107824 */ /* 0x040fe200078e02ff */
[-C--:B------:R-:W-:Y:S01]  /*0ff0*/  LEA.HI.X.SX32 R13, R29, R123.reuse, 0x1, P1 ;  /* 0x0000007b1d0d7211 */ /* 0x080fe200008f0eff */
[C---:B-1----:R-:W-:Y:S01]  /*1000*/  IMAD R9, R2.reuse, 0x1d, RZ ;  /* 0x0000001d02097824 */ /* 0x042fe200078e02ff */
[-C--:B------:R-:W-:Y:S01]  /*1010*/  LEA.HI.X.SX32 R19, R33, R123.reuse, 0x1, P2 ;  /* 0x0000007b21137211 */ /* 0x080fe200010f0eff */
[----:B------:R-:W-:Y:S01]  /*1020*/  IMAD R33, R2, 0x74, RZ ;  /* 0x0000007402217824 */ /* 0x000fe200078e02ff */
[-C--:B------:R-:W-:Y:S01]  /*1030*/  IADD3 R28, P1, R25, R122.reuse, RZ ;  /* 0x0000007a191c7210 */ /* 0x080fe20007f3e0ff */
[----:B------:R1:W5:Y:S01]  /*1040*/  LDG.E.U16 R97, desc[UR60][R14.64] ;  /* 0x0000003c0e617981 */ /* 0x000362000c1e1500 */
[----:B------:R-:W-:Y:S01]  /*1050*/  IADD3 R8, P0, R31, R122, RZ ;  /* 0x0000007a1f087210 */ /* 0x000fe20007f1e0ff */
[----:B------:R-:W2:Y:S01]  /*1060*/  LDC R154, c[0x0][0x248] ;  /* 0x00009200ff9a7b82 */ /* 0x000ea20000000800 */
[-C--:B------:R-:W-:Y:S01]  /*1070*/  LEA.HI.X.SX32 R29, R35, R123.reuse, 0x1, P1 ;  /* 0x0000007b231d7211 */ /* 0x080fe200008f0eff */
[----:B------:R1:W5:Y:S01]  /*1080*/  LDG.E.U16 R98, desc[UR60][R12.64] ;  /* 0x0000003c0c627981 */ /* 0x000362000c1e1500 */
[----:B------:R-:W-:-:S03]  /*1090*/  LEA.HI.X.SX32 R9, R9, R123, 0x1, P0 ;  /* 0x0000007b09097211 */ /* 0x000fc600000f0eff */
[----:B------:R0:W5:Y:S01]  /*10a0*/  LDG.E.U16 R56, desc[UR60][R18.64] ;  /* 0x0000003c12387981 */ /* 0x000162000c1e1500 */
[----:B-1----:R-:W-:Y:S01]  /*10b0*/  IMAD R15, R2, 0x45, RZ ;  /* 0x00000045020f7824 */ /* 0x002fe200078e02ff */
[-C--:B------:R-:W-:Y:S02]  /*10c0*/  IADD3 R14, P0, R128, R122.reuse, RZ ;  /* 0x0000007a800e7210 */ /* 0x080fe40007f1e0ff */
[----:B------:R1:W5:Y:S01]  /*10d0*/  LDG.E.U16 R40, desc[UR60][R8.64] ;  /* 0x0000003c08287981 */ /* 0x000362000c1e1500 */
[----:B------:R-:W3:Y:S01]  /*10e0*/  LDC R156, c[0x0][0x248] ;  /* 0x00009200ff9c7b82 */ /* 0x000ee20000000800 */
[-C--:B------:R-:W-:Y:S02]  /*10f0*/  IADD3 R12, P1, R33, R122.reuse, RZ ;  /* 0x0000007a210c7210 */ /* 0x080fe40007f3e0ff */
[-C--:B------:R-:W-:Y:S01]  /*1100*/  LEA.HI.X.SX32 R15, R15, R123.reuse, 0x1, P0 ;  /* 0x0000007b0f0f7211 */ /* 0x080fe200000f0eff */
[----:B------:R1:W5:Y:S01]  /*1110*/  LDG.E.U16 R54, desc[UR60][R28.64] ;  /* 0x0000003c1c367981 */ /* 0x000362000c1e1500 */
[-C--:B------:R-:W-:Y:S01]  /*1120*/  LEA.HI.X.SX32 R13, R31, R123.reuse, 0x1, P1 ;  /* 0x0000007b1f0d7211 */ /* 0x080fe200008f0eff */
[C---:B0-----:R-:W-:Y:S01]  /*1130*/  IMAD R19, R2.reuse, 0x4d, RZ ;  /* 0x0000004d02137824 */ /* 0x041fe200078e02ff */
[-C--:B------:R-:W-:Y:S01]  /*1140*/  IADD3 R30, P2, R103, R122.reuse, RZ ;  /* 0x0000007a671e7210 */ /* 0x080fe20007f5e0ff */
[----:B------:R0:W5:Y:S01]  /*1150*/  LDG.E.U16 R35, desc[UR60][R14.64] ;  /* 0x0000003c0e237981 */ /* 0x000162000c1e1500 */
[-C--:B-1----:R-:W-:Y:S01]  /*1160*/  IADD3 R8, P0, R125, R122.reuse, RZ ;  /* 0x0000007a7d087210 */ /* 0x082fe20007f1e0ff */
[----:B------:R-:W1:Y:S02]  /*1170*/  LDC R158, c[0x0][0x248] ;  /* 0x00009200ff9e7b82 */ /* 0x000e640000000800 */
[----:B------:R0:W5:Y:S01]  /*1180*/  LDG.E.U16 R96, desc[UR60][R12.64] ;  /* 0x0000003c0c607981 */ /* 0x000162000c1e1500 */
[-C--:B------:R-:W-:Y:S01]  /*1190*/  LEA.HI.X.SX32 R9, R19, R123.reuse, 0x1, P0 ;  /* 0x0000007b13097211 */ /* 0x080fe200000f0eff */
[C---:B------:R-:W-:Y:S01]  /*11a0*/  IMAD R29, R2.reuse, 0x55, RZ ;  /* 0x00000055021d7824 */ /* 0x040fe200078e02ff */
[-C--:B------:R-:W-:Y:S01]  /*11b0*/  LEA.HI.X.SX32 R31, R33, R123.reuse, 0x1, P2 ;  /* 0x0000007b211f7211 */ /* 0x080fe200010f0eff */
[C---:B------:R-:W-:Y:S01]  /*11c0*/  IMAD R180, R2.reuse, 0xa4, RZ ;  /* 0x000000a402b47824 */ /* 0x040fe200078e02ff */
[----:B------:R-:W5:Y:S01]  /*11d0*/  LDG.E.U16 R108, desc[UR60][R108.64] ;  /* 0x0000003c6c6c7981 */ /* 0x000f62000c1e1500 */
[----:B0-----:R-:W-:Y:S01]  /*11e0*/  IMAD R15, R2, 0x65, RZ ;  /* 0x00000065020f7824 */ /* 0x001fe200078e02ff */
[-C--:B------:R-:W-:Y:S01]  /*11f0*/  IADD3 R14, P0, R138, R122.reuse, RZ ;  /* 0x0000007a8a0e7210 */ /* 0x080fe20007f1e0ff */
[C---:B------:R-:W-:Y:S01]  /*1200*/  IMAD R131, R2.reuse, 0xea, RZ ;  /* 0x000000ea02837824 */ /* 0x040fe200078e02ff */
[----:B------:R-:W0:Y:S01]  /*1210*/  LDC R162, c[0x0][0x248] ;  /* 0x00009200ffa27b82 */ /* 0x000e220000000800 */
[-C--:B------:R-:W-:Y:S01]  /*1220*/  IADD3 R12, P1, R129, R122.reuse, RZ ;  /* 0x0000007a810c7210 */ /* 0x080fe20007f3e0ff */
[C---:B------:R-:W-:Y:S01]  /*1230*/  IMAD R33, R2.reuse, 0x5d, RZ ;  /* 0x0000005d02217824 */ /* 0x040fe200078e02ff */
[-C--:B------:R-:W-:Y:S01]  /*1240*/  IADD3 R18, P2, R121, R122.reuse, RZ ;  /* 0x0000007a79127210 */ /* 0x080fe20007f5e0ff */
[C---:B------:R-:W-:Y:S01]  /*1250*/  IMAD R45, R2.reuse, 0x4a, RZ ;  /* 0x0000004a022d7824 */ /* 0x040fe200078e02ff */
[-C--:B------:R-:W-:Y:S01]  /*1260*/  LEA.HI.X.SX32 R13, R29, R123.reuse, 0x1, P1 ;  /* 0x0000007b1d0d7211 */ /* 0x080fe200008f0eff */
[----:B------:R-:W-:Y:S01]  /*1270*/  IMAD R29, R2, 0x6d, RZ ;  /* 0x0000006d021d7824 */ /* 0x000fe200078e02ff */
[-C--:B------:R-:W-:Y:S01]  /*1280*/  LEA.HI.X.SX32 R15, R15, R123.reuse, 0x1, P0 ;  /* 0x0000007b0f0f7211 */ /* 0x080fe200000f0eff */
[----:B------:R4:W5:Y:S01]  /*1290*/  LDG.E.U16 R34, desc[UR60][R8.64] ;  /* 0x0000003c08227981 */ /* 0x000962000c1e1500 */
[----:B------:R-:W-:Y:S01]  /*12a0*/  IADD3 R36, P0, R136, R122, RZ ;  /* 0x0000007a88247210 */ /* 0x000fe20007f1e0ff */
[----:B------:R-:W0:Y:S01]  /*12b0*/  LDC R160, c[0x0][0x248] ;  /* 0x00009200ffa07b82 */ /* 0x000e220000000800 */
[-C--:B------:R-:W-:Y:S01]  /*12c0*/  LEA.HI.X.SX32 R19, R33, R123.reuse, 0x1, P2 ;  /* 0x0000007b21137211 */ /* 0x080fe200010f0eff */
[----:B------:R-:W5:Y:S01]  /*12d0*/  LDG.E.U16 R53, desc[UR60][R30.64] ;  /* 0x0000003c1e357981 */ /* 0x000f62000c1e1500 */
[----:B------:R-:W-:-:S03]  /*12e0*/  LEA.HI.X.SX32 R37, R29, R123, 0x1, P0 ;  /* 0x0000007b1d257211 */ /* 0x000fc600000f0eff */
[----:B------:R4:W5:Y:S02]  /*12f0*/  LDG.E.U16 R33, desc[UR60][R12.64] ;  /* 0x0000003c0c217981 */ /* 0x000964000c1e1500 */
[C---:B----4-:R-:W-:Y:S01]  /*1300*/  IMAD R9, R2.reuse, 0x25, RZ ;  /* 0x0000002502097824 */ /* 0x050fe200078e02ff */
[-C--:B------:R-:W-:Y:S01]  /*1310*/  IADD3 R8, P0, R45, R122.reuse, RZ ;  /* 0x0000007a2d087210 */ /* 0x080fe20007f1e0ff */
[----:B------:R4:W5:Y:S01]  /*1320*/  LDG.E.U16 R32, desc[UR60][R18.64] ;  /* 0x0000003c12207981 */ /* 0x000962000c1e1500 */
[----:B------:R-:W-:Y:S01]  /*1330*/  IMAD R47, R2, 0x5a, RZ ;  /* 0x0000005a022f7824 */ /* 0x000fe200078e02ff */
[----:B------:R-:W0:Y:S02]  /*1340*/  LDC R164, c[0x0][0x248] ;  /* 0x00009200ffa47b82 */ /* 0x000e240000000800 */
[----:B------:R1:W5:Y:S01]  /*1350*/  LDG.E.U16 R31, desc[UR60][R14.64] ;  /* 0x0000003c0e1f7981 */ /* 0x000362000c1e1500 */
[-C--:B------:R-:W-:Y:S02]  /*1360*/  IADD3 R12, P1, R172, R122.reuse, RZ ;  /* 0x0000007aac0c7210 */ /* 0x080fe40007f3e0ff */
[-C--:B------:R-:W-:Y:S01]  /*1370*/  LEA.HI.X.SX32 R9, R9, R123.reuse, 0x1, P0 ;  /* 0x0000007b09097211 */ /* 0x080fe200000f0eff */
[C---:B------:R-:W-:Y:S01]  /*1380*/  IMAD R183, R2.reuse, 0xc4, RZ ;  /* 0x000000c402b77824 */ /* 0x040fe200078e02ff */
[-C--:B------:R-:W-:Y:S01]  /*1390*/  LEA.HI.X.SX32 R13, R43, R123.reuse, 0x1, P1 ;  /* 0x0000007b2b0d7211 */ /* 0x080fe200008f0eff */
[----:B------:R-:W-:Y:S01]  /*13a0*/  IMAD R39, R2, 0x75, RZ ;  /* 0x0000007502277824 */ /* 0x000fe200078e02ff */
[-C--:B----4-:R-:W-:Y:S01]  /*13b0*/  IADD3 R18, P1, R180, R122.reuse, RZ ;  /* 0x0000007ab4127210 */ /* 0x090fe20007f3e0ff */
[----:B------:R-:W-:Y:S01]  /*13c0*/  IMAD R181, R2, 0xb4, RZ ;  /* 0x000000b402b57824 */ /* 0x000fe200078e02ff */
[-C--:B-1----:R-:W-:Y:S01]  /*13d0*/  IADD3 R14, P0, R16, R122.reuse, RZ ;  /* 0x0000007a100e7210 */ /* 0x082fe20007f1e0ff */
[----:B------:R1:W4:Y:S01]  /*13e0*/  LDG.E.U16 R93, desc[UR60][R12.64] ;  /* 0x0000003c0c5d7981 */ /* 0x000322000c1e1500 */
[-C--:B------:R-:W-:Y:S01]  /*13f0*/  IADD3 R28, P2, R131, R122.reuse, RZ ;  /* 0x0000007a831c7210 */ /* 0x080fe20007f5e0ff */
[C---:B------:R-:W-:Y:S01]  /*1400*/  IMAD R43, R2.reuse, 0x2d, RZ ;  /* 0x0000002d022b7824 */ /* 0x040fe200078e02ff */
[-C--:B------:R-:W-:Y:S01]  /*1410*/  LEA.HI.X.SX32 R15, R45, R123.reuse, 0x1, P0 ;  /* 0x0000007b2d0f7211 */ /* 0x080fe200000f0eff */
[C---:B------:R-:W-:Y:S01]  /*1420*/  IMAD R45, R2.reuse, 0x6a, RZ ;  /* 0x0000006a022d7824 */ /* 0x040fe200078e02ff */
[----:B------:R-:W-:Y:S01]  /*1430*/  LEA.HI.X.SX32 R19, R63, R123, 0x1, P1 ;  /* 0x0000007b3f137211 */ /* 0x000fe200008f0eff */
[----:B------:R-:W-:Y:S01]  /*1440*/  IMAD R185, R2, 0xd4, RZ ;  /* 0x000000d402b97824 */ /* 0x000fe200078e02ff */
[-C--:B------:R-:W-:Y:S01]  /*1450*/  IADD3 R42, P1, R183, R122.reuse, RZ ;  /* 0x0000007ab72a7210 */ /* 0x080fe20007f3e0ff */
[----:B------:R1:W4:Y:S01]  /*1460*/  LDG.E.U16 R30, desc[UR60][R36.64] ;  /* 0x0000003c241e7981 */ /* 0x000322000c1e1500 */
[----:B------:R-:W0:Y:S01]  /*1470*/  LDC R166, c[0x0][0x248] ;  /* 0x00009200ffa67b82 */ /* 0x000e220000000800 */
[----:B-1----:R-:W-:-:S02]  /*1480*/  IADD3 R12, P0, R47, R122, RZ ;  /* 0x0000007a2f0c7210 */ /* 0x002fc40007f1e0ff */
[-C--:B------:R-:W-:Y:S01]  /*1490*/  LEA.HI.X.SX32 R29, R39, R123.reuse, 0x1, P2 ;  /* 0x0000007b271d7211 */ /* 0x080fe200010f0eff */
[----:B------:R-:W4:Y:S01]  /*14a0*/  LDG.E.U16 R92, desc[UR60][R14.64] ;  /* 0x0000003c0e5c7981 */ /* 0x000f22000c1e1500 */
[-C--:B------:R-:W-:Y:S02]  /*14b0*/  LEA.HI.X.SX32 R13, R43, R123.reuse, 0x1, P0 ;  /* 0x0000007b2b0d7211 */ /* 0x080fe400000f0eff */
[----:B------:R-:W-:Y:S01]  /*14c0*/  LEA.HI.X.SX32 R43, R65, R123, 0x1, P1 ;  /* 0x0000007b412b7211 */ /* 0x000fe200008f0eff */
[----:B------:R1:W4:Y:S01]  /*14d0*/  LDG.E.U16 R39, desc[UR60][R8.64] ;  /* 0x0000003c08277981 */ /* 0x000322000c1e1500 */
[C---:B------:R-:W-:Y:S01]  /*14e0*/  IMAD R65, R2.reuse, 0x7a, RZ ;  /* 0x0000007a02417824 */ /* 0x040fe200078e02ff */
[----:B------:R-:W-:Y:S01]  /*14f0*/  IADD3 R36, P2, R181, R122, RZ ;  /* 0x0000007ab5247210 */ /* 0x000fe20007f5e0ff */
[----:B------:R-:W0:Y:S01]  /*1500*/  LDC R170, c[0x0][0x248] ;  /* 0x00009200ffaa7b82 */ /* 0x000e220000000800 */
[----:B------:R1:W4:Y:S01]  /*1510*/  LDG.E.U16 R38, desc[UR60][R12.64] ;  /* 0x0000003c0c267981 */ /* 0x000322000c1e1500 */
[----:B------:R-:W-:-:S03]  /*1520*/  IMAD R191, R2, 0xe4, RZ ;  /* 0x000000e402bf7824 */ /* 0x000fc600078e02ff */
[----:B------:R1:W4:Y:S02]  /*1530*/  LDG.E.U16 R89, desc[UR60][R18.64] ;  /* 0x0000003c12597981 */ /* 0x000324000c1e1500 */
[C---:B-1----:R-:W-:Y:S01]  /*1540*/  IMAD R9, R2.reuse, 0x35, RZ ;  /* 0x0000003502097824 */ /* 0x042fe200078e02ff */
[-C--:B------:R-:W-:Y:S01]  /*1550*/  IADD3 R8, P0, R45, R122.reuse, RZ ;  /* 0x0000007a2d087210 */ /* 0x080fe20007f1e0ff */
[C---:B------:R-:W-:Y:S01]  /*1560*/  IMAD R130, R2.reuse, 0xfa, RZ ;  /* 0x000000fa02827824 */ /* 0x040fe200078e02ff */
[----:B------:R-:W4:Y:S01]  /*1570*/  LDG.E.U16 R29, desc[UR60][R28.64] ;  /* 0x0000003c1c1d7981 */ /* 0x000f22000c1e1500 */
[C---:B------:R-:W-:Y:S01]  /*1580*/  IMAD R13, R2.reuse, 0x3d, RZ ;  /* 0x0000003d020d7824 */ /* 0x040fe200078e02ff */
[-C--:B------:R-:W-:Y:S01]  /*1590*/  LEA.HI.X.SX32 R9, R9, R123.reuse, 0x1, P0 ;  /* 0x0000007b09097211 */ /* 0x080fe200000f0eff */
[----:B------:R-:W1:Y:S01]  /*15a0*/  LDC R168, c[0x0][0x248] ;  /* 0x00009200ffa87b82 */ /* 0x000e620000000800 */
[-C--:B------:R-:W-:Y:S01]  /*15b0*/  IADD3 R14, P0, R65, R122.reuse, RZ ;  /* 0x0000007a410e7210 */ /* 0x080fe20007f1e0ff */
[C---:B------:R-:W-:Y:S01]  /*15c0*/  IMAD R105, R2.reuse, 0x16, RZ ;  /* 0x0000001602697824 */ /* 0x040fe200078e02ff */
[-C--:B------:R-:W-:Y:S01]  /*15d0*/  IADD3 R18, P1, R185, R122.reuse, RZ ;  /* 0x0000007ab9127210 */ /* 0x080fe20007f3e0ff */
[C---:B------:R-:W-:Y:S01]  /*15e0*/  IMAD R189, R2.reuse, 0xf4, RZ ;  /* 0x000000f402bd7824 */ /* 0x040fe200078e02ff */
[-C--:B------:R-:W-:Y:S01]  /*15f0*/  LEA.HI.X.SX32 R37, R47, R123.reuse, 0x1, P2 ;  /* 0x0000007b2f257211 */ /* 0x080fe200010f0eff */
[C---:B------:R-:W-:Y:S01]  /*1600*/  IMAD R109, R2.reuse, 0x26, RZ ;  /* 0x00000026026d7824 */ /* 0x040fe200078e02ff */
[-C--:B------:R-:W-:Y:S01]  /*1610*/  LEA.HI.X.SX32 R19, R45, R123.reuse, 0x1, P1 ;  /* 0x0000007b2d137211 */ /* 0x080fe200008f0eff */
[C---:B------:R-:W-:Y:S01]  /*1620*/  IMAD R45, R2.reuse, 0x6, RZ ;  /* 0x00000006022d7824 */ /* 0x040fe200078e02ff */
[-C--:B------:R-:W-:Y:S01]  /*1630*/  LEA.HI.X.SX32 R15, R13, R123.reuse, 0x1, P0 ;  /* 0x0000007b0d0f7211 */ /* 0x080fe200000f0eff */
[----:B------:R-:W-:Y:S01]  /*1640*/  IMAD R13, R2, 0x7d, RZ ;  /* 0x0000007d020d7824 */ /* 0x000fe200078e02ff */
[-C--:B------:R-:W-:Y:S01]  /*1650*/  IADD3 R46, P2, R191, R122.reuse, RZ ;  /* 0x0000007abf2e7210 */ /* 0x080fe20007f5e0ff */
[----:B------:R-:W4:Y:S01]  /*1660*/  LDG.E.U16 R91, desc[UR60][R36.64] ;  /* 0x0000003c245b7981 */ /* 0x000f22000c1e1500 */
[----:B------:R-:W-:Y:S01]  /*1670*/  IADD3 R12, P1, R130, R122, RZ ;  /* 0x0000007a820c7210 */ /* 0x000fe20007f3e0ff */
[----:B------:R-:W1:Y:S01]  /*1680*/  LDC R188, c[0x0][0x248] ;  /* 0x00009200ffbc7b82 */ /* 0x000e620000000800 */
[----:B------:R-:W-:Y:S01]  /*1690*/  LEA.HI.X.SX32 R47, R5, R123, 0x1, P2 ;  /* 0x0000007b052f7211 */ /* 0x000fe200010f0eff */
[----:B------:R2:W4:Y:S01]  /*16a0*/  LDG.E.U16 R63, desc[UR60][R18.64] ;  /* 0x0000003c123f7981 */ /* 0x000522000c1e1500 */
[----:B------:R-:W-:-:S02]  /*16b0*/  LEA R5, R2, R2, 0x1 ;  /* 0x0000000202057211 */ /* 0x000fc400078e08ff */
[-C--:B------:R-:W-:Y:S01]  /*16c0*/  IADD3 R4, P0, R45, R122.reuse, RZ ;  /* 0x0000007a2d047210 */ /* 0x080fe20007f1e0ff */
[C---:B------:R-:W-:Y:S01]  /*16d0*/  IMAD R210, R2.reuse, 0x46, RZ ;  /* 0x0000004602d27824 */ /* 0x040fe200078e02ff */
[-C--:B------:R-:W-:Y:S01]  /*16e0*/  LEA.HI.X.SX32 R13, R13, R123.reuse, 0x1, P1 ;  /* 0x0000007b0d0d7211 */ /* 0x080fe200008f0eff */
[----:B------:R3:W4:Y:S01]  /*16f0*/  LDG.E.U16 R36, desc[UR60][R14.64] ;  /* 0x0000003c0e247981 */ /* 0x000722000c1e1500 */
[----:B------:R-:W-:Y:S01]  /*1700*/  LEA.HI.X.SX32 R5, R5, R123, 0x1, P0 ;  /* 0x0000007b05057211 */ /* 0x000fe200000f0eff */
[----:B------:R-:W1:Y:S02]  /*1710*/  LDC R176, c[0x0][0x248] ;  /* 0x00009200ffb07b82 */ /* 0x000e640000000800 */
[----:B------:R0:W4:Y:S01]  /*1720*/  LDG.E.U16 R37, desc[UR60][R8.64] ;  /* 0x0000003c08257981 */ /* 0x000122000c1e1500 */
[C---:B--2---:R-:W-:Y:S02]  /*1730*/  IMAD R19, R2.reuse, 0x13, RZ ;  /* 0x0000001302137824 */ /* 0x044fe400078e02ff */
[C---:B------:R-:W-:Y:S01]  /*1740*/  IMAD R216, R2.reuse, 0x56, RZ ;  /* 0x0000005602d87824 */ /* 0x040fe200078e02ff */
[----:B------:R2:W4:Y:S01]  /*1750*/  LDG.E.U16 R28, desc[UR60][R12.64] ;  /* 0x0000003c0c1c7981 */ /* 0x000522000c1e1500 */
[----:B---3--:R-:W-:Y:S01]  /*1760*/  IMAD R15, R2, 0xb, RZ ;  /* 0x0000000b020f7824 */ /* 0x008fe200078e02ff */
[----:B------:R-:W-:-:S02]  /*1770*/  IADD3 R14, P1, R105, R122, RZ ;  /* 0x0000007a690e7210 */ /* 0x000fc40007f3e0ff */
[----:B------:R3:W4:Y:S01]  /*1780*/  LDG.E.U16 R88, desc[UR60][R46.64] ;  /* 0x0000003c2e587981 */ /* 0x000722000c1e1500 */
[----:B------:R-:W1:Y:S01]  /*1790*/  LDC R178, c[0x0][0x248] ;  /* 0x00009200ffb27b82 */ /* 0x000e620000000800 */
[-C--:B0-----:R-:W-:Y:S02]  /*17a0*/  IADD3 R8, P2, R189, R122.reuse, RZ ;  /* 0x0000007abd087210 */ /* 0x081fe40007f5e0ff */
[-C--:B------:R-:W-:Y:S01]  /*17b0*/  LEA.HI.X.SX32 R15, R15, R123.reuse, 0x1, P1 ;  /* 0x0000007b0f0f7211 */ /* 0x080fe200008f0eff */
[C---:B------:R-:W-:Y:S01]  /*17c0*/  IMAD R153, R2.reuse, 0x36, RZ ;  /* 0x0000003602997824 */ /* 0x040fe200078e02ff */
[-C--:B------:R-:W-:Y:S01]  /*17d0*/  LEA.HI.X.SX32 R9, R65, R123.reuse, 0x1, P2 ;  /* 0x0000007b41097211 */ /* 0x080fe200010f0eff */
[----:B------:R0:W4:Y:S01]  /*17e0*/  LDG.E.U16 R173, desc[UR60][R4.64] ;  /* 0x0000003c04ad7981 */ /* 0x000122000c1e1500 */
[----:B--2---:R-:W-:Y:S01]  /*17f0*/  IADD3 R12, P0, R109, R122, RZ ;  /* 0x0000007a6d0c7210 */ /* 0x004fe20007f1e0ff */
[----:B------:R-:W2:Y:S01]  /*1800*/  LDC R174, c[0x0][0x248] ;  /* 0x00009200ffae7b82 */ /* 0x000ea20000000800 */
[C---:B---3--:R-:W-:Y:S01]  /*1810*/  IMAD R47, R2.reuse, 0x23, RZ ;  /* 0x00000023022f7824 */ /* 0x048fe200078e02ff */
[----:B------:R3:W4:Y:S01]  /*1820*/  LDG.E.U16 R159, desc[UR60][R14.64] ;  /* 0x0000003c0e9f7981 */ /* 0x000722000c1e1500 */
[----:B------:R-:W-:Y:S01]  /*1830*/  LEA.HI.X.SX32 R13, R19, R123, 0x1, P0 ;  /* 0x0000007b130d7211 */ /* 0x000fe200000f0eff */
[----:B------:R-:W-:-:S02]  /*1840*/  IMAD R214, R2, 0x66, RZ ;  /* 0x0000006602d67824 */ /* 0x000fc400078e02ff */
[----:B------:R3:W4:Y:S01]  /*1850*/  LDG.E.U16 R90, desc[UR60][R42.64] ;  /* 0x0000003c2a5a7981 */ /* 0x000722000c1e1500 */
[-C--:B0-----:R-:W-:Y:S01]  /*1860*/  IADD3 R4, P2, R210, R122.reuse, RZ ;  /* 0x0000007ad2047210 */ /* 0x081fe20007f5e0ff */
[C---:B------:R-:W-:Y:S02]  /*1870*/  IMAD R232, R2.reuse, 0x86, RZ ;  /* 0x0000008602e87824 */ /* 0x040fe400078e02ff */
[----:B------:R0:W4:Y:S01]  /*1880*/  LDG.E.U16 R86, desc[UR60][R8.64] ;  /* 0x0000003c08567981 */ /* 0x000122000c1e1500 */
[----:B------:R-:W-:Y:S01]  /*1890*/  IMAD R212, R2, 0x76, RZ ;  /* 0x0000007602d47824 */ /* 0x000fe200078e02ff */
[-C--:B---3--:R-:W-:Y:S01]  /*18a0*/  IADD3 R14, P0, R216, R122.reuse, RZ ;  /* 0x0000007ad80e7210 */ /* 0x088fe20007f1e0ff */
[C---:B------:R-:W-:Y:S01]  /*18b0*/  IMAD R15, R2.reuse, 0x2b, RZ ;  /* 0x0000002b020f7824 */ /* 0x040fe200078e02ff */
[-C--:B------:R-:W-:Y:S01]  /*18c0*/  LEA.HI.X.SX32 R5, R47, R123.reuse, 0x1, P2 ;  /* 0x0000007b2f057211 */ /* 0x080fe200010f0eff */
[----:B------:R3:W4:Y:S01]  /*18d0*/  LDG.E.U16 R147, desc[UR60][R12.64] ;  /* 0x0000003c0c937981 */ /* 0x000722000c1e1500 */
[C---:B------:R-:W-:Y:S01]  /*18e0*/  IMAD R43, R2.reuse, 0x1b, RZ ;  /* 0x0000001b022b7824 */ /* 0x040fe200078e02ff */
[----:B------:R-:W1:Y:S01]  /*18f0*/  LDC R46, c[0x0][0x248] ;  /* 0x00009200ff2e7b82 */ /* 0x000e620000000800 */
[C---:B------:R-:W-:Y:S01]  /*1900*/  IMAD R230, R2.reuse, 0x96, RZ ;  /* 0x0000009602e67824 */ /* 0x040fe200078e02ff */
[----:B------:R-:W5:Y:S01]  /*1910*/  LDG.E.U16 R179, desc[UR60][R122.64] ;  /* 0x0000003c7ab37981 */ /* 0x000f62000c1e1500 */
[-C--:B0-----:R-:W-:Y:S01]  /*1920*/  IADD3 R8, P1, R153, R122.reuse, RZ ;  /* 0x0000007a99087210 */ /* 0x081fe20007f3e0ff */
[C---:B------:R-:W-:Y:S01]  /*1930*/  IMAD R19, R2.reuse, 0x33, RZ ;  /* 0x0000003302137824 */ /* 0x040fe200078e02ff */
[-C--:B------:R-:W-:Y:S01]  /*1940*/  LEA.HI.X.SX32 R15, R15, R123.reuse, 0x1, P0 ;  /* 0x0000007b0f0f7211 */ /* 0x080fe200000f0eff */
[----:B------:R0:W4:Y:S01]  /*1950*/  LDG.E.U16 R73, desc[UR60][R4.64] ;  /* 0x0000003c04497981 */ /* 0x000122000c1e1500 */
[-C--:B------:R-:W-:Y:S01]  /*1960*/  LEA.HI.X.SX32 R9, R43, R123.reuse, 0x1, P1 ;  /* 0x0000007b2b097211 */ /* 0x080fe200008f0eff */
[----:B------:R-:W-:Y:S01]  /*1970*/  IMAD R47, R2, 0x43, RZ ;  /* 0x00000043022f7824 */ /* 0x000fe200078e02ff */
[-C--:B---3--:R-:W-:Y:S01]  /*1980*/  IADD3 R12, P0, R214, R122.reuse, RZ ;  /* 0x0000007ad60c7210 */ /* 0x088fe20007f1e0ff */
[----:B------:R3:W4:Y:S01]  /*1990*/  LDG.E.U16 R72, desc[UR60][R14.64] ;  /* 0x0000003c0e487981 */ /* 0x000722000c1e1500 */
[----:B------:R-:W-:Y:S01]  /*19a0*/  IMAD R43, R2, 0x3b, RZ ;  /* 0x0000003b022b7824 */ /* 0x000fe200078e02ff */
[----:B------:R-:W2:Y:S01]  /*19b0*/  LDC R186, c[0x0][0x248] ;  /* 0x00009200ffba7b82 */ /* 0x000ea20000000800 */
[----:B------:R-:W-:Y:S01]  /*19c0*/  LEA.HI.X.SX32 R13, R19, R123, 0x1, P0 ;  /* 0x0000007b130d7211 */ /* 0x000fe200000f0eff */
[----:B------:R3:W4:Y:S01]  /*19d0*/  LDG.E.U16 R134, desc[UR60][R8.64] ;  /* 0x0000003c08867981 */ /* 0x000722000c1e1500 */
[----:B0-----:R-:W-:Y:S01]  /*19e0*/  IADD3 R4, P2, R232, R122, RZ ;  /* 0x0000007ae8047210 */ /* 0x001fe20007f5e0ff */
[----:B------:R-:W-:-:S02]  /*19f0*/  IMAD R228, R2, 0xa6, RZ ;  /* 0x000000a602e47824 */ /* 0x000fc400078e02ff */
[----:B------:R0:W4:Y:S01]  /*1a00*/  LDG.E.U16 R71, desc[UR60][R12.64] ;  /* 0x0000003c0c477981 */ /* 0x000122000c1e1500 */
[----:B---3--:R-:W-:Y:S01]  /*1a10*/  IMAD R15, R2, 0x4b, RZ ;  /* 0x0000004b020f7824 */ /* 0x008fe200078e02ff */
[-C--:B------:R-:W-:Y:S01]  /*1a20*/  IADD3 R14, P0, R230, R122.reuse, RZ ;  /* 0x0000007ae60e7210 */ /* 0x080fe20007f1e0ff */
[----:B------:R-:W-:Y:S01]  /*1a30*/  IMAD R224, R2, 0xc6, RZ ;  /* 0x000000c602e07824 */ /* 0x000fe200078e02ff */
[-C--:B------:R-:W-:Y:S01]  /*1a40*/  LEA.HI.X.SX32 R5, R47, R123.reuse, 0x1, P2 ;  /* 0x0000007b2f057211 */ /* 0x080fe200010f0eff */
[----:B------:R-:W3:Y:S01]  /*1a50*/  LDC R194, c[0x0][0x248] ;  /* 0x00009200ffc27b82 */ /* 0x000ee20000000800 */
[-C--:B------:R-:W-:Y:S01]  /*1a60*/  IADD3 R8, P1, R212, R122.reuse, RZ ;  /* 0x0000007ad4087210 */ /* 0x080fe20007f3e0ff */
[C---:B------:R-:W-:Y:S01]  /*1a70*/  IMAD R19, R2.reuse, 0x53, RZ ;  /* 0x0000005302137824 */ /* 0x040fe200078e02ff */
[-C--:B------:R-:W-:Y:S01]  /*1a80*/  LEA.HI.X.SX32 R15, R15, R123.reuse, 0x1, P0 ;  /* 0x0000007b0f0f7211 */ /* 0x080fe200000f0eff */
[C---:B------:R-:W-:Y:S01]  /*1a90*/  IMAD R226, R2.reuse, 0xb6, RZ ;  /* 0x000000b602e27824 */ /* 0x040fe200078e02ff */
[-C--:B------:R-:W-:Y:S01]  /*1aa0*/  LEA.HI.X.SX32 R9, R43, R123.reuse, 0x1, P1 ;  /* 0x0000007b2b097211 */ /* 0x080fe200008f0eff */
[----:B------:R0:W4:Y:S01]  /*1ab0*/  LDG.E.U16 R69, desc[UR60][R4.64] ;  /* 0x0000003c04457981 */ /* 0x000122000c1e1500 */
[----:B------:R-:W-:Y:S01]  /*1ac0*/  IMAD R47, R2, 0x63, RZ ;  /* 0x00000063022f7824 */ /* 0x000fe200078e02ff */
[-C--:B0-----:R-:W-:Y:S01]  /*1ad0*/  IADD3 R12, P0, R228, R122.reuse, RZ ;  /* 0x0000007ae40c7210 */ /* 0x081fe20007f1e0ff */
[C---:B------:R-:W-:Y:S01]  /*1ae0*/  IMAD R222, R2.reuse, 0xd6, RZ ;  /* 0x000000d602de7824 */ /* 0x040fe200078e02ff */
[----:B------:R0:W4:Y:S01]  /*1af0*/  LDG.E.U16 R70, desc[UR60][R8.64] ;  /* 0x0000003c08467981 */ /* 0x000122000c1e1500 */
[----:B------:R-:W-:Y:S01]  /*1b00*/  IMAD R43, R2, 0x5b, RZ ;  /* 0x0000005b022b7824 */ /* 0x000fe200078e02ff */
[----:B------:R-:W-:Y:S01]  /*1b10*/  LEA.HI.X.SX32 R13, R19, R123, 0x1, P0 ;  /* 0x0000007b130d7211 */ /* 0x000fe200000f0eff */
[----:B------:R-:W3:Y:S01]  /*1b20*/  LDC R203, c[0x0][0x248] ;  /* 0x00009200ffcb7b82 */ /* 0x000ee20000000800 */
[----:B------:R1:W4:Y:S01]  /*1b30*/  LDG.E.U16 R68, desc[UR60][R14.64] ;  /* 0x0000003c0e447981 */ /* 0x000322000c1e1500 */
[-C--:B------:R-:W-:Y:S01]  /*1b40*/  IADD3 R4, P2, R224, R122.reuse, RZ ;  /* 0x0000007ae0047210 */ /* 0x080fe20007f5e0ff */
[----:B------:R-:W-:Y:S01]  /*1b50*/  IMAD R220, R2, 0xe6, RZ ;  /* 0x000000e602dc7824 */ /* 0x000fe200078e02ff */
[----:B------:R-:W-:-:S02]  /*1b60*/  IADD3 R42, P0, R222, R122, RZ ;  /* 0x0000007ade2a7210 */ /* 0x000fc40007f1e0ff */
[-C--:B0-----:R-:W-:Y:S01]  /*1b70*/  IADD3 R8, P1, R226, R122.reuse, RZ ;  /* 0x0000007ae2087210 */ /* 0x081fe20007f3e0ff */
[C---:B------:R-:W-:Y:S01]  /*1b80*/  IMAD R218, R2.reuse, 0xf6, RZ ;  /* 0x000000f602da7824 */ /* 0x040fe200078e02ff */
[-C--:B------:R-:W-:Y:S01]  /*1b90*/  LEA.HI.X.SX32 R5, R47, R123.reuse, 0x1, P2 ;  /* 0x0000007b2f057211 */ /* 0x080fe200010f0eff */
[C---:B------:R-:W-:Y:S01]  /*1ba0*/  IMAD R19, R2.reuse, 0xc, RZ ;  /* 0x0000000c02137824 */ /* 0x040fe200078e02ff */
[----:B------:R-:W4:Y:S01]  /*1bb0*/  LDG.E.U16 R65, desc[UR60][R12.64] ;  /* 0x0000003c0c417981 */ /* 0x000f22000c1e1500 */
[C---:B-1----:R-:W-:Y:S01]  /*1bc0*/  IMAD R15, R2.reuse, 0x6b, RZ ;  /* 0x0000006b020f7824 */ /* 0x042fe200078e02ff */
[-C--:B------:R-:W-:Y:S01]  /*1bd0*/  LEA.HI.X.SX32 R9, R43, R123.reuse, 0x1, P1 ;  /* 0x0000007b2b097211 */ /* 0x080fe200008f0eff */
[----:B------:R-:W0:Y:S01]  /*1be0*/  LDC R200, c[0x0][0x248] ;  /* 0x00009200ffc87b82 */ /* 0x000e220000000800 */
[----:B------:R1:W4:Y:S02]  /*1bf0*/  LDG.E.U16 R66, desc[UR60][R4.64] ;  /* 0x0000003c04427981 */ /* 0x000324000c1e1500 */
[----:B------:R-:W-:Y:S01]  /*1c00*/  LEA.HI.X.SX32 R43, R15, R123, 0x1, P0 ;  /* 0x0000007b0f2b7211 */ /* 0x000fe200000f0eff */
[----:B------:R-:W-:Y:S01]  /*1c10*/  IMAD R15, R2, 0x73, RZ ;  /* 0x00000073020f7824 */ /* 0x000fe200078e02ff */
[-C--:B------:R-:W-:Y:S01]  /*1c20*/  IADD3 R14, P2, R218, R122.reuse, RZ ;  /* 0x0000007ada0e7210 */ /* 0x080fe20007f5e0ff */
[----:B------:R-:W-:Y:S01]  /*1c30*/  IMAD R47, R2, 0x7b, RZ ;  /* 0x0000007b022f7824 */ /* 0x000fe200078e02ff */
[----:B------:R2:W4:Y:S01]  /*1c40*/  LDG.E.U16 R67, desc[UR60][R8.64] ;  /* 0x0000003c08437981 */ /* 0x000522000c1e1500 */
[----:B------:R-:W0:Y:S01]  /*1c50*/  LDC R209, c[0x0][0x248] ;  /* 0x00009200ffd17b82 */ /* 0x000e220000000800 */
[----:B-1----:R-:W-:-:S02]  /*1c60*/  IADD3 R4, P0, R220, R122, RZ ;  /* 0x0000007adc047210 */ /* 0x002fc40007f1e0ff */
[----:B------:R-:W4:Y:S02]  /*1c70*/  LDG.E.U16 R42, desc[UR60][R42.64] ;  /* 0x0000003c2a2a7981 */ /* 0x000f24000c1e1500 */
[----:B------:R-:W-:-:S03]  /*1c80*/  LEA.HI.X.SX32 R5, R15, R123, 0x1, P0 ;  /* 0x0000007b0f057211 */ /* 0x000fc600000f0eff */
[----:B------:R-:W1:Y:S01]  /*1c90*/  LDC R213, c[0x0][0x248] ;  /* 0x00009200ffd57b82 */ /* 0x000e620000000800 */
[C---:B--2---:R-:W-:Y:S02]  /*1ca0*/  SHF.L.U32 R9, R2.reuse, 0x2, RZ ;  /* 0x0000000202097819 */ /* 0x044fe400000006ff */
[CC--:B------:R-:W-:Y:S01]  /*1cb0*/  LEA R12, P0, R2.reuse, R122.reuse, 0x3 ;  /* 0x0000007a020c7211 */ /* 0x0c0fe200078018ff */
[----:B------:R2:W4:Y:S01]  /*1cc0*/  LDG.E.U16 R64, desc[UR60][R4.64] ;  /* 0x0000003c04407981 */ /* 0x000522000c1e1500 */
[-C--:B------:R-:W-:Y:S02]  /*1cd0*/  LEA.HI.X.SX32 R15, R47, R123.reuse, 0x1, P2 ;  /* 0x0000007b2f0f7211 */ /* 0x080fe400010f0eff */
[-C--:B------:R-:W-:Y:S01]  /*1ce0*/  IADD3 R8, P1, R19, R122.reuse, RZ ;  /* 0x0000007a13087210 */ /* 0x080fe20007f3e0ff */
[----:B------:R-:W3:Y:S01]  /*1cf0*/  LDC R47, c[0x0][0x248] ;  /* 0x00009200ff2f7b82 */ /* 0x000ee20000000800 */
[----:B------:R-:W-:Y:S01]  /*1d00*/  LEA.HI.X.SX32 R13, R9, R123, 0x1, P0 ;  /* 0x0000007b090d7211 */ /* 0x000fe200000f0eff */
[----:B------:R-:W-:Y:S01]  /*1d10*/  IMAD R187, R2, 0x98, RZ ;  /* 0x0000009802bb7824 */ /* 0x000fe200078e02ff */
[----:B--2---:R-:W-:-:S03]  /*1d20*/  IADD3 R4, P2, R17, R122, RZ ;  /* 0x0000007a11047210 */ /* 0x004fc60007f5e0ff */
[----:B------:R2:W4:Y:S01]  /*1d30*/  LDG.E.U16 R171, desc[UR60][R12.64] ;  /* 0x0000003c0cab7981 */ /* 0x000522000c1e1500 */
[-C--:B------:R-:W-:Y:S01]  /*1d40*/  LEA.HI.X.SX32 R9, R45, R123.reuse, 0x1, P1 ;  /* 0x0000007b2d097211 */ /* 0x080fe200008f0eff */
[----:B------:R-:W0:Y:S01]  /*1d50*/  LDC R43, c[0x0][0x248] ;  /* 0x00009200ff2b7b82 */ /* 0x000e220000000800 */
[----:B------:R-:W-:Y:S01]  /*1d60*/  LEA.HI.X.SX32 R5, R19, R123, 0x1, P2 ;  /* 0x0000007b13057211 */ /* 0x000fe200010f0eff */
[C---:B------:R-:W-:Y:S01]  /*1d70*/  IMAD R19, R2.reuse, 0x4c, RZ ;  /* 0x0000004c02137824 */ /* 0x040fe200078e02ff */
[----:B------:R-:W4:Y:S01]  /*1d80*/  LDG.E.U16 R62, desc[UR60][R14.64] ;  /* 0x0000003c0e3e7981 */ /* 0x000f22000c1e1500 */
[----:B------:R-:W-:-:S03]  /*1d90*/  IMAD R17, R2, 0x2c, RZ ;  /* 0x0000002c02117824 */ /* 0x000fc600078e02ff */
[----:B------:R2:W4:Y:S01]  /*1da0*/  LDG.E.U16 R167, desc[UR60][R8.64] ;  /* 0x0000003c08a77981 */ /* 0x000522000c1e1500 */
[-C--:B------:R-:W-:Y:S01]  /*1db0*/  IADD3 R48, P2, R49, R122.reuse, RZ ;  /* 0x0000007a31307210 */ /* 0x080fe20007f5e0ff */
[----:B------:R-:W1:Y:S01]  /*1dc0*/  LDC R211, c[0x0][0x248] ;  /* 0x00009200ffd37b82 */ /* 0x000e620000000800 */
[-C--:B--2---:R-:W-:Y:S01]  /*1dd0*/  IADD3 R12, P0, R17, R122.reuse, RZ ;  /* 0x0000007a110c7210 */ /* 0x084fe20007f1e0ff */
[----:B------:R2:W4:Y:S01]  /*1de0*/  LDG.E.U16 R157, desc[UR60][R4.64] ;  /* 0x0000003c049d7981 */ /* 0x000522000c1e1500 */
[----:B------:R-:W-:-:S05]  /*1df0*/  IADD3 R8, P1, R19, R122, RZ ;  /* 0x0000007a13087210 */ /* 0x000fca0007f3e0ff */
[----:B------:R-:W1:Y:S01]  /*1e00*/  LDC R215, c[0x0][0x248] ;  /* 0x00009200ffd77b82 */ /* 0x000e620000000800 */
[-C--:B------:R-:W-:Y:S02]  /*1e10*/  LEA.HI.X.SX32 R9, R109, R123.reuse, 0x1, P1 ;  /* 0x0000007b6d097211 */ /* 0x080fe400008f0eff */
[----:B------:R-:W-:-:S05]  /*1e20*/  LEA.HI.X.SX32 R13, R105, R123, 0x1, P0 ;  /* 0x0000007b690d7211 */ /* 0x000fca00000f0eff */
[----:B------:R-:W1:Y:S01]  /*1e30*/  LDC R109, c[0x0][0x248] ;  /* 0x00009200ff6d7b82 */ /* 0x000e620000000800 */
[-C--:B------:R-:W-:Y:S01]  /*1e40*/  LEA.HI.X.SX32 R49, R17, R123.reuse, 0x1, P2 ;  /* 0x0000007b11317211 */ /* 0x080fe200010f0eff */
[C---:B------:R-:W-:Y:S01]  /*1e50*/  IMAD R17, R2.reuse, 0x6c, RZ ;  /* 0x0000006c02117824 */ /* 0x040fe200078e02ff */
[-C--:B--2---:R-:W-:Y:S01]  /*1e60*/  IADD3 R4, P0, R187, R122.reuse, RZ ;  /* 0x0000007abb047210 */ /* 0x084fe20007f1e0ff */
[----:B------:R2:W4:Y:S03]  /*1e70*/  LDG.E.U16 R141, desc[UR60][R12.64] ;  /* 0x0000003c0c8d7981 */ /* 0x000526000c1e1500 */
[----:B------:R-:W-:Y:S01]  /*1e80*/  LEA.HI.X.SX32 R5, R19, R123, 0x1, P0 ;  /* 0x0000007b13057211 */ /* 0x000fe200000f0eff */
[----:B------:R3:W4:Y:S01]  /*1e90*/  LDG.E.U16 R48, desc[UR60][R48.64] ;  /* 0x0000003c30307981 */ /* 0x000722000c1e1500 */
[----:B------:R-:W-:Y:S01]  /*1ea0*/  IMAD R105, R2, 0xd8, RZ ;  /* 0x000000d802697824 */ /* 0x000fe200078e02ff */
[----:B------:R-:W5:Y:S02]  /*1eb0*/  LDC R217, c[0x0][0x248] ;  /* 0x00009200ffd97b82 */ /* 0x000f640000000800 */
[----:B------:R0:W4:Y:S01]  /*1ec0*/  LDG.E.U16 R45, desc[UR60][R4.64] ;  /* 0x0000003c042d7981 */ /* 0x000122000c1e1500 */
[----:B--2---:R-:W-:-:S02]  /*1ed0*/  IADD3 R12, P1, R17, R122, RZ ;  /* 0x0000007a110c7210 */ /* 0x004fc40007f3e0ff */
[C---:B------:R-:W-:Y:S01]  /*1ee0*/  SHF.L.U32 R15, R2.reuse, 0x4, RZ ;  /* 0x00000004020f7819 */ /* 0x040fe200000006ff */
[----:B------:R-:W2:Y:S02]  /*1ef0*/  LDG.E.U16 R9, desc[UR60][R8.64] ;  /* 0x0000003c08097981 */ /* 0x000ea4000c1e1500 */
[----:B---3--:R-:W3:Y:S01]  /*1f00*/  LDC R49, c[0x0][0x248] ;  /* 0x00009200ff317b82 */ /* 0x008ee20000000800 */
[-C--:B------:R-:W-:Y:S02]  /*1f10*/  LEA.HI.X.SX32 R13, R153, R123.reuse, 0x1, P1 ;  /* 0x0000007b990d7211 */ /* 0x080fe400008f0eff */
[----:B0-----:R-:W-:Y:S02]  /*1f20*/  SHF.L.U32 R5, R2, 0x5, RZ ;  /* 0x0000000502057819 */ /* 0x001fe400000006ff */
[-C--:B------:R-:W-:Y:S01]  /*1f30*/  LEA R4, P1, R47, R122.reuse, 0x6 ;  /* 0x0000007a2f047211 */ /* 0x080fe200078230ff */
[----:B------:R-:W2:Y:S01]  /*1f40*/  LDG.E.U16 R12, desc[UR60][R12.64] ;  /* 0x0000003c0c0c7981 */ /* 0x000ea2000c1e1500 */
[----:B------:R-:W-:Y:S01]  /*1f50*/  LEA R14, P0, R43, R122, 0x5 ;  /* 0x0000007a2b0e7211 */ /* 0x000fe200078028ff */
[----:B------:R-:W0:Y:S01]  /*1f60*/  LDC R221, c[0x0][0x248] ;  /* 0x00009200ffdd7b82 */ /* 0x000e220000000800 */
[----:B------:R-:W-:-:S02]  /*1f70*/  LEA.HI.X.SX32 R5, R5, R123, 0x1, P1 ;  /* 0x0000007b05057211 */ /* 0x000fc400008f0eff */
[----:B------:R-:W-:Y:S02]  /*1f80*/  IADD3 R18, P2, R105, R122, RZ ;  /* 0x0000007a69127210 */ /* 0x000fe40007f5e0ff */
[-C--:B------:R-:W-:Y:S02]  /*1f90*/  LEA.HI.X.SX32 R15, R15, R123.reuse, 0x1, P0 ;  /* 0x0000007b0f0f7211 */ /* 0x080fe400000f0eff */
[----:B------:R-:W-:Y:S01]  /*1fa0*/  LEA.HI.X.SX32 R19, R17, R123, 0x1, P2 ;  /* 0x0000007b11137211 */ /* 0x000fe200010f0eff */
[----:B------:R1:W4:Y:S01]  /*1fb0*/  LDG.E.U16 R13, desc[UR60][R4.64] ;  /* 0x0000003c040d7981 */ /* 0x000322000c1e1500 */
[C---:B------:R-:W-:Y:S01]  /*1fc0*/  SHF.L.U32 R17, R2.reuse, 0x6, RZ ;  /* 0x0000000602117819 */ /* 0x040fe200000006ff */
[----:B------:R-:W0:Y:S02]  /*1fd0*/  LDC R219, c[0x0][0x248] ;  /* 0x00009200ffdb7b82 */ /* 0x000e240000000800 */
[----:B------:R1:W2:Y:S01]  /*1fe0*/  LDG.E.U16 R153, desc[UR60][R14.64] ;  /* 0x0000003c0e997981 */ /* 0x0002a2000c1e1500 */
[----:B------:R-:W-:-:S03]  /*1ff0*/  SHF.L.U32 R43, R2, 0x7, RZ ;  /* 0x00000007022b7819 */ /* 0x000fc600000006ff */
[----:B------:R1:W2:Y:S02]  /*2000*/  LDG.E.U16 R47, desc[UR60][R18.64] ;  /* 0x0000003c122f7981 */ /* 0x0002a4000c1e1500 */
[-C--:B-1----:R-:W-:Y:S01]  /*2010*/  LEA R4, P0, R109, R122.reuse, 0x7 ;  /* 0x0000007a6d047211 */ /* 0x082fe200078038ff */
[----:B------:R-:W-:Y:S01]  /*2020*/  IMAD R109, R0, 0x110, RZ ;  /* 0x00000110006d7824 */ /* 0x000fe200078e02ff */
[----:B------:R-:W1:Y:S01]  /*2030*/  LDC R225, c[0x0][0x248] ;  /* 0x00009200ffe17b82 */ /* 0x000e620000000800 */
[----:B------:R-:W-:Y:S01]  /*2040*/  LEA R14, P1, R193, R122, 0x8 ;  /* 0x0000007ac10e7211 */ /* 0x000fe200078240ff */
[----:B------:R-:W-:Y:S01]  /*2050*/  IMAD R193, R20, 0x150, RZ ;  /* 0x0000015014c17824 */ /* 0x000fe200078e02ff */
[----:B------:R-:W-:Y:S01]  /*2060*/  LEA.HI.X.SX32 R5, R17, R123, 0x1, P0 ;  /* 0x0000007b11057211 */ /* 0x000fe200000f0eff */
[----:B------:R-:W-:-:S04]  /*2070*/  IMAD R19, R6, 0x130, RZ ;  /* 0x0000013006137824 */ /* 0x000fc800078e02ff */
[----:B------:R-:W0:Y:S01]  /*2080*/  LDC R0, c[0x0][0x248] ;  /* 0x00009200ff007b82 */ /* 0x000e220000000800 */
[-C--:B------:R-:W-:Y:S01]  /*2090*/  LEA.HI.X.SX32 R15, R43, R123.reuse, 0x1, P1 ;  /* 0x0000007b2b0f7211 */ /* 0x080fe200008f0eff */
[----:B------:R3:W2:Y:S01]  /*20a0*/  LDG.E.U16 R17, desc[UR60][R4.64] ;  /* 0x0000003c04117981 */ /* 0x0006a2000c1e1500 */
[-C--:B------:R-:W-:Y:S01]  /*20b0*/  IADD3 R18, P2, R19, R122.reuse, RZ ;  /* 0x0000007a13127210 */ /* 0x080fe20007f5e0ff */
[----:B---3--:R-:W-:Y:S01]  /*20c0*/  IMAD R49, R49, 0x1d0, RZ ;  /* 0x000001d031317824 */ /* 0x008fe200078e02ff */
[-C--:B------:R-:W-:Y:S01]  /*20d0*/  IADD3 R20, P0, R109, R122.reuse, RZ ;  /* 0x0000007a6d147210 */ /* 0x080fe20007f1e0ff */
[----:B------:R3:W2:Y:S02]  /*20e0*/  LDG.E.U16 R14, desc[UR60][R14.64] ;  /* 0x0000003c0e0e7981 */ /* 0x0006a4000c1e1500 */
[----:B------:R-:W1:Y:S01]  /*20f0*/  LDC R6, c[0x0][0x248] ;  /* 0x00009200ff067b82 */ /* 0x000e620000000800 */
[----:B------:R-:W-:Y:S02]  /*2100*/  IADD3 R4, P1, R193, R122, RZ ;  /* 0x0000007ac1047210 */ /* 0x000fe40007f3e0ff */
[----:B------:R-:W-:-:S02]  /*2110*/  LEA.HI.X.SX32 R19, R187, R123, 0x1, P2 ;  /* 0x0000007bbb137211 */ /* 0x000fc400010f0eff */
[-C--:B------:R-:W-:Y:S01]  /*2120*/  LEA.HI.X.SX32 R5, R75, R123.reuse, 0x1, P1 ;  /* 0x0000007b4b057211 */ /* 0x080fe200008f0eff */
[----:B------:R-:W-:Y:S02]  /*2130*/  IMAD R75, R24, 0x190, RZ ;  /* 0x00000190184b7824 */ /* 0x000fe400078e02ff */
[----:B------:R-:W0:Y:S01]  /*2140*/  LDC R43, c[0x0][0x248] ;  /* 0x00009200ff2b7b82 */ /* 0x000e220000000800 */
[----:B------:R-:W-:Y:S01]  /*2150*/  IADD3 R24, P2, R49, R122, RZ ;  /* 0x0000007a31187210 */ /* 0x000fe20007f5e0ff */
[----:B------:R-:W-:Y:S01]  /*2160*/  IMAD R109, R46, 0x1b0, RZ ;  /* 0x000001b02e6d7824 */ /* 0x000fe200078e02ff */
[----:B------:R-:W-:Y:S01]  /*2170*/  LEA.HI.X.SX32 R21, R21, R123, 0x1, P0 ;  /* 0x0000007b15157211 */ /* 0x000fe200000f0eff */
[----:B---3--:R-:W-:-:S04]  /*2180*/  IMAD R15, R50, 0x1e0, RZ ;  /* 0x000001e0320f7824 */ /* 0x008fc800078e02ff */
[----:B------:R-:W3:Y:S01]  /*2190*/  LDC R49, c[0x0][0x248] ;  /* 0x00009200ff317b82 */ /* 0x000ee20000000800 */
[----:B------:R-:W-:Y:S01]  /*21a0*/  IADD3 R74, P0, R75, R122, RZ ;  /* 0x0000007a4b4a7210 */ /* 0x000fe20007f1e0ff */
[----:B------:R-:W2:Y:S06]  /*21b0*/  LDG.E.U16 R8, desc[UR60][R20.64] ;  /* 0x0000003c14087981 */ /* 0x000eac000c1e1500 */
[----:B------:R-:W3:Y:S01]  /*21c0*/  LDC R46, c[0x0][0x248] ;  /* 0x00009200ff2e7b82 */ /* 0x000ee20000000800 */
[-C--:B------:R-:W-:Y:S01]  /*21d0*/  LEA.HI.X.SX32 R75, R25, R123.reuse, 0x1, P0 ;  /* 0x0000007b194b7211 */ /* 0x080fe200000f0eff */
[----:B------:R1:W2:Y:S01]  /*21e0*/  LDG.E.U16 R20, desc[UR60][R4.64] ;  /* 0x0000003c04147981 */ /* 0x0002a2000c1e1500 */
[----:B------:R-:W-:-:S03]  /*21f0*/  LEA.HI.X.SX32 R25, R103, R123, 0x1, P2 ;  /* 0x0000007b67197211 */ /* 0x000fc600010f0eff */
[----:B------:R0:W2:Y:S02]  /*2200*/  LDG.E.U16 R21, desc[UR60][R18.64] ;  /* 0x0000003c12157981 */ /* 0x0000a4000c1e1500 */
[----:B------:R-:W5:Y:S01]  /*2210*/  LDC R50, c[0x0][0x248] ;  /* 0x00009200ff327b82 */ /* 0x000f620000000800 */
[-C--:B-1----:R-:W-:Y:S01]  /*2220*/  IADD3 R4, P0, R15, R122.reuse, RZ ;  /* 0x0000007a0f047210 */ /* 0x082fe20007f1e0ff */
[----:B------:R-:W-:Y:S01]  /*2230*/  IMAD R103, R6, 0x140, RZ ;  /* 0x0000014006677824 */ /* 0x000fe200078e02ff */
[----:B------:R1:W2:Y:S01]  /*2240*/  LDG.E.U16 R15, desc[UR60][R74.64] ;  /* 0x0000003c4a0f7981 */ /* 0x0002a2000c1e1500 */
[----:B0-----:R-:W-:Y:S01]  /*2250*/  IMAD R43, R43, 0x160, RZ ;  /* 0x000001602b2b7824 */ /* 0x001fe200078e02ff */
[----:B------:R-:W-:Y:S01]  /*2260*/  LEA.HI.X.SX32 R5, R101, R123, 0x1, P0 ;  /* 0x0000007b65057211 */ /* 0x000fe200000f0eff */
[----:B------:R-:W-:Y:S01]  /*2270*/  IMAD R101, R0, 0x120, RZ ;  /* 0x0000012000657824 */ /* 0x000fe200078e02ff */
[-C--:B------:R-:W-:Y:S01]  /*2280*/  IADD3 R18, P1, R109, R122.reuse, RZ ;  /* 0x0000007a6d127210 */ /* 0x080fe20007f3e0ff */
[----:B------:R-:W0:Y:S01]  /*2290*/  LDC R0, c[0x0][0x248] ;  /* 0x00009200ff007b82 */ /* 0x000e220000000800 */
[----:B------:R-:W2:Y:S02]  /*22a0*/  LDG.E.U16 R25, desc[UR60][R24.64] ;  /* 0x0000003c18197981 */ /* 0x000ea4000c1e1500 */
[----:B-1----:R-:W-:-:S02]  /*22b0*/  IADD3 R74, P0, R101, R122, RZ ;  /* 0x0000007a654a7210 */ /* 0x002fc40007f1e0ff */
[-C--:B------:R-:W-:Y:S01]  /*22c0*/  LEA.HI.X.SX32 R19, R105, R123.reuse, 0x1, P1 ;  /* 0x0000007b69137211 */ /* 0x080fe200008f0eff */
[----:B---3--:R-:W-:Y:S01]  /*22d0*/  IMAD R49, R49, 0x1a0, RZ ;  /* 0x000001a031317824 */ /* 0x008fe200078e02ff */
[----:B------:R-:W-:Y:S01]  /*22e0*/  LEA.HI.X.SX32 R75, R95, R123, 0x1, P0 ;  /* 0x0000007b5f4b7211 */ /* 0x000fe200000f0eff */
[----:B------:R-:W1:Y:S01]  /*22f0*/  LDC R6, c[0x0][0x248] ;  /* 0x00009200ff067b82 */ /* 0x000e620000000800 */
[----:B------:R3:W2:Y:S01]  /*2300*/  LDG.E.U16 R24, desc[UR60][R4.64] ;  /* 0x0000003c04187981 */ /* 0x0006a2000c1e1500 */
[----:B------:R-:W-:Y:S01]  /*2310*/  IMAD R101, R46, 0x180, RZ ;  /* 0x000001802e657824 */ /* 0x000fe200078e02ff */
[-C--:B------:R-:W-:Y:S01]  /*2320*/  IADD3 R78, P0, R43, R122.reuse, RZ ;  /* 0x0000007a2b4e7210 */ /* 0x080fe20007f1e0ff */
[----:B------:R-:W-:Y:S01]  /*2330*/  IMAD R43, R82, 0x1c0, RZ ;  /* 0x000001c0522b7824 */ /* 0x000fe200078e02ff */
[----:B------:R-:W2:Y:S01]  /*2340*/  LDG.E.U16 R19, desc[UR60][R18.64] ;  /* 0x0000003c12137981 */ /* 0x000ea2000c1e1500 */
[----:B------:R-:W-:Y:S02]  /*2350*/  IMAD R109, R94, 0x162, RZ ;  /* 0x000001625e6d7824 */ /* 0x000fe400078e02ff */
[----:B------:R-:W1:Y:S01]  /*2360*/  LDC R105, c[0x0][0x248] ;  /* 0x00009200ff697b82 */ /* 0x000e620000000800 */
[----:B---3--:R-:W-:-:S04]  /*2370*/  IADD3 R4, P1, R103, R122, RZ ;  /* 0x0000007a67047210 */ /* 0x008fc80007f3e0ff */
[----:B------:R-:W-:-:S03]  /*2380*/  LEA.HI.X.SX32 R5, R23, R123, 0x1, P1 ;  /* 0x0000007b17057211 */ /* 0x000fc600008f0eff */
[----:B------:R-:W3:Y:S01]  /*2390*/  LDC R82, c[0x0][0x248] ;  /* 0x00009200ff527b82 */ /* 0x000ee20000000800 */
[----:B------:R0:W2:Y:S01]  /*23a0*/  LDG.E.U16 R23, desc[UR60][R74.64] ;  /* 0x0000003c4a177981 */ /* 0x0000a2000c1e1500 */
[-C--:B------:R-:W-:Y:S01]  /*23b0*/  IADD3 R76, P2, R101, R122.reuse, RZ ;  /* 0x0000007a654c7210 */ /* 0x080fe20007f5e0ff */
[----:B------:R-:W-:Y:S01]  /*23c0*/  IMAD R95, R84, 0x1f0, RZ ;  /* 0x000001f0545f7824 */ /* 0x000fe200078e02ff */
[-C--:B------:R-:W-:Y:S01]  /*23d0*/  LEA.HI.X.SX32 R79, R79, R123.reuse, 0x1, P0 ;  /* 0x0000007b4f4f7211 */ /* 0x080fe200000f0eff */
[----:B------:R-:W2:Y:S03]  /*23e0*/  LDG.E.U16 R4, desc[UR60][R4.64] ;  /* 0x0000003c04047981 */ /* 0x000ea6000c1e1500 */
[----:B------:R-:W3:Y:S01]  /*23f0*/  LDC R84, c[0x0][0x248] ;  /* 0x00009200ff547b82 */ /* 0x000ee20000000800 */
[----:B0-----:R-:W-:Y:S01]  /*2400*/  IADD3 R74, P1, R49, R122, RZ ;  /* 0x0000007a314a7210 */ /* 0x001fe20007f3e0ff */
[----:B------:R0:W2:Y:S01]  /*2410*/  LDG.E.U16 R18, desc[UR60][R78.64] ;  /* 0x0000003c4e127981 */ /* 0x0000a2000c1e1500 */
[----:B------:R-:W-:-:S02]  /*2420*/  LEA.HI.X.SX32 R77, R77, R123, 0x1, P2 ;  /* 0x0000007b4d4d7211 */ /* 0x000fc400010f0eff */
[-C--:B------:R-:W-:Y:S01]  /*2430*/  LEA.HI.X.SX32 R75, R85, R123.reuse, 0x1, P1 ;  /* 0x0000007b554b7211 */ /* 0x080fe200008f0eff */
[----:B------:R-:W-:Y:S01]  /*2440*/  IMAD R85, R80, 0x170, RZ ;  /* 0x0000017050557824 */ /* 0x000fe200078e02ff */
[-C--:B------:R-:W-:Y:S01]  /*2450*/  IADD3 R80, P0, R43, R122.reuse, RZ ;  /* 0x0000007a2b507210 */ /* 0x080fe20007f1e0ff */
[----:B------:R5:W2:Y:S01]  /*2460*/  LDG.E.U16 R46, desc[UR60][R76.64] ;  /* 0x0000003c4c2e7981 */ /* 0x000aa2000c1e1500 */
[----:B------:R-:W-:Y:S01]  /*2470*/  IMAD R43, R0, 0x102, RZ ;  /* 0x00000102002b7824 */ /* 0x000fe200078e02ff */
[----:B------:R-:W3:Y:S01]  /*2480*/  LDC R103, c[0x0][0x248] ;  /* 0x00009200ff677b82 */ /* 0x000ee20000000800 */
[-C--:B0-----:R-:W-:Y:S01]  /*2490*/  IADD3 R78, P1, R85, R122.reuse, RZ ;  /* 0x0000007a554e7210 */ /* 0x081fe20007f3e0ff */
[----:B------:R0:W2:Y:S06]  /*24a0*/  LDG.E.U16 R49, desc[UR60][R74.64] ;  /* 0x0000003c4a317981 */ /* 0x0000ac000c1e1500 */
[----:B------:R-:W3:Y:S01]  /*24b0*/  LDC R85, c[0x0][0x248] ;  /* 0x00009200ff557b82 */ /* 0x000ee20000000800 */
[----:B-----5:R-:W-:Y:S01]  /*24c0*/  IADD3 R76, P2, R95, R122, RZ ;  /* 0x0000007a5f4c7210 */ /* 0x020fe20007f5e0ff */
[----:B------:R-:W-:Y:S01]  /*24d0*/  IMAD R101, R50, 0x122, RZ ;  /* 0x0000012232657824 */ /* 0x000fe200078e02ff */
[----:B------:R-:W-:-:S05]  /*24e0*/  LEA.HI.X.SX32 R81, R81, R123, 0x1, P0 ;  /* 0x0000007b51517211 */ /* 0x000fca00000f0eff */
[----:B------:R-:W5:Y:S01]  /*24f0*/  LDC R95, c[0x0][0x248] ;  /* 0x00009200ff5f7b82 */ /* 0x000f620000000800 */
[----:B------:R-:W-:Y:S01]  /*2500*/  LEA R5, R2, R2, 0x7 ;  /* 0x0000000202057211 */ /* 0x000fe200078e38ff */
[----:B------:R1:W2:Y:S01]  /*2510*/  LDG.E.U16 R0, desc[UR60][R80.64] ;  /* 0x0000003c50007981 */ /* 0x0002a2000c1e1500 */
[-C--:B0-----:R-:W-:Y:S02]  /*2520*/  IADD3 R74, P0, R43, R122.reuse, RZ ;  /* 0x0000007a2b4a7210 */ /* 0x081fe40007f1e0ff */
[-C--:B------:R-:W-:Y:S02]  /*2530*/  LEA.HI.X.SX32 R79, R11, R123.reuse, 0x1, P1 ;  /* 0x0000007b0b4f7211 */ /* 0x080fe400008f0eff */
[-C--:B------:R-:W-:Y:S01]  /*2540*/  LEA.HI.X.SX32 R77, R83, R123.reuse, 0x1, P2 ;  /* 0x0000007b534d7211 */ /* 0x080fe200010f0eff */
[----:B-1----:R-:W-:Y:S01]  /*2550*/  IMAD R83, R6, 0x112, RZ ;  /* 0x0000011206537824 */ /* 0x002fe200078e02ff */
[----:B------:R-:W-:Y:S01]  /*2560*/  LEA.HI.X.SX32 R75, R5, R123, 0x1, P0 ;  /* 0x0000007b054b7211 */ /* 0x000fe200000f0eff */
[----:B------:R3:W2:Y:S01]  /*2570*/  LDG.E.U16 R11, desc[UR60][R78.64] ;  /* 0x0000003c4e0b7981 */ /* 0x0006a2000c1e1500 */
[----:B------:R-:W0:Y:S01]  /*2580*/  LDC R227, c[0x0][0x248] ;  /* 0x00009200ffe37b82 */ /* 0x000e220000000800 */
[----:B------:R-:W-:Y:S01]  /*2590*/  IADD3 R80, P1, R101, R122, RZ ;  /* 0x0000007a65507210 */ /* 0x000fe20007f3e0ff */
[C---:B------:R-:W-:Y:S01]  /*25a0*/  IMAD R5, R2.reuse, 0x89, RZ ;  /* 0x0000008902057824 */ /* 0x040fe200078e02ff */
[----:B------:R1:W2:Y:S01]  /*25b0*/  LDG.E.U16 R74, desc[UR60][R74.64] ;  /* 0x0000003c4a4a7981 */ /* 0x0002a2000c1e1500 */
[----:B------:R-:W-:-:S03]  /*25c0*/  IMAD R81, R2, 0x91, RZ ;  /* 0x0000009102517824 */ /* 0x000fc600078e02ff */
[----:B------:R1:W2:Y:S01]  /*25d0*/  LDG.E.U16 R43, desc[UR60][R76.64] ;  /* 0x0000003c4c2b7981 */ /* 0x0002a2000c1e1500 */
[----:B------:R-:W0:Y:S01]  /*25e0*/  LDC R101, c[0x0][0x248] ;  /* 0x00009200ff657b82 */ /* 0x000e220000000800 */
[----:B---3--:R-:W-:Y:S01]  /*25f0*/  IMAD R79, R82, 0x132, RZ ;  /* 0x00000132524f7824 */ /* 0x008fe200078e02ff */
[----:B------:R-:W-:Y:S01]  /*2600*/  IADD3 R82, P0, R83, R122, RZ ;  /* 0x0000007a53527210 */ /* 0x000fe20007f1e0ff */
[----:B-1----:R-:W-:-:S03]  /*2610*/  IMAD R75, R84, 0x142, RZ ;  /* 0x00000142544b7824 */ /* 0x002fc600078e02ff */
[-C--:B------:R-:W-:Y:S01]  /*2620*/  LEA.HI.X.SX32 R83, R5, R123.reuse, 0x1, P0 ;  /* 0x0000007b05537211 */ /* 0x080fe200000f0eff */
[C---:B------:R-:W-:Y:S01]  /*2630*/  IMAD R5, R2.reuse, 0xa1, RZ ;  /* 0x000000a102057824 */ /* 0x040fe200078e02ff */
[----:B------:R-:W1:Y:S01]  /*2640*/  LDC R233, c[0x0][0x248] ;  /* 0x00009200ffe97b82 */ /* 0x000e620000000800 */
[----:B------:R-:W-:Y:S01]  /*2650*/  IMAD R77, R2, 0x99, RZ ;  /* 0x00000099024d7824 */ /* 0x000fe200078e02ff */
[-C--:B------:R-:W-:Y:S01]  /*2660*/  IADD3 R76, P2, R79, R122.reuse, RZ ;  /* 0x0000007a4f4c7210 */ /* 0x080fe20007f5e0ff */
[----:B------:R-:W-:Y:S01]  /*2670*/  IMAD R85, R85, 0x152, RZ ;  /* 0x0000015255557824 */ /* 0x000fe200078e02ff */
[-C--:B------:R-:W-:Y:S01]  /*2680*/  IADD3 R78, P0, R75, R122.reuse, RZ ;  /* 0x0000007a4b4e7210 */ /* 0x080fe20007f1e0ff */
[----:B-----5:R-:W-:Y:S01]  /*2690*/  IMAD R95, R95, 0x172, RZ ;  /* 0x000001725f5f7824 */ /* 0x020fe200078e02ff */
[-C--:B------:R-:W-:Y:S01]  /*26a0*/  LEA.HI.X.SX32 R81, R81, R123.reuse, 0x1, P1 ;  /* 0x0000007b51517211 */ /* 0x080fe200008f0eff */
[----:B------:R-:W3:Y:S01]  /*26b0*/  LDG.E.U16 R6, desc[UR60][R82.64] ;  /* 0x0000003c52067981 */ /* 0x000ee2000c1e1500 */
[----:B------:R-:W-:Y:S01]  /*26c0*/  LEA.HI.X.SX32 R77, R77, R123, 0x1, P2 ;  /* 0x0000007b4d4d7211 */ /* 0x000fe200010f0eff */
[----:B------:R-:W5:Y:S01]  /*26d0*/  LDC R234, c[0x0][0x248] ;  /* 0x00009200ffea7b82 */ /* 0x000f620000000800 */
[----:B------:R-:W-:-:S02]  /*26e0*/  IADD3 R84, P1, R109, R122, RZ ;  /* 0x0000007a6d547210 */ /* 0x000fc40007f3e0ff */
[----:B------:R-:W-:Y:S01]  /*26f0*/  LEA.HI.X.SX32 R79, R5, R123, 0x1, P0 ;  /* 0x0000007b054f7211 */ /* 0x000fe200000f0eff */
[----:B------:R0:W3:Y:S04]  /*2700*/  LDG.E.U16 R50, desc[UR60][R76.64] ;  /* 0x0000003c4c327981 */ /* 0x0000e8000c1e1500 */
[----:B------:R-:W1:Y:S01]  /*2710*/  LDC R109, c[0x0][0x248] ;  /* 0x00009200ff6d7b82 */ /* 0x000e620000000800 */
[C---:B------:R-:W-:Y:S01]  /*2720*/  IMAD R75, R2.reuse, 0xa9, RZ ;  /* 0x000000a9024b7824 */ /* 0x040fe200078e02ff */
[----:B------:R0:W3:Y:S02]  /*2730*/  LDG.E.U16 R5, desc[UR60][R80.64] ;  /* 0x0000003c50057981 */ /* 0x0000e4000c1e1500 */
[-C--:B0-----:R-:W-:Y:S02]  /*2740*/  IADD3 R76, P0, R85, R122.reuse, RZ ;  /* 0x0000007a554c7210 */ /* 0x081fe40007f1e0ff */
[----:B------:R0:W3:Y:S01]  /*2750*/  LDG.E.U16 R78, desc[UR60][R78.64] ;  /* 0x0000003c4e4e7981 */ /* 0x0000e2000c1e1500 */
[C---:B------:R-:W-:Y:S01]  /*2760*/  IMAD R83, R2.reuse, 0xb1, RZ ;  /* 0x000000b102537824 */ /* 0x040fe200078e02ff */
[----:B------:R-:W5:Y:S01]  /*2770*/  LDC R235, c[0x0][0x248] ;  /* 0x00009200ffeb7b82 */ /* 0x000f620000000800 */
[----:B------:R-:W-:Y:S01]  /*2780*/  IMAD R81, R2, 0xb9, RZ ;  /* 0x000000b902517824 */ /* 0x000fe200078e02ff */
[----:B------:R-:W-:-:S02]  /*2790*/  IADD3 R80, P2, R95, R122, RZ ;  /* 0x0000007a5f507210 */ /* 0x000fc40007f5e0ff */
[-C--:B------:R-:W-:Y:S01]  /*27a0*/  LEA.HI.X.SX32 R77, R75, R123.reuse, 0x1, P0 ;  /* 0x0000007b4b4d7211 */ /* 0x080fe200000f0eff */
[----:B0-----:R-:W-:Y:S01]  /*27b0*/  IMAD R79, R100, 0x182, RZ ;  /* 0x00000182644f7824 */ /* 0x001fe200078e02ff */
[-C--:B------:R-:W-:Y:S01]  /*27c0*/  LEA.HI.X.SX32 R81, R81, R123.reuse, 0x1, P2 ;  /* 0x0000007b51517211 */ /* 0x080fe200010f0eff */
[C---:B------:R-:W-:Y:S02]  /*27d0*/  IMAD R75, R2.reuse, 0xc1, RZ ;  /* 0x000000c1024b7824 */ /* 0x040fe400078e02ff */
[----:B------:R-:W-:Y:S01]  /*27e0*/  IMAD R101, R101, 0x192, RZ ;  /* 0x0000019265657824 */ /* 0x000fe200078e02ff */
[----:B------:R-:W-:Y:S01]  /*27f0*/  IADD3 R82, P0, R79, R122, RZ ;  /* 0x0000007a4f527210 */ /* 0x000fe20007f1e0ff */
[----:B------:R-:W-:Y:S01]  /*2800*/  IMAD R103, R103, 0x1a2, RZ ;  /* 0x000001a267677824 */ /* 0x000fe200078e02ff */
[-C--:B------:R-:W-:Y:S01]  /*2810*/  LEA.HI.X.SX32 R85, R83, R123.reuse, 0x1, P1 ;  /* 0x0000007b53557211 */ /* 0x080fe200008f0eff */
[----:B------:R-:W3:Y:S01]  /*2820*/  LDG.E.U16 R77, desc[UR60][R76.64] ;  /* 0x0000003c4c4d7981 */ /* 0x000ee2000c1e1500 */
[----:B------:R-:W-:Y:S01]  /*2830*/  LEA.HI.X.SX32 R83, R75, R123, 0x1, P0 ;  /* 0x0000007b4b537211 */ /* 0x000fe200000f0eff */
[----:B------:R-:W-:-:S02]  /*2840*/  IMAD R79, R2, 0xc9, RZ ;  /* 0x000000c9024f7824 */ /* 0x000fc400078e02ff */
[----:B------:R-:W-:Y:S01]  /*2850*/  IMAD R187, R104, 0x1b2, RZ ;  /* 0x000001b268bb7824 */ /* 0x000fe200078e02ff */
[----:B------:R-:W-:Y:S01]  /*2860*/  IADD3 R100, P1, R103, R122, RZ ;  /* 0x0000007a67647210 */ /* 0x000fe20007f3e0ff */
[----:B------:R-:W-:Y:S01]  /*2870*/  IMAD R95, R2, 0xd1, RZ ;  /* 0x000000d1025f7824 */ /* 0x000fe200078e02ff */
[----:B------:R0:W3:Y:S01]  /*2880*/  LDG.E.U16 R75, desc[UR60][R84.64] ;  /* 0x0000003c544b7981 */ /* 0x0000e2000c1e1500 */
[----:B------:R-:W-:-:S03]  /*2890*/  IMAD R105, R105, 0x1c2, RZ ;  /* 0x000001c269697824 */ /* 0x000fc600078e02ff */
[----:B------:R0:W3:Y:S01]  /*28a0*/  LDG.E.U16 R76, desc[UR60][R80.64] ;  /* 0x0000003c504c7981 */ /* 0x0000e2000c1e1500 */
[-C--:B------:R-:W-:Y:S01]  /*28b0*/  IADD3 R94, P2, R187, R122.reuse, RZ ;  /* 0x0000007abb5e7210 */ /* 0x080fe20007f5e0ff */
[----:B-1----:R-:W-:Y:S02]  /*28c0*/  IMAD R109, R109, 0x1d2, RZ ;  /* 0x000001d26d6d7824 */ /* 0x002fe400078e02ff */
[----:B------:R1:W3:Y:S01]  /*28d0*/  LDG.E.U16 R82, desc[UR60][R82.64] ;  /* 0x0000003c52527981 */ /* 0x0002e2000c1e1500 */
[C---:B0-----:R-:W-:Y:S01]  /*28e0*/  IMAD R85, R2.reuse, 0xd9, RZ ;  /* 0x000000d902557824 */ /* 0x041fe200078e02ff */
[-C--:B------:R-:W-:Y:S02]  /*28f0*/  IADD3 R80, P0, R101, R122.reuse, RZ ;  /* 0x0000007a65507210 */ /* 0x080fe40007f1e0ff */
[-C--:B------:R-:W-:Y:S02]  /*2900*/  LEA.HI.X.SX32 R101, R95, R123.reuse, 0x1, P1 ;  /* 0x0000007b5f657211 */ /* 0x080fe400008f0eff */
[-C--:B------:R-:W-:Y:S01]  /*2910*/  LEA.HI.X.SX32 R81, R79, R123.reuse, 0x1, P0 ;  /* 0x0000007b4f517211 */ /* 0x080fe200000f0eff */
[----:B------:R-:W-:Y:S01]  /*2920*/  IMAD R79, R2, 0xe1, RZ ;  /* 0x000000e1024f7824 */ /* 0x000fe200078e02ff */
[-C--:B------:R-:W-:Y:S01]  /*2930*/  IADD3 R84, P0, R105, R122.reuse, RZ ;  /* 0x0000007a69547210 */ /* 0x080fe20007f1e0ff */
[----:B------:R-:W-:Y:S01]  /*2940*/  IMAD R105, R150, 0x1e2, RZ ;  /* 0x000001e296697824 */ /* 0x000fe200078e02ff */
[-C--:B------:R-:W-:Y:S01]  /*2950*/  LEA.HI.X.SX32 R95, R85, R123.reuse, 0x1, P2 ;  /* 0x0000007b555f7211 */ /* 0x080fe200010f0eff */
[----:B------:R-:W0:Y:S01]  /*2960*/  LDC R150, c[0x0][0x248] ;  /* 0x00009200ff967b82 */ /* 0x000e220000000800 */
[----:B------:R-:W-:Y:S01]  /*2970*/  LEA.HI.X.SX32 R85, R79, R123, 0x1, P0 ;  /* 0x0000007b4f557211 */ /* 0x000fe200000f0eff */
[----:B-1----:R-:W-:Y:S01]  /*2980*/  IMAD R83, R2, 0xe9, RZ ;  /* 0x000000e902537824 */ /* 0x002fe200078e02ff */
[----:B------:R1:W3:Y:S01]  /*2990*/  LDG.E.U16 R79, desc[UR60][R100.64] ;  /* 0x0000003c644f7981 */ /* 0x0002e2000c1e1500 */
[----:B------:R-:W-:Y:S01]  /*29a0*/  IMAD R187, R152, 0x1f2, RZ ;  /* 0x000001f298bb7824 */ /* 0x000fe200078e02ff */
[----:B------:R-:W-:-:S02]  /*29b0*/  IADD3 R104, P0, R109, R122, RZ ;  /* 0x0000007a6d687210 */ /* 0x000fc40007f1e0ff */
[----:B------:R-:W3:Y:S01]  /*29c0*/  LDG.E.U16 R81, desc[UR60][R80.64] ;  /* 0x0000003c50517981 */ /* 0x000ee2000c1e1500 */
[----:B------:R-:W-:Y:S01]  /*29d0*/  IMAD R103, R2, 0xf1, RZ ;  /* 0x000000f102677824 */ /* 0x000fe200078e02ff */
[----:B------:R-:W5:Y:S01]  /*29e0*/  LDC R152, c[0x0][0x248] ;  /* 0x00009200ff987b82 */ /* 0x000f620000000800 */
[----:B------:R-:W-:Y:S01]  /*29f0*/  IMAD R193, R144, 0x144, RZ ;  /* 0x0000014490c17824 */ /* 0x000fe200078e02ff */
[----:B------:R-:W3:Y:S01]  /*2a00*/  LDG.E.U16 R85, desc[UR60][R84.64] ;  /* 0x0000003c54557981 */ /* 0x000ee2000c1e1500 */
[----:B-1----:R-:W-:Y:S01]  /*2a10*/  IMAD R101, R102, 0x104, RZ ;  /* 0x0000010466657824 */ /* 0x002fe200078e02ff */
[-C--:B------:R-:W-:Y:S02]  /*2a20*/  IADD3 R102, P1, R105, R122.reuse, RZ ;  /* 0x0000007a69667210 */ /* 0x080fe40007f3e0ff */
[----:B------:R1:W3:Y:S01]  /*2a30*/  LDG.E.U16 R80, desc[UR60][R94.64] ;  /* 0x0000003c5e507981 */ /* 0x0002e2000c1e1500 */
[-C--:B------:R-:W-:Y:S01]  /*2a40*/  IADD3 R100, P2, R187, R122.reuse, RZ ;  /* 0x0000007abb647210 */ /* 0x080fe20007f5e0ff */
[----:B------:R-:W4:Y:S01]  /*2a50*/  LDC R144, c[0x0][0x248] ;  /* 0x00009200ff907b82 */ /* 0x000f220000000800 */
[-C--:B------:R-:W-:Y:S01]  /*2a60*/  LEA.HI.X.SX32 R105, R83, R123.reuse, 0x1, P0 ;  /* 0x0000007b53697211 */ /* 0x080fe200000f0eff */
[----:B-1----:R-:W-:Y:S01]  /*2a70*/  IMAD R95, R2, 0xf9, RZ ;  /* 0x000000f9025f7824 */ /* 0x002fe200078e02ff */
[-C--:B------:R-:W-:Y:S01]  /*2a80*/  IADD3 R94, P0, R101, R122.reuse, RZ ;  /* 0x0000007a655e7210 */ /* 0x080fe20007f1e0ff */
[----:B------:R-:W-:Y:S01]  /*2a90*/  IMAD R187, R142, 0x124, RZ ;  /* 0x000001248ebb7824 */ /* 0x000fe200078e02ff */
[-C--:B------:R-:W-:Y:S01]  /*2aa0*/  LEA.HI.X.SX32 R103, R103, R123.reuse, 0x1, P1 ;  /* 0x0000007b67677211 */ /* 0x080fe200008f0eff */
[----:B------:R1:W3:Y:S01]  /*2ab0*/  LDG.E.U16 R83, desc[UR60][R104.64] ;  /* 0x0000003c68537981 */ /* 0x0002e2000c1e1500 */
[-C--:B------:R-:W-:Y:S01]  /*2ac0*/  LEA.HI.X.SX32 R101, R95, R123.reuse, 0x1, P2 ;  /* 0x0000007b5f657211 */ /* 0x080fe200010f0eff */
[----:B------:R-:W4:Y:S01]  /*2ad0*/  LDC R142, c[0x0][0x248] ;  /* 0x00009200ff8e7b82 */ /* 0x000f220000000800 */
[----:B------:R-:W-:Y:S01]  /*2ae0*/  LEA.HI.X.SX32 R95, R107, R123, 0x1, P0 ;  /* 0x0000007b6b5f7211 */ /* 0x000fe200000f0eff */
[----:B------:R0:W3:Y:S04]  /*2af0*/  LDG.E.U16 R84, desc[UR60][R102.64] ;  /* 0x0000003c66547981 */ /* 0x0000e8000c1e1500 */
[----:B------:R0:W3:Y:S01]  /*2b00*/  LDG.E.U16 R107, desc[UR60][R94.64] ;  /* 0x0000003c5e6b7981 */ /* 0x0000e2000c1e1500 */
[----:B-1----:R-:W-:Y:S01]  /*2b10*/  IMAD R105, R146, 0x164, RZ ;  /* 0x0000016492697824 */ /* 0x002fe200078e02ff */
[----:B------:R-:W-:-:S02]  /*2b20*/  IADD3 R104, P1, R193, R122, RZ ;  /* 0x0000007ac1687210 */ /* 0x000fc40007f3e0ff */
[----:B------:R1:W3:Y:S01]  /*2b30*/  LDG.E.U16 R109, desc[UR60][R100.64] ;  /* 0x0000003c646d7981 */ /* 0x0002e2000c1e1500 */
[----:B------:R-:W4:Y:S01]  /*2b40*/  LDC R146, c[0x0][0x248] ;  /* 0x00009200ff927b82 */ /* 0x000f220000000800 */
[----:B0-----:R-:W-:Y:S01]  /*2b50*/  IMAD R103, R148, 0x184, RZ ;  /* 0x0000018494677824 */ /* 0x001fe200078e02ff */
[----:B------:R-:W-:-:S06]  /*2b60*/  IADD3 R94, P0, R187, R122, RZ ;  /* 0x0000007abb5e7210 */ /* 0x000fcc0007f1e0ff */
[----:B------:R-:W0:Y:S01]  /*2b70*/  LDC R148, c[0x0][0x248] ;  /* 0x00009200ff947b82 */ /* 0x000e220000000800 */
[-C--:B------:R-:W-:Y:S02]  /*2b80*/  LEA.HI.X.SX32 R95, R140, R123.reuse, 0x1, P0 ;  /* 0x0000007b8c5f7211 */ /* 0x080fe400000f0eff */
[-C--:B------:R-:W-:Y:S01]  /*2b90*/  IADD3 R102, P0, R105, R122.reuse, RZ ;  /* 0x0000007a69667210 */ /* 0x080fe20007f1e0ff */
[----:B-1----:R-:W-:Y:S01]  /*2ba0*/  IMAD R101, R150, 0x1a4, RZ ;  /* 0x000001a496657824 */ /* 0x002fe200078e02ff */
[----:B------:R-:W-:Y:S02]  /*2bb0*/  IADD3 R100, P2, R103, R122, RZ ;  /* 0x0000007a67647210 */ /* 0x000fe40007f5e0ff */
[-C--:B------:R-:W-:Y:S01]  /*2bc0*/  LEA.HI.X.SX32 R103, R132, R123.reuse, 0x1, P0 ;  /* 0x0000007b84677211 */ /* 0x080fe200000f0eff */
[----:B------:R-:W1:Y:S01]  /*2bd0*/  LDC R150, c[0x0][0x248] ;  /* 0x00009200ff967b82 */ /* 0x000e620000000800 */
[----:B------:R-:W-:Y:S02]  /*2be0*/  LEA.HI.X.SX32 R105, R106, R123, 0x1, P1 ;  /* 0x0000007b6a697211 */ /* 0x000fe400008f0eff */
[----:B------:R4:W3:Y:S01]  /*2bf0*/  LDG.E.U16 R106, desc[UR60][R94.64] ;  /* 0x0000003c5e6a7981 */ /* 0x0008e2000c1e1500 */
[----:B-----5:R-:W-:-:S02]  /*2c00*/  IMAD R193, R152, 0x1c4, RZ ;  /* 0x000001c498c17824 */ /* 0x020fc400078e02ff */
[----:B------:R-:W-:Y:S01]  /*2c10*/  IMAD R195, R154, 0x1e4, RZ ;  /* 0x000001e49ac37824 */ /* 0x000fe200078e02ff */
[----:B------:R-:W5:Y:S01]  /*2c20*/  LDG.E.U16 R105, desc[UR60][R104.64] ;  /* 0x0000003c68697981 */ /* 0x000f62000c1e1500 */
[----:B------:R-:W0:Y:S01]  /*2c30*/  LDC R132, c[0x0][0x248] ;  /* 0x00009200ff847b82 */ /* 0x000e220000000800 */
[----:B----4-:R-:W-:Y:S02]  /*2c40*/  IADD3 R94, P1, R101, R122, RZ ;  /* 0x0000007a655e7210 */ /* 0x010fe40007f3e0ff */
[----:B------:R-:W-:Y:S01]  /*2c50*/  LEA.HI.X.SX32 R101, R133, R123, 0x1, P2 ;  /* 0x0000007b85657211 */ /* 0x000fe200010f0eff */
[----:B------:R-:W-:-:S04]  /*2c60*/  IMAD R187, R142, 0x114, RZ ;  /* 0x000001148ebb7824 */ /* 0x000fc800078e02ff */
[----:B------:R-:W4:Y:S01]  /*2c70*/  LDC R133, c[0x0][0x248] ;  /* 0x00009200ff857b82 */ /* 0x000f220000000800 */
[----:B------:R-:W-:Y:S01]  /*2c80*/  LEA.HI.X.SX32 R95, R126, R123, 0x1, P1 ;  /* 0x0000007b7e5f7211 */ /* 0x000fe200008f0eff */
[----:B------:R-:W5:Y:S01]  /*2c90*/  LDG.E.U16 R104, desc[UR60][R102.64] ;  /* 0x0000003c66687981 */ /* 0x000f62000c1e1500 */
[----:B------:R-:W-:-:S05]  /*2ca0*/  IADD3 R126, P2, R195, R122, RZ ;  /* 0x0000007ac37e7210 */ /* 0x000fca0007f5e0ff */
[----:B------:R-:W1:Y:S01]  /*2cb0*/  LDC R140, c[0x0][0x248] ;  /* 0x00009200ff8c7b82 */ /* 0x000e620000000800 */
[----:B------:R0:W5:Y:S01]  /*2cc0*/  LDG.E.U16 R103, desc[UR60][R100.64] ;  /* 0x0000003c64677981 */ /* 0x000162000c1e1500 */
[----:B------:R-:W-:-:S03]  /*2cd0*/  LEA.HI.X.SX32 R127, R127, R123, 0x1, P2 ;  /* 0x0000007b7f7f7211 */ /* 0x000fc600010f0eff */
[----:B------:R0:W5:Y:S03]  /*2ce0*/  LDG.E.U16 R102, desc[UR60][R94.64] ;  /* 0x0000003c5e667981 */ /* 0x000166000c1e1500 */
[----:B------:R-:W1:Y:S01]  /*2cf0*/  LDC R142, c[0x0][0x248] ;  /* 0x00009200ff8e7b82 */ /* 0x000e620000000800 */
[----:B0-----:R-:W-:Y:S01]  /*2d00*/  IADD3 R100, P1, R193, R122, RZ ;  /* 0x0000007ac1647210 */ /* 0x001fe20007f3e0ff */
[----:B------:R-:W-:-:S06]  /*2d10*/  IMAD R193, R144, 0x134, RZ ;  /* 0x0000013490c17824 */ /* 0x000fcc00078e02ff */
[----:B------:R-:W0:Y:S01]  /*2d20*/  LDC R144, c[0x0][0x248] ;  /* 0x00009200ff907b82 */ /* 0x000e220000000800 */
[-C--:B------:R-:W-:Y:S02]  /*2d30*/  IADD3 R94, P0, R187, R122.reuse, RZ ;  /* 0x0000007abb5e7210 */ /* 0x080fe40007f1e0ff */
[-C--:B------:R-:W-:Y:S02]  /*2d40*/  LEA.HI.X.SX32 R101, R124, R123.reuse, 0x1, P1 ;  /* 0x0000007b7c657211 */ /* 0x080fe400008f0eff */
[-C--:B------:R-:W-:Y:S01]  /*2d50*/  IADD3 R124, P1, R193, R122.reuse, RZ ;  /* 0x0000007ac17c7210 */ /* 0x080fe20007f3e0ff */
[----:B------:R-:W-:Y:S01]  /*2d60*/  IMAD R187, R132, 0x154, RZ ;  /* 0x0000015484bb7824 */ /* 0x000fe200078e02ff */
[-C--:B------:R-:W-:Y:S01]  /*2d70*/  LEA.HI.X.SX32 R95, R128, R123.reuse, 0x1, P0 ;  /* 0x0000007b805f7211 */ /* 0x080fe200000f0eff */
[----:B------:R-:W2:Y:S01]  /*2d80*/  LDC R154, c[0x0][0x248] ;  /* 0x00009200ff9a7b82 */ /* 0x000ea20000000800 */
[----:B------:R-:W5:Y:S01]  /*2d90*/  LDG.E.U16 R101, desc[UR60][R100.64] ;  /* 0x0000003c64657981 */ /* 0x000f62000c1e1500 */
[----:B------:R-:W-:Y:S01]  /*2da0*/  LEA.HI.X.SX32 R125, R125, R123, 0x1, P1 ;  /* 0x0000007b7d7d7211 */ /* 0x000fe200008f0eff */
[----:B----4-:R-:W-:Y:S01]  /*2db0*/  IMAD R133, R133, 0x174, RZ ;  /* 0x0000017485857824 */ /* 0x010fe200078e02ff */
[----:B------:R-:W-:Y:S01]  /*2dc0*/  IADD3 R128, P0, R187, R122, RZ ;  /* 0x0000007abb807210 */ /* 0x000fe20007f1e0ff */
[----:B------:R-:W4:Y:S01]  /*2dd0*/  LDG.E.U16 R95, desc[UR60][R94.64] ;  /* 0x0000003c5e5f7981 */ /* 0x000f22000c1e1500 */
[----:B------:R-:W-:-:S02]  /*2de0*/  IMAD R187, R146, 0x194, RZ ;  /* 0x0000019492bb7824 */ /* 0x000fc400078e02ff */
[----:B------:R-:W2:Y:S01]  /*2df0*/  LDC R152, c[0x0][0x248] ;  /* 0x00009200ff987b82 */ /* 0x000ea20000000800 */
[----:B------:R1:W4:Y:S01]  /*2e00*/  LDG.E.U16 R100, desc[UR60][R126.64] ;  /* 0x0000003c7e647981 */ /* 0x000322000c1e1500 */
[----:B------:R-:W-:-:S03]  /*2e10*/  IADD3 R132, P1, R133, R122, RZ ;  /* 0x0000007a85847210 */ /* 0x000fc60007f3e0ff */
[----:B------:R1:W4:Y:S02]  /*2e20*/  LDG.E.U16 R94, desc[UR60][R124.64] ;  /* 0x0000003c7c5e7981 */ /* 0x000324000c1e1500 */
[----:B-1----:R-:W-:Y:S02]  /*2e30*/  IMAD R127, R148, 0x1b4, RZ ;  /* 0x000001b4947f7824 */ /* 0x002fe400078e02ff */
[----:B------:R-:W1:Y:S01]  /*2e40*/  LDC R148, c[0x0][0x248] ;  /* 0x00009200ff947b82 */ /* 0x000e620000000800 */
[----:B------:R-:W-:Y:S01]  /*2e50*/  IMAD R125, R150, 0x1d4, RZ ;  /* 0x000001d4967d7824 */ /* 0x000fe200078e02ff */
[----:B------:R-:W-:-:S06]  /*2e60*/  LEA.HI.X.SX32 R129, R129, R123, 0x1, P0 ;  /* 0x0000007b81817211 */ /* 0x000fcc00000f0eff */
[----:B------:R-:W2:Y:S01]  /*2e70*/  LDC R150, c[0x0][0x248] ;  /* 0x00009200ff967b82 */ /* 0x000ea20000000800 */
[-C--:B------:R-:W-:Y:S02]  /*2e80*/  IADD3 R124, P0, R187, R122.reuse, RZ ;  /* 0x0000007abb7c7210 */ /* 0x080fe40007f1e0ff */
[-C--:B------:R-:W-:Y:S01]  /*2e90*/  LEA.HI.X.SX32 R133, R121, R123.reuse, 0x1, P1 ;  /* 0x0000007b79857211 */ /* 0x080fe200008f0eff */
[----:B------:R-:W-:Y:S01]  /*2ea0*/  IMAD R197, R156, 0x1f4, RZ ;  /* 0x000001f49cc57824 */ /* 0x000fe200078e02ff */
[----:B------:R-:W-:Y:S01]  /*2eb0*/  IADD3 R126, P2, R127, R122, RZ ;  /* 0x0000007a7f7e7210 */ /* 0x000fe20007f5e0ff */
[----:B------:R0:W4:Y:S02]  /*2ec0*/  LDG.E.U16 R121, desc[UR60][R128.64] ;  /* 0x0000003c80797981 */ /* 0x000124000c1e1500 */
[----:B------:R-:W2:Y:S01]  /*2ed0*/  LDC R156, c[0x0][0x248] ;  /* 0x00009200ff9c7b82 */ /* 0x000ea20000000800 */
[----:B------:R-:W-:Y:S01]  /*2ee0*/  LEA.HI.X.SX32 R127, R136, R123, 0x1, P2 ;  /* 0x0000007b887f7211 */ /* 0x000fe200010f0eff */
[----:B------:R-:W4:Y:S01]  /*2ef0*/  LDG.E.U16 R132, desc[UR60][R132.64] ;  /* 0x0000003c84847981 */ /* 0x000f22000c1e1500 */
[----:B------:R-:W-:-:S02]  /*2f00*/  IMAD R193, R140, 0x106, RZ ;  /* 0x000001068cc17824 */ /* 0x000fc400078e02ff */
[----:B------:R-:W-:Y:S01]  /*2f10*/  IMAD R195, R142, 0x116, RZ ;  /* 0x000001168ec37824 */ /* 0x000fe200078e02ff */
[----:B------:R0:W4:Y:S02]  /*2f20*/  LDG.E.U16 R136, desc[UR60][R126.64] ;  /* 0x0000003c7e887981 */ /* 0x000124000c1e1500 */
[----:B0-----:R-:W-:Y:S02]  /*2f30*/  IADD3 R128, P1, R125, R122, RZ ;  /* 0x0000007a7d807210 */ /* 0x001fe40007f3e0ff */
[-C--:B------:R-:W-:Y:S02]  /*2f40*/  LEA.HI.X.SX32 R125, R138, R123.reuse, 0x1, P0 ;  /* 0x0000007b8a7d7211 */ /* 0x080fe400000f0eff */
[----:B------:R-:W-:-:S03]  /*2f50*/  LEA.HI.X.SX32 R129, R131, R123, 0x1, P1 ;  /* 0x0000007b83817211 */ /* 0x000fc600008f0eff */
[----:B------:R0:W4:Y:S01]  /*2f60*/  LDG.E.U16 R133, desc[UR60][R124.64] ;  /* 0x0000003c7c857981 */ /* 0x000122000c1e1500 */
[----:B------:R-:W-:Y:S01]  /*2f70*/  IMAD R127, R144, 0x126, RZ ;  /* 0x00000126907f7824 */ /* 0x000fe200078e02ff */
[-C--:B------:R-:W-:Y:S01]  /*2f80*/  IADD3 R126, P0, R193, R122.reuse, RZ ;  /* 0x0000007ac17e7210 */ /* 0x080fe20007f1e0ff */
[C---:B------:R-:W-:Y:S01]  /*2f90*/  IMAD R131, R2.reuse, 0x83, RZ ;  /* 0x0000008302837824 */ /* 0x040fe200078e02ff */
[----:B------:R1:W4:Y:S01]  /*2fa0*/  LDG.E.U16 R138, desc[UR60][R128.64] ;  /* 0x0000003c808a7981 */ /* 0x000322000c1e1500 */
[C---:B------:R-:W-:Y:S01]  /*2fb0*/  IMAD R187, R2.reuse, 0x8b, RZ ;  /* 0x0000008b02bb7824 */ /* 0x040fe200078e02ff */
[----:B0-----:R-:W-:Y:S01]  /*2fc0*/  IADD3 R124, P2, R197, R122, RZ ;  /* 0x0000007ac57c7210 */ /* 0x001fe20007f5e0ff */
[----:B------:R-:W-:-:S03]  /*2fd0*/  IMAD R193, R2, 0x93, RZ ;  /* 0x0000009302c17824 */ /* 0x000fc600078e02ff */
[-C--:B------:R-:W-:Y:S02]  /*2fe0*/  LEA.HI.X.SX32 R125, R130, R123.reuse, 0x1, P2 ;  /* 0x0000007b827d7211 */ /* 0x080fe400010f0eff */
[-C--:B-1----:R-:W-:Y:S01]  /*2ff0*/  IADD3 R128, P1, R195, R122.reuse, RZ ;  /* 0x0000007ac3807210 */ /* 0x082fe20007f3e0ff */
[----:B------:R-:W-:Y:S01]  /*3000*/  IMAD R195, R148, 0x136, RZ ;  /* 0x0000013694c37824 */ /* 0x000fe200078e02ff */
[-C--:B------:R-:W-:Y:S01]  /*3010*/  IADD3 R130, P2, R127, R122.reuse, RZ ;  /* 0x0000007a7f827210 */ /* 0x080fe20007f5e0ff */
[----:B------:R2:W4:Y:S01]  /*3020*/  LDG.E.U16 R140, desc[UR60][R124.64] ;  /* 0x0000003c7c8c7981 */ /* 0x000522000c1e1500 */
[-C--:B------:R-:W-:Y:S02]  /*3030*/  LEA.HI.X.SX32 R127, R131, R123.reuse, 0x1, P0 ;  /* 0x0000007b837f7211 */ /* 0x080fe400000f0eff */
[-C--:B------:R-:W-:Y:S01]  /*3040*/  LEA.HI.X.SX32 R129, R187, R123.reuse, 0x1, P1 ;  /* 0x0000007bbb817211 */ /* 0x080fe200008f0eff */
[----:B------:R-:W-:Y:S01]  /*3050*/  IMAD R187, R2, 0x9b, RZ ;  /* 0x0000009b02bb7824 */ /* 0x000fe200078e02ff */
[----:B------:R-:W-:Y:S01]  /*3060*/  LEA.HI.X.SX32 R131, R193, R123, 0x1, P2 ;  /* 0x0000007bc1837211 */ /* 0x000fe200010f0eff */
[----:B------:R0:W4:Y:S01]  /*3070*/  LDG.E.U16 R142, desc[UR60][R126.64] ;  /* 0x0000003c7e8e7981 */ /* 0x000122000c1e1500 */
[----:B--2---:R-:W-:Y:S01]  /*3080*/  IMAD R125, R150, 0x146, RZ ;  /* 0x00000146967d7824 */ /* 0x004fe200078e02ff */
[----:B------:R-:W-:Y:S01]  /*3090*/  IADD3 R124, P0, R195, R122, RZ ;  /* 0x0000007ac37c7210 */ /* 0x000fe20007f1e0ff */
[----:B------:R-:W-:Y:S01]  /*30a0*/  IMAD R195, R154, 0x166, RZ ;  /* 0x000001669ac37824 */ /* 0x000fe200078e02ff */
[----:B------:R1:W2:Y:S01]  /*30b0*/  LDG.E.U16 R146, desc[UR60][R130.64] ;  /* 0x0000003c82927981 */ /* 0x0002a2000c1e1500 */
[----:B------:R-:W-:-:S02]  /*30c0*/  IMAD R193, R2, 0xa3, RZ ;  /* 0x000000a302c17824 */ /* 0x000fc400078e02ff */
[----:B0-----:R-:W-:Y:S01]  /*30d0*/  IMAD R127, R152, 0x156, RZ ;  /* 0x00000156987f7824 */ /* 0x001fe200078e02ff */
[-C--:B------:R-:W-:Y:S01]  /*30e0*/  IADD3 R126, P1, R125, R122.reuse, RZ ;  /* 0x0000007a7d7e7210 */ /* 0x080fe20007f3e0ff */
[----:B------:R0:W2:Y:S01]  /*30f0*/  LDG.E.U16 R144, desc[UR60][R128.64] ;  /* 0x0000003c80907981 */ /* 0x0000a2000c1e1500 */
[-C--:B------:R-:W-:Y:S01]  /*3100*/  LEA.HI.X.SX32 R125, R187, R123.reuse, 0x1, P0 ;  /* 0x0000007bbb7d7211 */ /* 0x080fe200000f0eff */
[----:B-1----:R-:W-:Y:S01]  /*3110*/  IMAD R131, R2, 0xb3, RZ ;  /* 0x000000b302837824 */ /* 0x002fe200078e02ff */
[-C--:B------:R-:W-:Y:S01]  /*3120*/  IADD3 R130, P0, R195, R122.reuse, RZ ;  /* 0x0000007ac3827210 */ /* 0x080fe20007f1e0ff */
[----:B------:R-:W-:Y:S02]  /*3130*/  IMAD R195, R156, 0x176, RZ ;  /* 0x000001769cc37824 */ /* 0x000fe400078e02ff */
[----:B------:R1:W2:Y:S01]  /*3140*/  LDG.E.U16 R148, desc[UR60][R124.64] ;  /* 0x0000003c7c947981 */ /* 0x0002a2000c1e1500 */
[-C--:B0-----:R-:W-:Y:S01]  /*3150*/  IADD3 R128, P2, R127, R122.reuse, RZ ;  /* 0x0000007a7f807210 */ /* 0x081fe20007f5e0ff */
[C---:B------:R-:W-:Y:S01]  /*3160*/  IMAD R129, R2.reuse, 0xab, RZ ;  /* 0x000000ab02817824 */ /* 0x040fe200078e02ff */
[-C--:B------:R-:W-:Y:S01]  /*3170*/  LEA.HI.X.SX32 R127, R193, R123.reuse, 0x1, P1 ;  /* 0x0000007bc17f7211 */ /* 0x080fe200008f0eff */
[----:B------:R-:W-:Y:S01]  /*3180*/  IMAD R187, R2, 0xbb, RZ ;  /* 0x000000bb02bb7824 */ /* 0x000fe200078e02ff */
[-C--:B------:R-:W-:Y:S01]  /*3190*/  LEA.HI.X.SX32 R131, R131, R123.reuse, 0x1, P0 ;  /* 0x0000007b83837211 */ /* 0x080fe200000f0eff */
[----:B-1----:R-:W-:Y:S01]  /*31a0*/  IMAD R125, R158, 0x186, RZ ;  /* 0x000001869e7d7824 */ /* 0x002fe200078e02ff */
[----:B------:R-:W-:Y:S01]  /*31b0*/  IADD3 R124, P0, R195, R122, RZ ;  /* 0x0000007ac37c7210 */ /* 0x000fe20007f1e0ff */
[----:B------:R-:W-:Y:S01]  /*31c0*/  IMAD R195, R162, 0x1a6, RZ ;  /* 0x000001a6a2c37824 */ /* 0x000fe200078e02ff */
[----:B------:R-:W-:Y:S01]  /*31d0*/  LEA.HI.X.SX32 R129, R129, R123, 0x1, P2 ;  /* 0x0000007b81817211 */ /* 0x000fe200010f0eff */
[----:B------:R0:W2:Y:S01]  /*31e0*/  LDG.E.U16 R150, desc[UR60][R126.64] ;  /* 0x0000003c7e967981 */ /* 0x0000a2000c1e1500 */
[----:B------:R-:W-:-:S03]  /*31f0*/  IMAD R193, R2, 0xc3, RZ ;  /* 0x000000c302c17824 */ /* 0x000fc600078e02ff */
[----:B------:R1:W2:Y:S04]  /*3200*/  LDG.E.U16 R154, desc[UR60][R130.64] ;  /* 0x0000003c829a7981 */ /* 0x0002a8000c1e1500 */
[----:B------:R1:W2:Y:S01]  /*3210*/  LDG.E.U16 R152, desc[UR60][R128.64] ;  /* 0x0000003c80987981 */ /* 0x0002a2000c1e1500 */
[----:B0-----:R-:W-:Y:S01]  /*3220*/  IMAD R127, R160, 0x196, RZ ;  /* 0x00000196a07f7824 */ /* 0x001fe200078e02ff */
[-C--:B------:R-:W-:Y:S02]  /*3230*/  IADD3 R126, P1, R125, R122.reuse, RZ ;  /* 0x0000007a7d7e7210 */ /* 0x080fe40007f3e0ff */
[-C--:B------:R-:W-:Y:S01]  /*3240*/  LEA.HI.X.SX32 R125, R187, R123.reuse, 0x1, P0 ;  /* 0x0000007bbb7d7211 */ /* 0x080fe200000f0eff */
[----:B-1----:R-:W-:Y:S01]  /*3250*/  IMAD R131, R2, 0xd3, RZ ;  /* 0x000000d302837824 */ /* 0x002fe200078e02ff */
[-C--:B------:R-:W-:Y:S01]  /*3260*/  IADD3 R130, P0, R195, R122.reuse, RZ ;  /* 0x0000007ac3827210 */ /* 0x080fe20007f1e0ff */
[----:B------:R-:W-:Y:S01]  /*3270*/  IMAD R195, R164, 0x1b6, RZ ;  /* 0x000001b6a4c37824 */ /* 0x000fe200078e02ff */
[----:B------:R-:W-:Y:S01]  /*3280*/  IADD3 R128, P2, R127, R122, RZ ;  /* 0x0000007a7f807210 */ /* 0x000fe20007f5e0ff */
[----:B------:R0:W2:Y:S01]  /*3290*/  LDG.E.U16 R156, desc[UR60][R124.64] ;  /* 0x0000003c7c9c7981 */ /* 0x0000a2000c1e1500 */
[-C--:B------:R-:W-:Y:S01]  /*32a0*/  LEA.HI.X.SX32 R127, R193, R123.reuse, 0x1, P1 ;  /* 0x0000007bc17f7211 */ /* 0x080fe200008f0eff */
[C---:B------:R-:W-:Y:S01]  /*32b0*/  IMAD R129, R2.reuse, 0xcb, RZ ;  /* 0x000000cb02817824 */ /* 0x040fe200078e02ff */
[----:B------:R-:W-:Y:S01]  /*32c0*/  LEA.HI.X.SX32 R131, R131, R123, 0x1, P0 ;  /* 0x0000007b83837211 */ /* 0x000fe200000f0eff */
[----:B------:R-:W-:-:S02]  /*32d0*/  IMAD R187, R2, 0xdb, RZ ;  /* 0x000000db02bb7824 */ /* 0x000fc400078e02ff */
[----:B------:R1:W2:Y:S01]  /*32e0*/  LDG.E.U16 R158, desc[UR60][R126.64] ;  /* 0x0000003c7e9e7981 */ /* 0x0002a2000c1e1500 */
[----:B0-----:R-:W-:Y:S01]  /*32f0*/  IMAD R125, R166, 0x1c6, RZ ;  /* 0x000001c6a67d7824 */ /* 0x001fe200078e02ff */
[-C--:B------:R-:W-:Y:S01]  /*3300*/  IADD3 R124, P0, R195, R122.reuse, RZ ;  /* 0x0000007ac37c7210 */ /* 0x080fe20007f1e0ff */
[----:B------:R-:W-:Y:S01]  /*3310*/  IMAD R195, R170, 0x1e6, RZ ;  /* 0x000001e6aac37824 */ /* 0x000fe200078e02ff */
[-C--:B------:R-:W-:Y:S01]  /*3320*/  LEA.HI.X.SX32 R129, R129, R123.reuse, 0x1, P2 ;  /* 0x0000007b81817211 */ /* 0x080fe200010f0eff */
[----:B------:R0:W2:Y:S01]  /*3330*/  LDG.E.U16 R162, desc[UR60][R130.64] ;  /* 0x0000003c82a27981 */ /* 0x0000a2000c1e1500 */
[-C--:B-1----:R-:W-:Y:S01]  /*3340*/  IADD3 R126, P1, R125, R122.reuse, RZ ;  /* 0x0000007a7d7e7210 */ /* 0x082fe20007f3e0ff */
[----:B------:R-:W-:Y:S01]  /*3350*/  IMAD R127, R168, 0x1d6, RZ ;  /* 0x000001d6a87f7824 */ /* 0x000fe200078e02ff */
[-C--:B------:R-:W-:Y:S01]  /*3360*/  LEA.HI.X.SX32 R125, R187, R123.reuse, 0x1, P0 ;  /* 0x0000007bbb7d7211 */ /* 0x080fe200000f0eff */
[C---:B------:R-:W-:Y:S01]  /*3370*/  IMAD R193, R2.reuse, 0xe3, RZ ;  /* 0x000000e302c17824 */ /* 0x040fe200078e02ff */
[----:B------:R-:W1:Y:S01]  /*3380*/  LDC R187, c[0x0][0x248] ;  /* 0x00009200ffbb7b82 */ /* 0x000e620000000800 */
[----:B------:R0:W2:Y:S02]  /*3390*/  LDG.E.U16 R160, desc[UR60][R128.64] ;  /* 0x0000003c80a07981 */ /* 0x0000a4000c1e1500 */
[----:B0-----:R-:W-:Y:S01]  /*33a0*/  IMAD R131, R2, 0xf3, RZ ;  /* 0x000000f302837824 */ /* 0x001fe200078e02ff */
[-C--:B------:R-:W-:Y:S01]  /*33b0*/  IADD3 R130, P0, R195, R122.reuse, RZ ;  /* 0x0000007ac3827210 */ /* 0x080fe20007f1e0ff */
[----:B------:R-:W-:Y:S01]  /*33c0*/  IMAD R201, R188, 0x1f6, RZ ;  /* 0x000001f6bcc97824 */ /* 0x000fe200078e02ff */
[----:B------:R0:W2:Y:S02]  /*33d0*/  LDG.E.U16 R164, desc[UR60][R124.64] ;  /* 0x0000003c7ca47981 */ /* 0x0000a4000c1e1500 */
[----:B------:R-:W1:Y:S01]  /*33e0*/  LDC R195, c[0x0][0x248] ;  /* 0x00009200ffc37b82 */ /* 0x000e620000000800 */
[----:B------:R-:W-:Y:S01]  /*33f0*/  LEA.HI.X.SX32 R131, R131, R123, 0x1, P0 ;  /* 0x0000007b83837211 */ /* 0x000fe200000f0eff */
[----:B------:R-:W-:Y:S01]  /*3400*/  IMAD R129, R2, 0xeb, RZ ;  /* 0x000000eb02817824 */ /* 0x000fe200078e02ff */
[----:B------:R-:W-:-:S02]  /*3410*/  IADD3 R128, P2, R127, R122, RZ ;  /* 0x0000007a7f807210 */ /* 0x000fc40007f5e0ff */
[-C--:B------:R-:W-:Y:S01]  /*3420*/  LEA.HI.X.SX32 R127, R193, R123.reuse, 0x1, P1 ;  /* 0x0000007bc17f7211 */ /* 0x080fe200008f0eff */
[----:B------:R0:W2:Y:S02]  /*3430*/  LDG.E.U16 R170, desc[UR60][R130.64] ;  /* 0x0000003c82aa7981 */ /* 0x0000a4000c1e1500 */
[----:B------:R-:W3:Y:S01]  /*3440*/  LDC R193, c[0x0][0x248] ;  /* 0x00009200ffc17b82 */ /* 0x000ee20000000800 */
[----:B------:R-:W-:Y:S01]  /*3450*/  LEA.HI.X.SX32 R129, R129, R123, 0x1, P2 ;  /* 0x0000007b81817211 */ /* 0x000fe200010f0eff */
[----:B0-----:R-:W-:Y:S01]  /*3460*/  IMAD R125, R2, 0xfb, RZ ;  /* 0x000000fb027d7824 */ /* 0x001fe200078e02ff */
[----:B------:R-:W-:Y:S01]  /*3470*/  IADD3 R124, P2, R201, R122, RZ ;  /* 0x0000007ac97c7210 */ /* 0x000fe20007f5e0ff */
[----:B------:R-:W-:Y:S01]  /*3480*/  IMAD R199, R176, 0x128, RZ ;  /* 0x00000128b0c77824 */ /* 0x000fe200078e02ff */
[----:B------:R0:W2:Y:S01]  /*3490*/  LDG.E.U16 R166, desc[UR60][R126.64] ;  /* 0x0000003c7ea67981 */ /* 0x0000a2000c1e1500 */
[----:B------:R-:W-:-:S03]  /*34a0*/  IMAD R131, R178, 0x138, RZ ;  /* 0x00000138b2837824 */ /* 0x000fc600078e02ff */
[----:B------:R0:W2:Y:S01]  /*34b0*/  LDG.E.U16 R168, desc[UR60][R128.64] ;  /* 0x0000003c80a87981 */ /* 0x0000a2000c1e1500 */
[----:B------:R-:W-:Y:S01]  /*34c0*/  IMAD R197, R174, 0x108, RZ ;  /* 0x00000108aec57824 */ /* 0x000fe200078e02ff */
[-C--:B------:R-:W-:Y:S01]  /*34d0*/  LEA.HI.X.SX32 R125, R125, R123.reuse, 0x1, P2 ;  /* 0x0000007b7d7d7211 */ /* 0x080fe200010f0eff */
[----:B------:R-:W-:Y:S01]  /*34e0*/  IMAD R190, R2, 0x9c, RZ ;  /* 0x0000009c02be7824 */ /* 0x000fe200078e02ff */
[-C--:B------:R-:W-:Y:S01]  /*34f0*/  IADD3 R130, P2, R131, R122.reuse, RZ ;  /* 0x0000007a83827210 */ /* 0x080fe20007f5e0ff */
[----:B-1----:R-:W-:Y:S01]  /*3500*/  IMAD R187, R187, 0x168, RZ ;  /* 0x00000168bbbb7824 */ /* 0x002fe200078e02ff */
[-C--:B0-----:R-:W-:Y:S01]  /*3510*/  IADD3 R126, P0, R197, R122.reuse, RZ ;  /* 0x0000007ac57e7210 */ /* 0x081fe20007f1e0ff */
[----:B------:R-:W-:Y:S01]  /*3520*/  IMAD R195, R195, 0x1a8, RZ ;  /* 0x000001a8c3c37824 */ /* 0x000fe200078e02ff */
[----:B------:R-:W0:Y:S01]  /*3530*/  LDC R201, c[0x0][0x248] ;  /* 0x00009200ffc97b82 */ /* 0x000e220000000800 */
[----:B------:R-:W-:Y:S01]  /*3540*/  IADD3 R128, P1, R199, R122, RZ ;  /* 0x0000007ac7807210 */ /* 0x000fe20007f3e0ff */
[----:B------:R-:W-:Y:S01]  /*3550*/  IMAD R197, R186, 0x148, RZ ;  /* 0x00000148bac57824 */ /* 0x000fe200078e02ff */
[----:B------:R-:W-:-:S05]  /*3560*/  LEA.HI.X.SX32 R131, R190, R123, 0x1, P2 ;  /* 0x0000007bbe837211 */ /* 0x000fca00010f0eff */
[----:B------:R-:W1:Y:S01]  /*3570*/  LDC R199, c[0x0][0x248] ;  /* 0x00009200ffc77b82 */ /* 0x000e620000000800 */
[-C--:B------:R-:W-:Y:S01]  /*3580*/  LEA.HI.X.SX32 R129, R16, R123.reuse, 0x1, P1 ;  /* 0x0000007b10817211 */ /* 0x080fe200008f0eff */
[----:B------:R3:W2:Y:S01]  /*3590*/  LDG.E.U16 R178, desc[UR60][R130.64] ;  /* 0x0000003c82b27981 */ /* 0x0006a2000c1e1500 */
[----:B------:R-:W-:Y:S01]  /*35a0*/  LEA.HI.X.SX32 R127, R172, R123, 0x1, P0 ;  /* 0x0000007bac7f7211 */ /* 0x000fe200000f0eff */
[----:B---3--:R-:W-:Y:S02]  /*35b0*/  IMAD R193, R193, 0x178, RZ ;  /* 0x00000178c1c17824 */ /* 0x008fe400078e02ff */
[----:B------:R3:W2:Y:S02]  /*35c0*/  LDG.E.U16 R176, desc[UR60][R128.64] ;  /* 0x0000003c80b07981 */ /* 0x0006a4000c1e1500 */
[----:B------:R-:W0:Y:S01]  /*35d0*/  LDC R16, c[0x0][0x248] ;  /* 0x00009200ff107b82 */ /* 0x000e220000000800 */
[----:B------:R-:W-:Y:S01]  /*35e0*/  IMAD R188, R2, 0xbc, RZ ;  /* 0x000000bc02bc7824 */ /* 0x000fe200078e02ff */
[----:B------:R3:W2:Y:S01]  /*35f0*/  LDG.E.U16 R172, desc[UR60][R124.64] ;  /* 0x0000003c7cac7981 */ /* 0x0006a2000c1e1500 */
[----:B------:R-:W-:-:S03]  /*3600*/  IADD3 R130, P0, R197, R122, RZ ;  /* 0x0000007ac5827210 */ /* 0x000fc60007f1e0ff */
[----:B------:R3:W2:Y:S01]  /*3610*/  LDG.E.U16 R174, desc[UR60][R126.64] ;  /* 0x0000003c7eae7981 */ /* 0x0006a2000c1e1500 */
[-C--:B------:R-:W-:Y:S01]  /*3620*/  LEA.HI.X.SX32 R131, R180, R123.reuse, 0x1, P0 ;  /* 0x0000007bb4837211 */ /* 0x080fe200000f0eff */
[----:B------:R-:W5:Y:S01]  /*3630*/  LDC R197, c[0x0][0x248] ;  /* 0x00009200ffc57b82 */ /* 0x000f620000000800 */
[-C--:B---3--:R-:W-:Y:S01]  /*3640*/  IADD3 R128, P1, R187, R122.reuse, RZ ;  /* 0x0000007abb807210 */ /* 0x088fe20007f3e0ff */
[----:B------:R-:W-:Y:S02]  /*3650*/  IMAD R125, R194, 0x188, RZ ;  /* 0x00000188c27d7824 */ /* 0x000fe400078e02ff */
[----:B------:R3:W2:Y:S01]  /*3660*/  LDG.E.U16 R180, desc[UR60][R130.64] ;  /* 0x0000003c82b47981 */ /* 0x0006a2000c1e1500 */
[-C--:B------:R-:W-:Y:S02]  /*3670*/  LEA.HI.X.SX32 R129, R181, R123.reuse, 0x1, P1 ;  /* 0x0000007bb5817211 */ /* 0x080fe400008f0eff */
[-C--:B------:R-:W-:Y:S01]  /*3680*/  IADD3 R126, P0, R193, R122.reuse, RZ ;  /* 0x0000007ac17e7210 */ /* 0x080fe20007f1e0ff */
[----:B-1----:R-:W-:Y:S01]  /*3690*/  IMAD R193, R199, 0x1b8, RZ ;  /* 0x000001b8c7c17824 */ /* 0x002fe200078e02ff */
[-C--:B------:R-:W-:Y:S01]  /*36a0*/  IADD3 R124, P2, R125, R122.reuse, RZ ;  /* 0x0000007a7d7c7210 */ /* 0x080fe20007f5e0ff */
[----:B------:R-:W1:Y:S01]  /*36b0*/  LDC R199, c[0x0][0x248] ;  /* 0x00009200ffc77b82 */ /* 0x000e620000000800 */
[----:B---3--:R-:W-:Y:S01]  /*36c0*/  IADD3 R130, P1, R195, R122, RZ ;  /* 0x0000007ac3827210 */ /* 0x008fe20007f3e0ff */
[----:B------:R-:W-:Y:S01]  /*36d0*/  IMAD R203, R203, 0x1e8, RZ ;  /* 0x000001e8cbcb7824 */ /* 0x000fe200078e02ff */
[----:B------:R-:W3:Y:S05]  /*36e0*/  LDG.E.U16 R181, desc[UR60][R128.64] ;  /* 0x0000003c80b57981 */ /* 0x000eea000c1e1500 */
[----:B------:R-:W5:Y:S01]  /*36f0*/  LDC R195, c[0x0][0x248] ;  /* 0x00009200ffc37b82 */ /* 0x000f620000000800 */
[----:B------:R-:W-:-:S02]  /*3700*/  LEA.HI.X.SX32 R127, R188, R123, 0x1, P0 ;  /* 0x0000007bbc7f7211 */ /* 0x000fc400000f0eff */
[----:B------:R-:W-:-:S03]  /*3710*/  LEA.HI.X.SX32 R125, R183, R123, 0x1, P2 ;  /* 0x0000007bb77d7211 */ /* 0x000fc600010f0eff */
[----:B------:R0:W3:Y:S01]  /*3720*/  LDG.E.U16 R183, desc[UR60][R126.64] ;  /* 0x0000003c7eb77981 */ /* 0x0000e2000c1e1500 */
[----:B------:R-:W-:Y:S01]  /*3730*/  LEA.HI.X.SX32 R131, R185, R123, 0x1, P1 ;  /* 0x0000007bb9837211 */ /* 0x000fe200008f0eff */
[----:B------:R-:W-:Y:S02]  /*3740*/  IMAD R187, R2, 0xdc, RZ ;  /* 0x000000dc02bb7824 */ /* 0x000fe400078e02ff */
[----:B------:R0:W3:Y:S01]  /*3750*/  LDG.E.U16 R185, desc[UR60][R124.64] ;  /* 0x0000003c7cb97981 */ /* 0x0000e2000c1e1500 */
[----:B------:R-:W-:Y:S02]  /*3760*/  IMAD R205, R200, 0x1c8, RZ ;  /* 0x000001c8c8cd7824 */ /* 0x000fe400078e02ff */
[----:B0-----:R-:W-:Y:S01]  /*3770*/  IMAD R127, R16, 0x118, RZ ;  /* 0x00000118107f7824 */ /* 0x001fe200078e02ff */
[----:B------:R0:W3:Y:S01]  /*3780*/  LDG.E.U16 R186, desc[UR60][R130.64] ;  /* 0x0000003c82ba7981 */ /* 0x0000e2000c1e1500 */
[----:B------:R-:W1:Y:S01]  /*3790*/  LDC R16, c[0x0][0x248] ;  /* 0x00009200ff107b82 */ /* 0x000e620000000800 */
[-C--:B------:R-:W-:Y:S01]  /*37a0*/  IADD3 R124, P0, R193, R122.reuse, RZ ;  /* 0x0000007ac17c7210 */ /* 0x080fe20007f1e0ff */
[----:B------:R-:W-:Y:S01]  /*37b0*/  IMAD R200, R2, 0x8c, RZ ;  /* 0x0000008c02c87824 */ /* 0x000fe200078e02ff */
[----:B------:R-:W-:-:S02]  /*37c0*/  IADD3 R128, P2, R203, R122, RZ ;  /* 0x0000007acb807210 */ /* 0x000fc40007f5e0ff */
[-C--:B------:R-:W-:Y:S01]  /*37d0*/  LEA.HI.X.SX32 R125, R187, R123.reuse, 0x1, P0 ;  /* 0x0000007bbb7d7211 */ /* 0x080fe200000f0eff */
[----:B-----5:R-:W-:Y:S01]  /*37e0*/  IMAD R195, R195, 0x158, RZ ;  /* 0x00000158c3c37824 */ /* 0x020fe200078e02ff */
[-C--:B0-----:R-:W-:Y:S01]  /*37f0*/  IADD3 R130, P0, R127, R122.reuse, RZ ;  /* 0x0000007a7f827210 */ /* 0x081fe20007f1e0ff */
[----:B------:R-:W-:Y:S01]  /*3800*/  IMAD R208, R2, 0xac, RZ ;  /* 0x000000ac02d07824 */ /* 0x000fe200078e02ff */
[-C--:B------:R-:W-:Y:S02]  /*3810*/  IADD3 R126, P1, R205, R122.reuse, RZ ;  /* 0x0000007acd7e7210 */ /* 0x080fe40007f3e0ff */
[-C--:B------:R-:W-:Y:S01]  /*3820*/  LEA.HI.X.SX32 R129, R189, R123.reuse, 0x1, P2 ;  /* 0x0000007bbd817211 */ /* 0x080fe200010f0eff */
[----:B-1----:R-:W-:Y:S01]  /*3830*/  IMAD R199, R199, 0x1f8, RZ ;  /* 0x000001f8c7c77824 */ /* 0x002fe200078e02ff */
[----:B------:R0:W5:Y:S01]  /*3840*/  LDG.E.U16 R189, desc[UR60][R124.64] ;  /* 0x0000003c7cbd7981 */ /* 0x000162000c1e1500 */
[-C--:B------:R-:W-:Y:S01]  /*3850*/  LEA.HI.X.SX32 R131, R200, R123.reuse, 0x1, P0 ;  /* 0x0000007bc8837211 */ /* 0x080fe200000f0eff */
[----:B------:R-:W-:Y:S01]  /*3860*/  IMAD R197, R197, 0x198, RZ ;  /* 0x00000198c5c57824 */ /* 0x000fe200078e02ff */
[----:B------:R-:W-:Y:S01]  /*3870*/  LEA.HI.X.SX32 R127, R191, R123, 0x1, P1 ;  /* 0x0000007bbf7f7211 */ /* 0x000fe200008f0eff */
[----:B------:R-:W-:Y:S01]  /*3880*/  IMAD R201, R201, 0x1d8, RZ ;  /* 0x000001d8c9c97824 */ /* 0x000fe200078e02ff */
[----:B------:R1:W5:Y:S04]  /*3890*/  LDG.E.U16 R193, desc[UR60][R128.64] ;  /* 0x0000003c80c17981 */ /* 0x000368000c1e1500 */
[----:B------:R1:W5:Y:S01]  /*38a0*/  LDG.E.U16 R194, desc[UR60][R130.64] ;  /* 0x0000003c82c27981 */ /* 0x000362000c1e1500 */
[----:B0-----:R-:W-:Y:S01]  /*38b0*/  IADD3 R124, P0, R195, R122, RZ ;  /* 0x0000007ac37c7210 */ /* 0x001fe20007f1e0ff */
[----:B------:R-:W-:-:S02]  /*38c0*/  IMAD R195, R2, 0xfc, RZ ;  /* 0x000000fc02c37824 */ /* 0x000fc400078e02ff */
[----:B------:R-:W-:Y:S01]  /*38d0*/  IMAD R223, R16, 0x10a, RZ ;  /* 0x0000010a10df7824 */ /* 0x000fe200078e02ff */
[-C--:B------:R-:W-:Y:S01]  /*38e0*/  LEA.HI.X.SX32 R125, R208, R123.reuse, 0x1, P0 ;  /* 0x0000007bd07d7211 */ /* 0x080fe200000f0eff */
[----:B------:R0:W5:Y:S01]  /*38f0*/  LDG.E.U16 R191, desc[UR60][R126.64] ;  /* 0x0000003c7ebf7981 */ /* 0x000162000c1e1500 */
[C---:B------:R-:W-:Y:S01]  /*3900*/  IMAD R206, R2.reuse, 0xcc, RZ ;  /* 0x000000cc02ce7824 */ /* 0x040fe200078e02ff */
[-C--:B-1----:R-:W-:Y:S01]  /*3910*/  IADD3 R128, P2, R201, R122.reuse, RZ ;  /* 0x0000007ac9807210 */ /* 0x082fe20007f5e0ff */
[C---:B------:R-:W-:Y:S01]  /*3920*/  IMAD R204, R2.reuse, 0xec, RZ ;  /* 0x000000ec02cc7824 */ /* 0x040fe200078e02ff */
[----:B------:R-:W-:Y:S01]  /*3930*/  IADD3 R130, P0, R199, R122, RZ ;  /* 0x0000007ac7827210 */ /* 0x000fe20007f1e0ff */
[----:B------:R-:W-:Y:S01]  /*3940*/  IMAD R205, R2, 0x85, RZ ;  /* 0x0000008502cd7824 */ /* 0x000fe200078e02ff */
[----:B------:R-:W1:Y:S02]  /*3950*/  LDC R16, c[0x0][0x248] ;  /* 0x00009200ff107b82 */ /* 0x000e640000000800 */
[----:B------:R-:W-:-:S02]  /*3960*/  LEA.HI.X.SX32 R131, R195, R123, 0x1, P0 ;  /* 0x0000007bc3837211 */ /* 0x000fc400000f0eff */
[-C--:B0-----:R-:W-:Y:S02]  /*3970*/  IADD3 R126, P1, R197, R122.reuse, RZ ;  /* 0x0000007ac57e7210 */ /* 0x081fe40007f3e0ff */
[----:B------:R0:W5:Y:S01]  /*3980*/  LDG.E.U16 R197, desc[UR60][R124.64] ;  /* 0x0000003c7cc57981 */ /* 0x000162000c1e1500 */
[----:B------:R-:W-:Y:S01]  /*3990*/  IMAD R209, R209, 0x11a, RZ ;  /* 0x0000011ad1d17824 */ /* 0x000fe200078e02ff */
[-C--:B------:R-:W-:Y:S01]  /*39a0*/  LEA.HI.X.SX32 R127, R206, R123.reuse, 0x1, P1 ;  /* 0x0000007bce7f7211 */ /* 0x080fe200008f0eff */
[----:B------:R-:W-:Y:S01]  /*39b0*/  IMAD R213, R213, 0x13a, RZ ;  /* 0x0000013ad5d57824 */ /* 0x000fe200078e02ff */
[----:B------:R-:W-:Y:S01]  /*39c0*/  LEA.HI.X.SX32 R129, R204, R123, 0x1, P2 ;  /* 0x0000007bcc817211 */ /* 0x000fe200010f0eff */
[----:B------:R0:W5:Y:S01]  /*39d0*/  LDG.E.U16 R203, desc[UR60][R130.64] ;  /* 0x0000003c82cb7981 */ /* 0x000162000c1e1500 */
[----:B------:R-:W-:Y:S02]  /*39e0*/  IMAD R207, R2, 0x8d, RZ ;  /* 0x0000008d02cf7824 */ /* 0x000fe400078e02ff */
[----:B------:R-:W-:Y:S01]  /*39f0*/  IMAD R211, R211, 0x12a, RZ ;  /* 0x0000012ad3d37824 */ /* 0x000fe200078e02ff */
[----:B------:R4:W5:Y:S01]  /*3a00*/  LDG.E.U16 R199, desc[UR60][R126.64] ;  /* 0x0000003c7ec77981 */ /* 0x000962000c1e1500 */
[----:B0-----:R-:W-:-:S02]  /*3a10*/  IADD3 R124, P0, R223, R122, RZ ;  /* 0x0000007adf7c7210 */ /* 0x001fc40007f1e0ff */
[----:B------:R-:W0:Y:S01]  /*3a20*/  LDC R223, c[0x0][0x248] ;  /* 0x00009200ffdf7b82 */ /* 0x000e220000000800 */
[----:B------:R-:W-:Y:S01]  /*3a30*/  IMAD R229, R215, 0x14a, RZ ;  /* 0x0000014ad7e57824 */ /* 0x000fe200078e02ff */
[-C--:B------:R-:W-:Y:S01]  /*3a40*/  LEA.HI.X.SX32 R125, R205, R123.reuse, 0x1, P0 ;  /* 0x0000007bcd7d7211 */ /* 0x080fe200000f0eff */
[----:B------:R-:W-:Y:S01]  /*3a50*/  IMAD R131, R2, 0x9d, RZ ;  /* 0x0000009d02837824 */ /* 0x000fe200078e02ff */
[-C--:B------:R-:W-:Y:S01]  /*3a60*/  IADD3 R130, P0, R213, R122.reuse, RZ ;  /* 0x0000007ad5827210 */ /* 0x080fe20007f1e0ff */
[----:B------:R4:W5:Y:S02]  /*3a70*/  LDG.E.U16 R201, desc[UR60][R128.64] ;  /* 0x0000003c80c97981 */ /* 0x000964000c1e1500 */
[----:B----4-:R-:W-:Y:S01]  /*3a80*/  IADD3 R126, P1, R209, R122, RZ ;  /* 0x0000007ad17e7210 */ /* 0x010fe20007f3e0ff */
[----:B------:R-:W-:Y:S01]  /*3a90*/  IMAD R217, R217, 0x15a, RZ ;  /* 0x0000015ad9d97824 */ /* 0x000fe200078e02ff */
[----:B------:R4:W5:Y:S01]  /*3aa0*/  LDG.E.U16 R205, desc[UR60][R124.64] ;  /* 0x0000003c7ccd7981 */ /* 0x000962000c1e1500 */
[----:B------:R-:W-:-:S02]  /*3ab0*/  LEA.HI.X.SX32 R131, R131, R123, 0x1, P0 ;  /* 0x0000007b83837211 */ /* 0x000fc400000f0eff */
[-C--:B------:R-:W-:Y:S01]  /*3ac0*/  LEA.HI.X.SX32 R127, R207, R123.reuse, 0x1, P1 ;  /* 0x0000007bcf7f7211 */ /* 0x080fe200008f0eff */
[C---:B------:R-:W-:Y:S01]  /*3ad0*/  IMAD R129, R2.reuse, 0x95, RZ ;  /* 0x0000009502817824 */ /* 0x040fe200078e02ff */
[-C--:B------:R-:W-:Y:S01]  /*3ae0*/  IADD3 R128, P2, R211, R122.reuse, RZ ;  /* 0x0000007ad3807210 */ /* 0x080fe20007f5e0ff */
[C---:B------:R-:W-:Y:S02]  /*3af0*/  IMAD R213, R2.reuse, 0xa5, RZ ;  /* 0x000000a502d57824 */ /* 0x040fe400078e02ff */
[----:B------:R1:W5:Y:S01]  /*3b00*/  LDG.E.U16 R207, desc[UR60][R126.64] ;  /* 0x0000003c7ecf7981 */ /* 0x000362000c1e1500 */
[----:B----4-:R-:W-:Y:S02]  /*3b10*/  IADD3 R124, P0, R229, R122, RZ ;  /* 0x0000007ae57c7210 */ /* 0x010fe40007f1e0ff */
[----:B------:R-:W4:Y:S01]  /*3b20*/  LDC R229, c[0x0][0x248] ;  /* 0x00009200ffe57b82 */ /* 0x000f220000000800 */
[----:B------:R-:W-:Y:S01]  /*3b30*/  LEA.HI.X.SX32 R129, R129, R123, 0x1, P2 ;  /* 0x0000007b81817211 */ /* 0x000fe200010f0eff */
[----:B------:R-:W-:Y:S01]  /*3b40*/  IMAD R215, R2, 0xad, RZ ;  /* 0x000000ad02d77824 */ /* 0x000fe200078e02ff */
[----:B------:R0:W5:Y:S01]  /*3b50*/  LDG.E.U16 R211, desc[UR60][R130.64] ;  /* 0x0000003c82d37981 */ /* 0x000162000c1e1500 */
[----:B------:R-:W-:-:S02]  /*3b60*/  IMAD R221, R221, 0x17a, RZ ;  /* 0x0000017adddd7824 */ /* 0x000fc400078e02ff */
[----:B------:R-:W-:Y:S01]  /*3b70*/  IMAD R219, R219, 0x16a, RZ ;  /* 0x0000016adbdb7824 */ /* 0x000fe200078e02ff */
[-C--:B-1----:R-:W-:Y:S01]  /*3b80*/  IADD3 R126, P1, R217, R122.reuse, RZ ;  /* 0x0000007ad97e7210 */ /* 0x082fe20007f3e0ff */
[----:B------:R1:W5:Y:S01]  /*3b90*/  LDG.E.U16 R209, desc[UR60][R128.64] ;  /* 0x0000003c80d17981 */ /* 0x000362000c1e1500 */
[-C--:B------:R-:W-:Y:S01]  /*3ba0*/  LEA.HI.X.SX32 R125, R213, R123.reuse, 0x1, P0 ;  /* 0x0000007bd57d7211 */ /* 0x080fe200000f0eff */
[----:B0-----:R-:W-:Y:S01]  /*3bb0*/  IMAD R231, R223, 0x18a, RZ ;  /* 0x0000018adfe77824 */ /* 0x001fe200078e02ff */
[----:B------:R-:W-:Y:S01]  /*3bc0*/  LEA.HI.X.SX32 R127, R215, R123, 0x1, P1 ;  /* 0x0000007bd77f7211 */ /* 0x000fe200008f0eff */
[C---:B------:R-:W-:Y:S01]  /*3bd0*/  IMAD R131, R2.reuse, 0xbd, RZ ;  /* 0x000000bd02837824 */ /* 0x040fe200078e02ff */
[-C--:B------:R-:W-:Y:S01]  /*3be0*/  IADD3 R130, P0, R221, R122.reuse, RZ ;  /* 0x0000007add827210 */ /* 0x080fe20007f1e0ff */
[----:B------:R0:W5:Y:S01]  /*3bf0*/  LDG.E.U16 R213, desc[UR60][R124.64] ;  /* 0x0000003c7cd57981 */ /* 0x000162000c1e1500 */
[----:B-1----:R-:W-:Y:S01]  /*3c00*/  IMAD R129, R2, 0xb5, RZ ;  /* 0x000000b502817824 */ /* 0x002fe200078e02ff */
[----:B------:R-:W-:-:S02]  /*3c10*/  IADD3 R128, P2, R219, R122, RZ ;  /* 0x0000007adb807210 */ /* 0x000fc40007f5e0ff */
[----:B------:R1:W5:Y:S01]  /*3c20*/  LDG.E.U16 R215, desc[UR60][R126.64] ;  /* 0x0000003c7ed77981 */ /* 0x000362000c1e1500 */
[-C--:B------:R-:W-:Y:S01]  /*3c30*/  LEA.HI.X.SX32 R131, R131, R123.reuse, 0x1, P0 ;  /* 0x0000007b83837211 */ /* 0x080fe200000f0eff */
[----:B------:R-:W-:Y:S01]  /*3c40*/  IMAD R221, R2, 0xc5, RZ ;  /* 0x000000c502dd7824 */ /* 0x000fe200078e02ff */
[----:B------:R-:W-:Y:S01]  /*3c50*/  LEA.HI.X.SX32 R129, R129, R123, 0x1, P2 ;  /* 0x0000007b81817211 */ /* 0x000fe200010f0eff */
[----:B------:R-:W-:Y:S01]  /*3c60*/  IMAD R225, R225, 0x19a, RZ ;  /* 0x0000019ae1e17824 */ /* 0x000fe200078e02ff */
[----:B0-----:R-:W-:Y:S01]  /*3c70*/  IADD3 R124, P0, R231, R122, RZ ;  /* 0x0000007ae77c7210 */ /* 0x001fe20007f1e0ff */
[----:B------:R-:W-:Y:S01]  /*3c80*/  IMAD R227, R227, 0x1aa, RZ ;  /* 0x000001aae3e37824 */ /* 0x000fe200078e02ff */
[----:B------:R0:W5:Y:S01]  /*3c90*/  LDG.E.U16 R219, desc[UR60][R130.64] ;  /* 0x0000003c82db7981 */ /* 0x000162000c1e1500 */
[----:B-1----:R-:W-:-:S03]  /*3ca0*/  IMAD R127, R16, 0x1ba, RZ ;  /* 0x000001ba107f7824 */ /* 0x002fc600078e02ff */
[----:B------:R1:W5:Y:S01]  /*3cb0*/  LDG.E.U16 R217, desc[UR60][R128.64] ;  /* 0x0000003c80d97981 */ /* 0x000362000c1e1500 */
[-C--:B------:R-:W-:Y:S01]  /*3cc0*/  LEA.HI.X.SX32 R125, R221, R123.reuse, 0x1, P0 ;  /* 0x0000007bdd7d7211 */ /* 0x080fe200000f0eff */
[C---:B------:R-:W-:Y:S01]  /*3cd0*/  IMAD R223, R2.reuse, 0xcd, RZ ;  /* 0x000000cd02df7824 */ /* 0x040fe200078e02ff */
[-C--:B------:R-:W-:Y:S01]  /*3ce0*/  IADD3 R126, P1, R225, R122.reuse, RZ ;  /* 0x0000007ae17e7210 */ /* 0x080fe20007f3e0ff */
[----:B------:R-:W-:Y:S02]  /*3cf0*/  IMAD R237, R233, 0x1ca, RZ ;  /* 0x000001cae9ed7824 */ /* 0x000fe400078e02ff */
[C---:B0-----:R-:W-:Y:S01]  /*3d00*/  IMAD R131, R2.reuse, 0xdd, RZ ;  /* 0x000000dd02837824 */ /* 0x041fe200078e02ff */
[-C--:B------:R-:W-:Y:S01]  /*3d10*/  IADD3 R130, P0, R127, R122.reuse, RZ ;  /* 0x0000007a7f827210 */ /* 0x080fe20007f1e0ff */
[----:B------:R0:W5:Y:S01]  /*3d20*/  LDG.E.U16 R221, desc[UR60][R124.64] ;  /* 0x0000003c7cdd7981 */ /* 0x000162000c1e1500 */
[C---:B-1----:R-:W-:Y:S01]  /*3d30*/  IMAD R129, R2.reuse, 0xd5, RZ ;  /* 0x000000d502817824 */ /* 0x042fe200078e02ff */
[-C--:B------:R-:W-:Y:S01]  /*3d40*/  IADD3 R128, P2, R227, R122.reuse, RZ ;  /* 0x0000007ae3807210 */ /* 0x080fe20007f5e0ff */
[----:B------:R-:W-:Y:S01]  /*3d50*/  IMAD R231, R2, 0xe5, RZ ;  /* 0x000000e502e77824 */ /* 0x000fe200078e02ff */
[-C--:B------:R-:W-:Y:S01]  /*3d60*/  LEA.HI.X.SX32 R131, R131, R123.reuse, 0x1, P0 ;  /* 0x0000007b83837211 */ /* 0x080fe200000f0eff */
[----:B------:R-:W-:Y:S01]  /*3d70*/  IMAD R239, R234, 0x1da, RZ ;  /* 0x000001daeaef7824 */ /* 0x000fe200078e02ff */
[-C--:B------:R-:W-:Y:S01]  /*3d80*/  LEA.HI.X.SX32 R127, R223, R123.reuse, 0x1, P1 ;  /* 0x0000007bdf7f7211 */ /* 0x080fe200008f0eff */
[----:B------:R-:W-:Y:S01]  /*3d90*/  IMAD R241, R235, 0x1ea, RZ ;  /* 0x000001eaebf17824 */ /* 0x000fe200078e02ff */
[----:B------:R-:W-:Y:S01]  /*3da0*/  LEA.HI.X.SX32 R129, R129, R123, 0x1, P2 ;  /* 0x0000007b81817211 */ /* 0x000fe200010f0eff */
[----:B----4-:R-:W-:Y:S01]  /*3db0*/  IMAD R229, R229, 0x1fa, RZ ;  /* 0x000001fae5e57824 */ /* 0x010fe200078e02ff */
[----:B0-----:R-:W-:Y:S01]  /*3dc0*/  IADD3 R124, P0, R237, R122, RZ ;  /* 0x0000007aed7c7210 */ /* 0x001fe20007f1e0ff */
[----:B------:R0:W4:Y:S01]  /*3dd0*/  LDG.E.U16 R227, desc[UR60][R130.64] ;  /* 0x0000003c82e37981 */ /* 0x000122000c1e1500 */
[----:B------:R-:W-:-:S02]  /*3de0*/  IMAD R233, R2, 0xed, RZ ;  /* 0x000000ed02e97824 */ /* 0x000fc400078e02ff */
[----:B------:R-:W-:Y:S01]  /*3df0*/  IMAD R235, R2, 0xf5, RZ ;  /* 0x000000f502eb7824 */ /* 0x000fe200078e02ff */
[----:B------:R1:W4:Y:S01]  /*3e00*/  LDG.E.U16 R223, desc[UR60][R126.64] ;  /* 0x0000003c7edf7981 */ /* 0x000322000c1e1500 */
[----:B------:R-:W-:-:S03]  /*3e10*/  LEA.HI.X.SX32 R125, R231, R123, 0x1, P0 ;  /* 0x0000007be77d7211 */ /* 0x000fc600000f0eff */
[----:B------:R1:W4:Y:S01]  /*3e20*/  LDG.E.U16 R225, desc[UR60][R128.64] ;  /* 0x0000003c80e17981 */ /* 0x000322000c1e1500 */
[C---:B0-----:R-:W-:Y:S01]  /*3e30*/  IMAD R131, R2.reuse, 0xfd, RZ ;  /* 0x000000fd02837824 */ /* 0x041fe200078e02ff */
[-C--:B------:R-:W-:Y:S02]  /*3e40*/  IADD3 R130, P0, R229, R122.reuse, RZ ;  /* 0x0000007ae5827210 */ /* 0x080fe40007f1e0ff */
[----:B------:R0:W4:Y:S01]  /*3e50*/  LDG.E.U16 R229, desc[UR60][R124.64] ;  /* 0x0000003c7ce57981 */ /* 0x000122000c1e1500 */
[-C--:B-1----:R-:W-:Y:S02]  /*3e60*/  IADD3 R126, P1, R239, R122.reuse, RZ ;  /* 0x0000007aef7e7210 */ /* 0x082fe40007f3e0ff */
[----:B------:R-:W-:Y:S01]  /*3e70*/  IADD3 R128, P2, R241, R122, RZ ;  /* 0x0000007af1807210 */ /* 0x000fe20007f5e0ff */
[----:B------:R-:W-:Y:S01]  /*3e80*/  IMAD R241, R2, 0xe, RZ ;  /* 0x0000000e02f17824 */ /* 0x000fe200078e02ff */
[-C--:B------:R-:W-:Y:S02]  /*3e90*/  LEA.HI.X.SX32 R127, R233, R123.reuse, 0x1, P1 ;  /* 0x0000007be97f7211 */ /* 0x080fe400008f0eff */
[----:B------:R-:W-:-:S02]  /*3ea0*/  LEA.HI.X.SX32 R129, R235, R123, 0x1, P2 ;  /* 0x0000007beb817211 */ /* 0x000fc400010f0eff */
[-C--:B------:R-:W-:Y:S01]  /*3eb0*/  LEA.HI.X.SX32 R131, R131, R123.reuse, 0x1, P0 ;  /* 0x0000007b83837211 */ /* 0x080fe200000f0eff */
[----:B------:R1:W4:Y:S01]  /*3ec0*/  LDG.E.U16 R231, desc[UR60][R126.64] ;  /* 0x0000003c7ee77981 */ /* 0x000322000c1e1500 */
[-C--:B0-----:R-:W-:Y:S01]  /*3ed0*/  IADD3 R124, P0, R192, R122.reuse, RZ ;  /* 0x0000007ac07c7210 */ /* 0x081fe20007f1e0ff */
[C---:B------:R-:W-:Y:S02]  /*3ee0*/  IMAD R239, R2.reuse, 0x1e, RZ ;  /* 0x0000001e02ef7824 */ /* 0x040fe400078e02ff */
[----:B------:R0:W4:Y:S01]  /*3ef0*/  LDG.E.U16 R233, desc[UR60][R128.64] ;  /* 0x0000003c80e97981 */ /* 0x000122000c1e1500 */
[C---:B------:R-:W-:Y:S01]  /*3f00*/  IMAD R235, R2.reuse, 0x2e, RZ ;  /* 0x0000002e02eb7824 */ /* 0x040fe200078e02ff */
[----:B------:R-:W-:Y:S01]  /*3f10*/  LEA.HI.X.SX32 R125, R241, R123, 0x1, P0 ;  /* 0x0000007bf17d7211 */ /* 0x000fe200000f0eff */
[----:B------:R-:W-:Y:S01]  /*3f20*/  IMAD R237, R2, 0x3e, RZ ;  /* 0x0000003e02ed7824 */ /* 0x000fe200078e02ff */
[----:B------:R0:W4:Y:S01]  /*3f30*/  LDG.E.U16 R234, desc[UR60][R130.64] ;  /* 0x0000003c82ea7981 */ /* 0x000122000c1e1500 */
[----:B-1----:R-:W-:-:S03]  /*3f40*/  IADD3 R126, P1, R196, R122, RZ ;  /* 0x0000007ac47e7210 */ /* 0x002fc60007f3e0ff */
[----:B------:R1:W4:Y:S01]  /*3f50*/  LDG.E.U16 R192, desc[UR60][R124.64] ;  /* 0x0000003c7cc07981 */ /* 0x000322000c1e1500 */
[-C--:B0-----:R-:W-:Y:S02]  /*3f60*/  IADD3 R128, P2, R198, R122.reuse, RZ ;  /* 0x0000007ac6807210 */ /* 0x081fe40007f5e0ff */
[----:B------:R-:W-:Y:S02]  /*3f70*/  IADD3 R130, P0, R202, R122, RZ ;  /* 0x0000007aca827210 */ /* 0x000fe40007f1e0ff */
[-C--:B------:R-:W-:Y:S02]  /*3f80*/  LEA.HI.X.SX32 R127, R239, R123.reuse, 0x1, P1 ;  /* 0x0000007bef7f7211 */ /* 0x080fe400008f0eff */
[-C--:B------:R-:W-:Y:S02]  /*3f90*/  LEA.HI.X.SX32 R129, R235, R123.reuse, 0x1, P2 ;  /* 0x0000007beb817211 */ /* 0x080fe400010f0eff */
[----:B------:R-:W-:Y:S01]  /*3fa0*/  LEA.HI.X.SX32 R131, R237, R123, 0x1, P0 ;  /* 0x0000007bed837211 */ /* 0x000fe200000f0eff */
[----:B------:R-:W4:Y:S04]  /*3fb0*/  LDG.E.U16 R196, desc[UR60][R126.64] ;  /* 0x0000003c7ec47981 */ /* 0x000f28000c1e1500 */
[----:B------:R0:W4:Y:S04]  /*3fc0*/  LDG.E.U16 R198, desc[UR60][R128.64] ;  /* 0x0000003c80c67981 */ /* 0x000128000c1e1500 */
[----:B------:R0:W4:Y:S01]  /*3fd0*/  LDG.E.U16 R202, desc[UR60][R130.64] ;  /* 0x0000003c82ca7981 */ /* 0x000122000c1e1500 */
[----:B------:R-:W0:Y:S01]  /*3fe0*/  S2R R243, SR_CgaCtaId ;  /* 0x0000000000f37919 */ /* 0x000e220000008800 */
[----:B------:R-:W-:-:S02]  /*3ff0*/  MOV R16, 0x400 ;  /* 0x0000040000107802 */ /* 0x000fc40000000f00 */
[----:B------:R-:W-:-:S04]  /*4000*/  SHF.L.U32 R236, R182, 0x1, RZ ;  /* 0x00000001b6ec7819 */ /* 0x000fc800000006ff */
[----:B------:R-:W-:Y:S02]  /*4010*/  LOP3.LUT R236, R236, 0x7e, RZ, 0xc0, !PT ;  /* 0x0000007eecec7812 */ /* 0x000fe400078ec0ff */
[----:B-1----:R-:W-:-:S04]  /*4020*/  IADD3 R124, P0, R200, R122, RZ ;  /* 0x0000007ac87c7210 */ /* 0x002fc80007f1e0ff */
[----:B------:R-:W-:Y:S02]  /*4030*/  LEA.HI.X.SX32 R125, R210, R123, 0x1, P0 ;  /* 0x0000007bd27d7211 */ /* 0x000fe400000f0eff */
[----:B0-----:R-:W-:-:S03]  /*4040*/  LEA R16, R243, R16, 0x18 ;  /* 0x00000010f3107211 */ /* 0x001fc600078ec0ff */
[----:B------:R0:W4:Y:S01]  /*4050*/  LDG.E.U16 R200, desc[UR60][R124.64] ;  /* 0x0000003c7cc87981 */ /* 0x000122000c1e1500 */
[----:B------:R-:W-:-:S04]  /*4060*/  LOP3.LUT R243, R182, 0x40, RZ, 0xc0, !PT ;  /* 0x00000040b6f37812 */ /* 0x000fc800078ec0ff */
[----:B------:R-:W-:-:S04]  /*4070*/  LEA R243, R243, R236, 0x9 ;  /* 0x000000ecf3f37211 */ /* 0x000fc800078e48ff */
[----:B------:R-:W-:-:S05]  /*4080*/  IADD3 R210, R243, R16, RZ ;  /* 0x00000010f3d27210 */ /* 0x000fca0007ffe0ff */
[----:B------:R1:W-:Y:S04]  /*4090*/  STS.U16 [R210+0x3400], R3 ;  /* 0x00340003d2007388 */ /* 0x0003e80000000400 */
[----:B------:R2:W-:Y:S01]  /*40a0*/  STS.U16 [R210+0x1000], R13 ;  /* 0x0010000dd2007388 */ /* 0x0005e20000000400 */
[----:B-1----:R-:W-:-:S03]  /*40b0*/  LOP3.LUT R3, R243, 0x20, RZ, 0x3c, !PT ;  /* 0x00000020f3037812 */ /* 0x002fc600078e3cff */
[----:B------:R1:W-:Y:S01]  /*40c0*/  STS.U16 [R210+0x7000], R0 ;  /* 0x00700000d2007388 */ /* 0x0003e20000000400 */
[----:B--2---:R-:W-:-:S03]  /*40d0*/  LOP3.LUT R13, R243, 0x10, RZ, 0x3c, !PT ;  /* 0x00000010f30d7812 */ /* 0x004fc600078e3cff */
[----:B------:R2:W-:Y:S01]  /*40e0*/  STS.U16 [R210+0x5000], R4 ;  /* 0x00500004d2007388 */ /* 0x0005e20000000400 */
[-C--:B------:R-:W-:Y:S02]  /*40f0*/  IADD3 R128, P2, R206, R122.reuse, RZ ;  /* 0x0000007ace807210 */ /* 0x080fe40007f5e0ff */
[C---:B-1----:R-:W-:Y:S02]  /*4100*/  IADD3 R0, R16.reuse, R3, RZ ;  /* 0x0000000310007210 */ /* 0x042fe40007ffe0ff */
[----:B------:R-:W-:Y:S02]  /*4110*/  LOP3.LUT R3, R243, 0x30, RZ, 0x3c, !PT ;  /* 0x00000030f3037812 */ /* 0x000fe400078e3cff */
[----:B--2---:R-:W-:Y:S02]  /*4120*/  IADD3 R4, R16, R13, RZ ;  /* 0x0000000d10047210 */ /* 0x004fe40007ffe0ff */
[-C--:B------:R-:W-:Y:S02]  /*4130*/  IADD3 R130, P0, R204, R122.reuse, RZ ;  /* 0x0000007acc827210 */ /* 0x080fe40007f1e0ff */
[----:B------:R-:W-:Y:S01]  /*4140*/  IADD3 R3, R16, R3, RZ ;  /* 0x0000000310037210 */ /* 0x000fe20007ffe0ff */
[----:B------:R-:W-:Y:S01]  /*4150*/  STS.U16 [R210+0x400], R165 ;  /* 0x000400a5d2007388 */ /* 0x000fe20000000400 */
[----:B------:R-:W-:-:S03]  /*4160*/  IADD3 R126, P1, R208, R122, RZ ;  /* 0x0000007ad07e7210 */ /* 0x000fc60007f3e0ff */
[----:B------:R-:W-:Y:S01]  /*4170*/  STS.U16 [R210], R179 ;  /* 0x000000b3d2007388 */ /* 0x000fe20000000400 */
[----:B------:R-:W-:-:S03]  /*4180*/  LEA.HI.X.SX32 R129, R214, R123, 0x1, P2 ;  /* 0x0000007bd6817211 */ /* 0x000fc600010f0eff */
[----:B------:R-:W-:Y:S01]  /*4190*/  STS.U16 [R210+0x800], R153 ;  /* 0x00080099d2007388 */ /* 0x000fe20000000400 */
[----:B------:R-:W-:-:S03]  /*41a0*/  LEA.HI.X.SX32 R131, R212, R123, 0x1, P0 ;  /* 0x0000007bd4837211 */ /* 0x000fc600000f0eff */
[----:B------:R-:W-:Y:S01]  /*41b0*/  STS.U16 [R210+0x2000], R17 ;  /* 0x00200011d2007388 */ /* 0x000fe20000000400 */
[----:B------:R-:W-:-:S03]  /*41c0*/  LEA R245, R2, -R2, 0x3 ;  /* 0x8000000202f57211 */ /* 0x000fc600078e18ff */
[----:B------:R-:W-:Y:S01]  /*41d0*/  STS.U16 [R210+0x4000], R14 ;  /* 0x0040000ed2007388 */ /* 0x000fe20000000400 */
[----:B0-----:R-:W-:-:S03]  /*41e0*/  IADD3 R124, P0, R241, R122, RZ ;  /* 0x0000007af17c7210 */ /* 0x001fc60007f1e0ff */
[----:B------:R-:W-:Y:S04]  /*41f0*/  STS.U16 [R210+0x4400], R8 ;  /* 0x00440008d2007388 */ /* 0x000fe80000000400 */
        /* <DEDUP_REMOVED lines=20> */
[----:B------:R0:W-:Y:S04]  /*4340*/  STS.U16 [R210+0x5c00], R11 ;  /* 0x005c000bd2007388 */ /* 0x0001e80000000400 */
[----:B------:R1:W-:Y:S01]  /*4350*/  STS.U16 [R210+0x7c00], R43 ;  /* 0x007c002bd2007388 */ /* 0x0003e20000000400 */
[-C--:B------:R-:W-:Y:S01]  /*4360*/  LEA.HI.X.SX32 R127, R216, R123.reuse, 0x1, P1 ;  /* 0x0000007bd87f7211 */ /* 0x080fe200008f0eff */
[C---:B------:R-:W-:Y:S01]  /*4370*/  IMAD R247, R2.reuse, 0x17, RZ ;  /* 0x0000001702f77824 */ /* 0x040fe200078e02ff */
[----:B------:R-:W-:Y:S01]  /*4380*/  LEA.HI.X.SX32 R125, R245, R123, 0x1, P0 ;  /* 0x0000007bf57d7211 */ /* 0x000fe200000f0eff */
[----:B------:R-:W-:Y:S04]  /*4390*/  STS.U16 [R4+0x4080], R74 ;  /* 0x0040804a04007388 */ /* 0x000fe80000000400 */
[----:B------:R2:W4:Y:S01]  /*43a0*/  LDG.E.U16 R206, desc[UR60][R128.64] ;  /* 0x0000003c80ce7981 */ /* 0x000522000c1e1500 */
[C---:B0-----:R-:W-:Y:S01]  /*43b0*/  IMAD R11, R2.reuse, 0x4e, RZ ;  /* 0x0000004e020b7824 */ /* 0x041fe200078e02ff */
[C---:B------:R-:W-:Y:S01]  /*43c0*/  LEA R241, R2.reuse, -R2, 0x4 ;  /* 0x8000000202f17211 */ /* 0x040fe200078e20ff */
[C---:B------:R-:W-:Y:S01]  /*43d0*/  IMAD R15, R2.reuse, 0x5e, RZ ;  /* 0x0000005e020f7824 */ /* 0x040fe200078e02ff */
[----:B------:R-:W-:Y:S01]  /*43e0*/  STS.U16 [R4+0x4480], R6 ;  /* 0x0044800604007388 */ /* 0x000fe20000000400 */
[C---:B------:R-:W-:Y:S01]  /*43f0*/  IMAD R17, R2.reuse, 0x6e, RZ ;  /* 0x0000006e02117824 */ /* 0x040fe200078e02ff */
[----:B------:R-:W0:Y:S02]  /*4400*/  LDC R22, c[0x0][0x248] ;  /* 0x00009200ff167b82 */ /* 0x000e240000000800 */
[----:B------:R3:W-:Y:S04]  /*4410*/  STS.U16 [R4+0x4880], R5 ;  /* 0x0048800504007388 */ /* 0x0007e80000000400 */
[----:B------:R-:W-:Y:S04]  /*4420*/  STS.U16 [R4+0x4c80], R50 ;  /* 0x004c803204007388 */ /* 0x000fe80000000400 */
[----:B------:R-:W4:Y:S01]  /*4430*/  LDG.E.U16 R208, desc[UR60][R130.64] ;  /* 0x0000003c82d07981 */ /* 0x000f22000c1e1500 */
[C---:B------:R-:W-:Y:S01]  /*4440*/  IMAD R21, R2.reuse, 0x7e, RZ ;  /* 0x0000007e02157824 */ /* 0x040fe200078e02ff */
[----:B------:R-:W0:Y:S02]  /*4450*/  LDC R41, c[0x0][0x248] ;  /* 0x00009200ff297b82 */ /* 0x000e240000000800 */
[----:B------:R-:W-:Y:S04]  /*4460*/  STS.U16 [R4+0x5080], R78 ;  /* 0x0050804e04007388 */ /* 0x000fe80000000400 */
[----:B------:R-:W-:Y:S01]  /*4470*/  STS.U16 [R4+0x5480], R77 ;  /* 0x0054804d04007388 */ /* 0x000fe20000000400 */
[C---:B------:R-:W-:Y:S01]  /*4480*/  IMAD R25, R2.reuse, 0x9e, RZ ;  /* 0x0000009e02197824 */ /* 0x040fe200078e02ff */
[----:B------:R-:W4:Y:S02]  /*4490*/  LDC R44, c[0x0][0x248] ;  /* 0x00009200ff2c7b82 */ /* 0x000f240000000800 */
[----:B------:R-:W-:Y:S04]  /*44a0*/  STS.U16 [R4+0x5880], R75 ;  /* 0x0058804b04007388 */ /* 0x000fe80000000400 */
[----:B------:R-:W-:Y:S01]  /*44b0*/  STS.U16 [R4+0x5c80], R76 ;  /* 0x005c804c04007388 */ /* 0x000fe20000000400 */
[C---:B------:R-:W-:Y:S01]  /*44c0*/  IMAD R23, R2.reuse, 0x8e, RZ ;  /* 0x0000008e02177824 */ /* 0x040fe200078e02ff */
[----:B-1----:R-:W1:Y:S02]  /*44d0*/  LDC R43, c[0x0][0x248] ;  /* 0x00009200ff2b7b82 */ /* 0x002e640000000800 */
[----:B------:R-:W-:Y:S04]  /*44e0*/  STS.U16 [R4+0x6080], R82 ;  /* 0x0060805204007388 */ /* 0x000fe80000000400 */
[----:B------:R-:W-:Y:S01]  /*44f0*/  STS.U16 [R4+0x6480], R81 ;  /* 0x0064805104007388 */ /* 0x000fe20000000400 */
[----:B------:R-:W-:Y:S01]  /*4500*/  IMAD R27, R2, 0xae, RZ ;  /* 0x000000ae021b7824 */ /* 0x000fe200078e02ff */
[----:B------:R-:W4:Y:S02]  /*4510*/  LDC R46, c[0x0][0x248] ;  /* 0x00009200ff2e7b82 */ /* 0x000f240000000800 */
[----:B------:R-:W-:Y:S04]  /*4520*/  STS.U16 [R4+0x6880], R79 ;  /* 0x0068804f04007388 */ /* 0x000fe80000000400 */
[----:B------:R-:W-:Y:S02]  /*4530*/  STS.U16 [R4+0x6c80], R80 ;  /* 0x006c805004007388 */ /* 0x000fe40000000400 */
[----:B------:R-:W1:Y:S02]  /*4540*/  LDC R49, c[0x0][0x248] ;  /* 0x00009200ff317b82 */ /* 0x000e640000000800 */
[----:B------:R-:W-:Y:S04]  /*4550*/  STS.U16 [R4+0x7080], R85 ;  /* 0x0070805504007388 */ /* 0x000fe80000000400 */
[----:B------:R-:W-:Y:S02]  /*4560*/  STS.U16 [R4+0x7480], R83 ;  /* 0x0074805304007388 */ /* 0x000fe40000000400 */
[----:B------:R-:W1:Y:S02]  /*4570*/  LDC R51, c[0x0][0x248] ;  /* 0x00009200ff337b82 */ /* 0x000e640000000800 */
        /* <DEDUP_REMOVED lines=79> */
[----:B------:R-:W-:Y:S04]  /*4a70*/  STS.U16 [R3+0x3980], R64 ;  /* 0x0039804003007388 */ /* 0x000fe80000000400 */
[----:B------:R-:W-:Y:S01]  /*4a80*/  STS.U16 [R3+0x7d80], R172 ;  /* 0x007d80ac03007388 */ /* 0x000fe20000000400 */
[----:B---3--:R-:W-:Y:S01]  /*4a90*/  LOP3.LUT R5, R243, 0x40, RZ, 0x3c, !PT ;  /* 0x00000040f3057812 */ /* 0x008fe200078e3cff */
[----:B--2---:R-:W2:Y:S02]  /*4aa0*/  LDC R42, c[0x0][0x248] ;  /* 0x00009200ff2a7b82 */ /* 0x004ea40000000800 */
[----:B------:R3:W-:Y:S01]  /*4ab0*/  STS.U16 [R3+0x3d80], R62 ;  /* 0x003d803e03007388 */ /* 0x0007e20000000400 */
[----:B------:R-:W-:-:S02]  /*4ac0*/  IADD3 R128, P0, R235, R122, RZ ;  /* 0x0000007aeb807210 */ /* 0x000fc40007f1e0ff */
[----:B------:R-:W-:Y:S01]  /*4ad0*/  IADD3 R0, R16, R5, RZ ;  /* 0x0000000510007210 */ /* 0x000fe20007ffe0ff */
[----:B------:R5:W2:Y:S04]  /*4ae0*/  LDG.E.U16 R204, desc[UR60][R126.64] ;  /* 0x0000003c7ecc7981 */ /* 0x000aa8000c1e1500 */
[----:B------:R-:W2:Y:S01]  /*4af0*/  LDG.E.U16 R124, desc[UR60][R124.64] ;  /* 0x0000003c7c7c7981 */ /* 0x000ea2000c1e1500 */
[----:B---3--:R-:W-:-:S04]  /*4b00*/  LOP3.LUT R3, R243, 0x50, RZ, 0x3c, !PT ;  /* 0x00000050f3037812 */ /* 0x008fc800078e3cff */
[----:B------:R-:W-:Y:S02]  /*4b10*/  IADD3 R4, R16, R3, RZ ;  /* 0x0000000310047210 */ /* 0x000fe40007ffe0ff */
[----:B------:R-:W-:Y:S01]  /*4b20*/  LOP3.LUT R3, R243, 0x60, RZ, 0x3c, !PT ;  /* 0x00000060f3037812 */ /* 0x000fe200078e3cff */
[----:B------:R-:W-:Y:S01]  /*4b30*/  IMAD R5, R2, 0x27, RZ ;  /* 0x0000002702057824 */ /* 0x000fe200078e02ff */
[-C--:B-----5:R-:W-:Y:S02]  /*4b40*/  IADD3 R126, P1, R239, R122.reuse, RZ ;  /* 0x0000007aef7e7210 */ /* 0x0a0fe40007f3e0ff */
[----:B------:R-:W-:Y:S02]  /*4b50*/  LEA.HI.X.SX32 R129, R247, R123, 0x1, P0 ;  /* 0x0000007bf7817211 */ /* 0x000fe400000f0eff */
[----:B------:R-:W-:Y:S02]  /*4b60*/  IADD3 R3, R16, R3, RZ ;  /* 0x0000000310037210 */ /* 0x000fe40007ffe0ff */
[----:B------:R-:W-:Y:S01]  /*4b70*/  IADD3 R6, P0, R11, R122, RZ ;  /* 0x0000007a0b067210 */ /* 0x000fe20007f1e0ff */
[----:B------:R-:W-:Y:S01]  /*4b80*/  STS.U16 [R0+0xa00], R145 ;  /* 0x000a009100007388 */ /* 0x000fe20000000400 */
[----:B------:R-:W-:-:S02]  /*4b90*/  LEA.HI.X.SX32 R127, R241, R123, 0x1, P1 ;  /* 0x0000007bf17f7211 */ /* 0x000fc400008f0eff */
[----:B------:R-:W-:Y:S01]  /*4ba0*/  LEA R239, R2, -R2, 0x5 ;  /* 0x8000000202ef7211 */ /* 0x000fe200078e28ff */
[----:B------:R-:W-:Y:S01]  /*4bb0*/  STS.U16 [R0+0xe00], R61 ;  /* 0x000e003d00007388 */ /* 0x000fe20000000400 */
[-C--:B------:R-:W-:Y:S02]  /*4bc0*/  IADD3 R130, P2, R237, R122.reuse, RZ ;  /* 0x0000007aed827210 */ /* 0x080fe40007f5e0ff */
[-C--:B------:R-:W-:Y:S01]  /*4bd0*/  LEA.HI.X.SX32 R7, R5, R123.reuse, 0x1, P0 ;  /* 0x0000007b05077211 */ /* 0x080fe200000f0eff */
[----:B------:R-:W-:Y:S01]  /*4be0*/  STS.U16 [R0+0x1200], R60 ;  /* 0x0012003c00007388 */ /* 0x000fe20000000400 */
[-C--:B------:R-:W-:Y:S01]  /*4bf0*/  IADD3 R190, P1, R190, R122.reuse, RZ ;  /* 0x0000007abebe7210 */ /* 0x080fe20007f3e0ff */
[C---:B------:R-:W-:Y:S02]  /*4c00*/  IMAD R5, R2.reuse, 0x2f, RZ ;  /* 0x0000002f02057824 */ /* 0x040fe400078e02ff */
        /* <DEDUP_REMOVED lines=23> */
[----:B------:R5:W-:Y:S04]  /*4d80*/  STS.U16 [R0+0x3600], R47 ;  /* 0x0036002f00007388 */ /* 0x000be80000000400 */
[----:B------:R-:W-:Y:S04]  /*4d90*/  STS.U16 [R0+0x4600], R194 ;  /* 0x004600c200007388 */ /* 0x000fe80000000400 */
[----:B------:R-:W-:Y:S04]  /*4da0*/  STS.U16 [R0+0x5600], R197 ;  /* 0x005600c500007388 */ /* 0x000fe80000000400 */
[----:B------:R-:W-:Y:S04]  /*4db0*/  STS.U16 [R0+0x6600], R199 ;  /* 0x006600c700007388 */ /* 0x000fe80000000400 */
[----:B------:R-:W-:Y:S04]  /*4dc0*/  STS.U16 [R0+0x7600], R201 ;  /* 0x007600c900007388 */ /* 0x000fe80000000400 */
[----:B------:R-:W-:Y:S01]  /*4dd0*/  STS.U16 [R0+0x7e00], R203 ;  /* 0x007e00cb00007388 */ /* 0x000fe20000000400 */
[-C--:B------:R-:W-:Y:S01]  /*4de0*/  LEA.HI.X.SX32 R131, R239, R123.reuse, 0x1, P2 ;  /* 0x0000007bef837211 */ /* 0x080fe200010f0eff */
[----:B---3--:R-:W3:Y:S02]  /*4df0*/  LDC R45, c[0x0][0x248] ;  /* 0x00009200ff2d7b82 */ /* 0x008ee40000000800 */
[----:B------:R-:W-:Y:S04]  /*4e00*/  STS.U16 [R4+0x280], R169 ;  /* 0x000280a904007388 */ /* 0x000fe80000000400 */
[----:B------:R-:W-:Y:S01]  /*4e10*/  STS.U16 [R4+0x680], R155 ;  /* 0x0006809b04007388 */ /* 0x000fe20000000400 */
[----:B------:R-:W-:Y:S01]  /*4e20*/  LEA.HI.X.SX32 R191, R11, R123, 0x1, P1 ;  /* 0x0000007b0bbf7211 */ /* 0x000fe200008f0eff */
[----:B------:R-:W3:Y:S02]  /*4e30*/  LDC R48, c[0x0][0x248] ;  /* 0x00009200ff307b82 */ /* 0x000ee40000000800 */
[----:B------:R-:W-:Y:S04]  /*4e40*/  STS.U16 [R4+0xa80], R143 ;  /* 0x000a808f04007388 */ /* 0x000fe80000000400 */
[----:B------:R-:W-:Y:S02]  /*4e50*/  STS.U16 [R4+0xe80], R40 ;  /* 0x000e802804007388 */ /* 0x000fe40000000400 */
[----:B-----5:R-:W5:Y:S02]  /*4e60*/  LDC R47, c[0x0][0x248] ;  /* 0x00009200ff2f7b82 */ /* 0x020f640000000800 */
[----:B------:R-:W-:Y:S04]  /*4e70*/  STS.U16 [R4+0x1280], R39 ;  /* 0x0012802704007388 */ /* 0x000fe80000000400 */
[----:B------:R-:W-:Y:S01]  /*4e80*/  STS.U16 [R4+0x1680], R38 ;  /* 0x0016802604007388 */ /* 0x000fe20000000400 */
[----:B0-----:R-:W-:Y:S01]  /*4e90*/  IMAD R41, R41, 0x11c, RZ ;  /* 0x0000011c29297824 */ /* 0x001fe200078e02ff */
[----:B------:R-:W0:Y:S02]  /*4ea0*/  LDC R52, c[0x0][0x248] ;  /* 0x00009200ff347b82 */ /* 0x000e240000000800 */
[----:B------:R-:W-:Y:S04]  /*4eb0*/  STS.U16 [R4+0x1a80], R37 ;  /* 0x001a802504007388 */ /* 0x000fe80000000400 */
[----:B------:R3:W-:Y:S01]  /*4ec0*/  STS.U16 [R4+0x1e80], R36 ;  /* 0x001e802404007388 */ /* 0x0007e20000000400 */
[----:B-1----:R-:W-:Y:S01]  /*4ed0*/  IMAD R43, R43, 0x12c, RZ ;  /* 0x0000012c2b2b7824 */ /* 0x002fe200078e02ff */
[----:B------:R-:W1:Y:S02]  /*4ee0*/  LDC R53, c[0x0][0x248] ;  /* 0x00009200ff357b82 */ /* 0x000e640000000800 */
[----:B------:R-:W-:Y:S04]  /*4ef0*/  STS.U16 [R4+0x2280], R35 ;  /* 0x0022802304007388 */ /* 0x000fe80000000400 */
[----:B------:R-:W-:Y:S02]  /*4f00*/  STS.U16 [R4+0x2680], R34 ;  /* 0x0026802204007388 */ /* 0x000fe40000000400 */
[----:B------:R-:W1:Y:S02]  /*4f10*/  LDC R55, c[0x0][0x248] ;  /* 0x00009200ff377b82 */ /* 0x000e640000000800 */
[----:B------:R-:W-:Y:S04]  /*4f20*/  STS.U16 [R4+0x2a80], R33 ;  /* 0x002a802104007388 */ /* 0x000fe80000000400 */
[----:B------:R-:W-:Y:S01]  /*4f30*/  STS.U16 [R4+0x2e80], R32 ;  /* 0x002e802004007388 */ /* 0x000fe20000000400 */
[----:B------:R-:W-:Y:S01]  /*4f40*/  IMAD R49, R49, 0x15e, RZ ;  /* 0x0000015e31317824 */ /* 0x000fe200078e02ff */
        /* <DEDUP_REMOVED lines=17> */
[----:B----4-:R-:W-:Y:S04]  /*5060*/  STS.U16 [R4+0x6680], R223 ;  /* 0x006680df04007388 */ /* 0x010fe80000000400 */
[----:B------:R-:W-:Y:S04]  /*5070*/  STS.U16 [R4+0x6a80], R225 ;  /* 0x006a80e104007388 */ /* 0x000fe80000000400 */
[----:B------:R-:W-:Y:S04]  /*5080*/  STS.U16 [R4+0x6e80], R227 ;  /* 0x006e80e304007388 */ /* 0x000fe80000000400 */
[----:B------:R-:W-:Y:S04]  /*5090*/  STS.U16 [R4+0x7280], R229 ;  /* 0x007280e504007388 */ /* 0x000fe80000000400 */
[----:B------:R-:W-:Y:S04]  /*50a0*/  STS.U16 [R4+0x7680], R231 ;  /* 0x007680e704007388 */ /* 0x000fe80000000400 */
[----:B------:R-:W-:Y:S04]  /*50b0*/  STS.U16 [R4+0x7a80], R233 ;  /* 0x007a80e904007388 */ /* 0x000fe80000000400 */
[----:B------:R-:W-:Y:S01]  /*50c0*/  STS.U16 [R4+0x7e80], R234 ;  /* 0x007e80ea04007388 */ /* 0x000fe20000000400 */
[----:B------:R-:W-:Y:S01]  /*50d0*/  IMAD R11, R2, 0x37, RZ ;  /* 0x00000037020b7824 */ /* 0x000fe200078e02ff */
[-C--:B------:R-:W-:Y:S01]  /*50e0*/  IADD3 R8, P2, R188, R122.reuse, RZ ;  /* 0x0000007abc087210 */ /* 0x080fe20007f5e0ff */
[----:B---3--:R-:W3:Y:S01]  /*50f0*/  LDC R36, c[0x0][0x248] ;  /* 0x00009200ff247b82 */ /* 0x008ee20000000800 */
[----:B------:R4:W-:Y:S01]  /*5100*/  STS.U16 [R3+0x1b00], R12 ;  /* 0x001b000c03007388 */ /* 0x0009e20000000400 */
[----:B------:R-:W-:-:S03]  /*5110*/  IADD3 R14, P1, R17, R122, RZ ;  /* 0x0000007a110e7210 */ /* 0x000fc60007f3e0ff */
[----:B------:R5:W-:Y:S04]  /*5120*/  STS.U16 [R3+0x1300], R9 ;  /* 0x0013000903007388 */ /* 0x000be80000000400 */
[----:B------:R-:W2:Y:S01]  /*5130*/  LDG.E.U16 R126, desc[UR60][R126.64] ;  /* 0x0000003c7e7e7981 */ /* 0x000ea2000c1e1500 */
[----:B----4-:R-:W-:-:S03]  /*5140*/  IADD3 R12, P0, R15, R122, RZ ;  /* 0x0000007a0f0c7210 */ /* 0x010fc60007f1e0ff */
[----:B------:R-:W4:Y:S01]  /*5150*/  LDG.E.U16 R128, desc[UR60][R128.64] ;  /* 0x0000003c80807981 */ /* 0x000f22000c1e1500 */
[-C--:B------:R-:W-:Y:S02]  /*5160*/  LEA.HI.X.SX32 R13, R5, R123.reuse, 0x1, P0 ;  /* 0x0000007b050d7211 */ /* 0x080fe400000f0eff */
[----:B------:R-:W-:Y:S01]  /*5170*/  IADD3 R10, P0, R187, R122, RZ ;  /* 0x0000007abb0a7210 */ /* 0x000fe20007f1e0ff */
[----:B------:R-:W-:Y:S01]  /*5180*/  STS.U16 [R3+0x300], R167 ;  /* 0x000300a703007388 */ /* 0x000fe20000000400 */
[-C--:B-----5:R-:W-:Y:S02]  /*5190*/  LEA.HI.X.SX32 R9, R15, R123.reuse, 0x1, P2 ;  /* 0x0000007b0f097211 */ /* 0x0a0fe400010f0eff */
[-C--:B------:R-:W-:Y:S01]  /*51a0*/  LEA.HI.X.SX32 R15, R11, R123.reuse, 0x1, P1 ;  /* 0x0000007b0b0f7211 */ /* 0x080fe200008f0eff */
[----:B------:R-:W-:Y:S01]  /*51b0*/  STS.U16 [R3+0xb00], R141 ;  /* 0x000b008d03007388 */ /* 0x000fe20000000400 */
[----:B------:R-:W-:-:S03]  /*51c0*/  LEA.HI.X.SX32 R11, R17, R123, 0x1, P0 ;  /* 0x0000007b110b7211 */ /* 0x000fc600000f0eff */
[----:B------:R-:W-:Y:S01]  /*51d0*/  STS.U16 [R3+0x700], R192 ;  /* 0x000700c003007388 */ /* 0x000fe20000000400 */
[----:B------:R-:W-:-:S03]  /*51e0*/  IADD3 R18, P0, R21, R122, RZ ;  /* 0x0000007a15127210 */ /* 0x000fc60007f1e0ff */
[----:B------:R-:W-:Y:S04]  /*51f0*/  STS.U16 [R3+0xf00], R196 ;  /* 0x000f00c403007388 */ /* 0x000fe80000000400 */
[----:B------:R-:W-:Y:S04]  /*5200*/  STS.U16 [R3+0x1700], R198 ;  /* 0x001700c603007388 */ /* 0x000fe80000000400 */
[----:B------:R-:W-:Y:S04]  /*5210*/  STS.U16 [R3+0x1f00], R202 ;  /* 0x001f00ca03007388 */ /* 0x000fe80000000400 */
[----:B------:R5:W4:Y:S01]  /*5220*/  LDG.E.U16 R0, desc[UR60][R6.64] ;  /* 0x0000003c06007981 */ /* 0x000b22000c1e1500 */
[----:B------:R-:W-:-:S03]  /*5230*/  IMAD R17, R2, 0x47, RZ ;  /* 0x0000004702117824 */ /* 0x000fc600078e02ff */
[----:B------:R0:W4:Y:S01]  /*5240*/  LDG.E.U16 R8, desc[UR60][R8.64] ;  /* 0x0000003c08087981 */ /* 0x000122000c1e1500 */
[----:B------:R-:W-:-:S03]  /*5250*/  IADD3 R20, P2, R195, R122, RZ ;  /* 0x0000007ac3147210 */ /* 0x000fc60007f5e0ff */
[----:B------:R1:W4:Y:S01]  /*5260*/  LDG.E.U16 R5, desc[UR60][R12.64] ;  /* 0x0000003c0c057981 */ /* 0x000322000c1e1500 */
[----:B-----5:R-:W-:-:S03]  /*5270*/  LEA R7, R2, -R2, 0x6 ;  /* 0x8000000202077211 */ /* 0x020fc600078e30ff */
[----:B------:R5:W4:Y:S01]  /*5280*/  LDG.E.U16 R6, desc[UR60][R14.64] ;  /* 0x0000003c0e067981 */ /* 0x000b22000c1e1500 */
[-C--:B------:R-:W-:Y:S01]  /*5290*/  LEA.HI.X.SX32 R19, R7, R123.reuse, 0x1, P0 ;  /* 0x0000007b07137211 */ /* 0x080fe200000f0eff */
[C---:B0-----:R-:W-:Y:S02]  /*52a0*/  IMAD R9, R2.reuse, 0x4f, RZ ;  /* 0x0000004f02097824 */ /* 0x041fe400078e02ff */
[----:B------:R-:W4:Y:S01]  /*52b0*/  LDG.E.U16 R10, desc[UR60][R10.64] ;  /* 0x0000003c0a0a7981 */ /* 0x000f22000c1e1500 */
[-C--:B-1----:R-:W-:Y:S01]  /*52c0*/  IADD3 R12, P1, R23, R122.reuse, RZ ;  /* 0x0000007a170c7210 */ /* 0x082fe20007f3e0ff */
[C---:B------:R-:W-:Y:S02]  /*52d0*/  IMAD R29, R2.reuse, 0xbe, RZ ;  /* 0x000000be021d7824 */ /* 0x040fe400078e02ff */
[----:B------:R0:W4:Y:S01]  /*52e0*/  LDG.E.U16 R7, desc[UR60][R18.64] ;  /* 0x0000003c12077981 */ /* 0x000122000c1e1500 */
[-C--:B-----5:R-:W-:Y:S01]  /*52f0*/  IADD3 R14, P0, R25, R122.reuse, RZ ;  /* 0x0000007a190e7210 */ /* 0x0a0fe20007f1e0ff */
[C---:B------:R-:W-:Y:S01]  /*5300*/  IMAD R31, R2.reuse, 0xce, RZ ;  /* 0x000000ce021f7824 */ /* 0x040fe200078e02ff */
[-C--:B------:R-:W-:Y:S01]  /*5310*/  LEA.HI.X.SX32 R13, R17, R123.reuse, 0x1, P1 ;  /* 0x0000007b110d7211 */ /* 0x080fe200008f0eff */
[C---:B------:R-:W-:Y:S01]  /*5320*/  IMAD R33, R2.reuse, 0xde, RZ ;  /* 0x000000de02217824 */ /* 0x040fe200078e02ff */
[-C--:B------:R-:W-:Y:S01]  /*5330*/  LEA.HI.X.SX32 R15, R9, R123.reuse, 0x1, P0 ;  /* 0x0000007b090f7211 */ /* 0x080fe200000f0eff */
[C---:B------:R-:W-:Y:S01]  /*5340*/  IMAD R9, R2.reuse, 0x57, RZ ;  /* 0x0000005702097824 */ /* 0x040fe200078e02ff */
[----:B------:R-:W-:Y:S01]  /*5350*/  LEA.HI.X.SX32 R21, R21, R123, 0x1, P2 ;  /* 0x0000007b15157211 */ /* 0x000fe200010f0eff */
[----:B------:R1:W5:Y:S01]  /*5360*/  LDG.E.U16 R24, desc[UR60][R12.64] ;  /* 0x0000003c0c187981 */ /* 0x000362000c1e1500 */
[----:B0-----:R-:W-:Y:S01]  /*5370*/  IADD3 R18, P0, R27, R122, RZ ;  /* 0x0000007a1b127210 */ /* 0x001fe20007f1e0ff */
[----:B------:R-:W-:-:S02]  /*5380*/  IMAD R11, R2, 0x5f, RZ ;  /* 0x0000005f020b7824 */ /* 0x000fc400078e02ff */
[----:B------:R0:W5:Y:S01]  /*5390*/  LDG.E.U16 R26, desc[UR60][R14.64] ;  /* 0x0000003c0e1a7981 */ /* 0x000162000c1e1500 */
[C---:B------:R-:W-:Y:S01]  /*53a0*/  IMAD R17, R2.reuse, 0x67, RZ ;  /* 0x0000006702117824 */ /* 0x040fe200078e02ff */
[----:B------:R-:W-:Y:S01]  /*53b0*/  LEA.HI.X.SX32 R19, R9, R123, 0x1, P0 ;  /* 0x0000007b09137211 */ /* 0x000fe200000f0eff */
[----:B------:R-:W-:Y:S01]  /*53c0*/  IMAD R9, R2, 0x6f, RZ ;  /* 0x0000006f02097824 */ /* 0x000fe200078e02ff */
[----:B------:R3:W5:Y:S01]  /*53d0*/  LDG.E.U16 R38, desc[UR60][R20.64] ;  /* 0x0000003c14267981 */ /* 0x000762000c1e1500 */
[----:B-1----:R-:W-:-:S03]  /*53e0*/  IADD3 R12, P1, R29, R122, RZ ;  /* 0x0000007a1d0c7210 */ /* 0x002fc60007f3e0ff */
[----:B------:R1:W5:Y:S01]  /*53f0*/  LDG.E.U16 R28, desc[UR60][R18.64] ;  /* 0x0000003c121c7981 */ /* 0x000362000c1e1500 */
[-C--:B0-----:R-:W-:Y:S01]  /*5400*/  IADD3 R14, P2, R31, R122.reuse, RZ ;  /* 0x0000007a1f0e7210 */ /* 0x081fe20007f5e0ff */
[C---:B------:R-:W-:Y:S02]  /*5410*/  IMAD R35, R2.reuse, 0xfe, RZ ;  /* 0x000000fe02237824 */ /* 0x040fe400078e02ff */
[----:B------:R-:W5:Y:S01]  /*5420*/  LDG.E.U16 R4, desc[UR60][R190.64] ;  /* 0x0000003cbe047981 */ /* 0x000f62000c1e1500 */
[----:B---3--:R-:W-:Y:S02]  /*5430*/  IADD3 R20, P0, R33, R122, RZ ;  /* 0x0000007a21147210 */ /* 0x008fe40007f1e0ff */
[-C--:B------:R-:W-:Y:S01]  /*5440*/  LEA.HI.X.SX32 R13, R11, R123.reuse, 0x1, P1 ;  /* 0x0000007b0b0d7211 */ /* 0x080fe200008f0eff */
[----:B------:R-:W3:Y:S01]  /*5450*/  LDG.E.U16 R130, desc[UR60][R130.64] ;  /* 0x0000003c82827981 */ /* 0x000ee2000c1e1500 */
[-C--:B------:R-:W-:Y:S01]  /*5460*/  LEA.HI.X.SX32 R15, R17, R123.reuse, 0x1, P2 ;  /* 0x0000007b110f7211 */ /* 0x080fe200010f0eff */
[----:B------:R-:W-:Y:S01]  /*5470*/  IMAD R17, R2, 0xee, RZ ;  /* 0x000000ee02117824 */ /* 0x000fe200078e02ff */
[----:B------:R-:W-:Y:S01]  /*5480*/  LEA.HI.X.SX32 R21, R9, R123, 0x1, P0 ;  /* 0x0000007b09157211 */ /* 0x000fe200000f0eff */
[----:B-1----:R-:W-:Y:S01]  /*5490*/  IMAD R19, R22, 0x10c, RZ ;  /* 0x0000010c16137824 */ /* 0x002fe200078e02ff */
[----:B------:R0:W3:Y:S01]  /*54a0*/  LDG.E.U16 R30, desc[UR60][R12.64] ;  /* 0x0000003c0c1e7981 */ /* 0x0000e2000c1e1500 */
[----:B------:R-:W1:Y:S01]  /*54b0*/  LDC R22, c[0x0][0x248] ;  /* 0x00009200ff167b82 */ /* 0x000e620000000800 */
[----:B------:R-:W-:-:S02]  /*54c0*/  IMAD R9, R2, 0x77, RZ ;  /* 0x0000007702097824 */ /* 0x000fc400078e02ff */
[----:B------:R0:W3:Y:S01]  /*54d0*/  LDG.E.U16 R34, desc[UR60][R20.64] ;  /* 0x0000003c14227981 */ /* 0x0000e2000c1e1500 */
[----:B------:R-:W-:-:S03]  /*54e0*/  LEA R11, R2, -R2, 0x7 ;  /* 0x80000002020b7211 */ /* 0x000fc600078e38ff */
[----:B------:R2:W3:Y:S01]  /*54f0*/  LDG.E.U16 R32, desc[UR60][R14.64] ;  /* 0x0000003c0e207981 */ /* 0x0004e2000c1e1500 */
[----:B0-----:R-:W-:Y:S01]  /*5500*/  IADD3 R12, P0, R17, R122, RZ ;  /* 0x0000007a110c7210 */ /* 0x001fe20007f1e0ff */
[----:B------:R-:W-:-:S03]  /*5510*/  IMAD R21, R36, 0x10e, RZ ;  /* 0x0000010e24157824 */ /* 0x000fc600078e02ff */
[-C--:B------:R-:W-:Y:S01]  /*5520*/  LEA.HI.X.SX32 R13, R9, R123.reuse, 0x1, P0 ;  /* 0x0000007b090d7211 */ /* 0x080fe200000f0eff */
[----:B------:R-:W-:Y:S01]  /*5530*/  IMAD R9, R2, 0x87, RZ ;  /* 0x0000008702097824 */ /* 0x000fe200078e02ff */
[-C--:B--2---:R-:W-:Y:S02]  /*5540*/  IADD3 R14, P1, R35, R122.reuse, RZ ;  /* 0x0000007a230e7210 */ /* 0x084fe40007f3e0ff */
[-C--:B------:R-:W-:Y:S01]  /*5550*/  IADD3 R20, P0, R21, R122.reuse, RZ ;  /* 0x0000007a15147210 */ /* 0x080fe20007f1e0ff */
[----:B------:R0:W2:Y:S01]  /*5560*/  LDG.E.U16 R36, desc[UR60][R12.64] ;  /* 0x0000003c0c247981 */ /* 0x0000a2000c1e1500 */
[-C--:B------:R-:W-:Y:S02]  /*5570*/  LEA.HI.X.SX32 R15, R11, R123.reuse, 0x1, P1 ;  /* 0x0000007b0b0f7211 */ /* 0x080fe400008f0eff */
[----:B------:R-:W-:Y:S01]  /*5580*/  LEA.HI.X.SX32 R21, R9, R123, 0x1, P0 ;  /* 0x0000007b09157211 */ /* 0x000fe200000f0eff */
[----:B------:R-:W-:Y:S01]  /*5590*/  IMAD R11, R42, 0x11e, RZ ;  /* 0x0000011e2a0b7824 */ /* 0x000fe200078e02ff */
[----:B------:R-:W-:Y:S01]  /*55a0*/  IADD3 R18, P2, R19, R122, RZ ;  /* 0x0000007a13127210 */ /* 0x000fe20007f5e0ff */
[----:B------:R0:W2:Y:S01]  /*55b0*/  LDG.E.U16 R37, desc[UR60][R14.64] ;  /* 0x0000003c0e257981 */ /* 0x0000a2000c1e1500 */
[----:B------:R-:W-:-:S03]  /*55c0*/  IMAD R9, R2, 0x8f, RZ ;  /* 0x0000008f02097824 */ /* 0x000fc600078e02ff */
[----:B------:R1:W2:Y:S01]  /*55d0*/  LDG.E.U16 R39, desc[UR60][R20.64] ;  /* 0x0000003c14277981 */ /* 0x0002a2000c1e1500 */
[-C--:B0-----:R-:W-:Y:S02]  /*55e0*/  IADD3 R12, P0, R41, R122.reuse, RZ ;  /* 0x0000007a290c7210 */ /* 0x081fe40007f1e0ff */
[-C--:B------:R-:W-:Y:S01]  /*55f0*/  IADD3 R14, P1, R11, R122.reuse, RZ ;  /* 0x0000007a0b0e7210 */ /* 0x080fe20007f3e0ff */
[----:B-1----:R-:W-:Y:S01]  /*5600*/  IMAD R21, R44, 0x12e, RZ ;  /* 0x0000012e2c157824 */ /* 0x002fe200078e02ff */
[-C--:B------:R-:W-:Y:S01]  /*5610*/  LEA.HI.X.SX32 R13, R23, R123.reuse, 0x1, P0 ;  /* 0x0000007b170d7211 */ /* 0x080fe200000f0eff */
[----:B------:R-:W-:Y:S01]  /*5620*/  IMAD R11, R2, 0x97, RZ ;  /* 0x00000097020b7824 */ /* 0x000fe200078e02ff */
[-C--:B------:R-:W-:Y:S01]  /*5630*/  LEA.HI.X.SX32 R19, R232, R123.reuse, 0x1, P2 ;  /* 0x0000007be8137211 */ /* 0x080fe200010f0eff */
[----:B------:R-:W-:Y:S01]  /*5640*/  IMAD R23, R22, 0x13c, RZ ;  /* 0x0000013c16177824 */ /* 0x000fe200078e02ff */
[----:B------:R-:W-:Y:S01]  /*5650*/  IADD3 R20, P0, R21, R122, RZ ;  /* 0x0000007a15147210 */ /* 0x000fe20007f1e0ff */
[----:B------:R-:W-:Y:S01]  /*5660*/  IMAD R45, R45, 0x13e, RZ ;  /* 0x0000013e2d2d7824 */ /* 0x000fe200078e02ff */
[-C--:B------:R-:W-:Y:S01]  /*5670*/  LEA.HI.X.SX32 R15, R9, R123.reuse, 0x1, P1 ;  /* 0x0000007b090f7211 */ /* 0x080fe200008f0eff */
[----:B------:R0:W3:Y:S01]  /*5680*/  LDG.E.U16 R42, desc[UR60][R12.64] ;  /* 0x0000003c0c2a7981 */ /* 0x0000e2000c1e1500 */
[----:B------:R-:W-:Y:S01]  /*5690*/  LEA.HI.X.SX32 R21, R11, R123, 0x1, P0 ;  /* 0x0000007b0b157211 */ /* 0x000fe200000f0eff */
[----:B------:R-:W-:-:S02]  /*56a0*/  IMAD R9, R2, 0x9f, RZ ;  /* 0x0000009f02097824 */ /* 0x000fc400078e02ff */
[----:B------:R1:W2:Y:S04]  /*56b0*/  LDG.E.U16 R40, desc[UR60][R18.64] ;  /* 0x0000003c12287981 */ /* 0x0002a8000c1e1500 */
[----:B------:R1:W2:Y:S01]  /*56c0*/  LDG.E.U16 R41, desc[UR60][R14.64] ;  /* 0x0000003c0e297981 */ /* 0x0002a2000c1e1500 */
[-C--:B0-----:R-:W-:Y:S01]  /*56d0*/  IADD3 R12, P0, R23, R122.reuse, RZ ;  /* 0x0000007a170c7210 */ /* 0x081fe20007f1e0ff */
[----:B------:R-:W-:Y:S01]  /*56e0*/  IMAD R23, R48, 0x15c, RZ ;  /* 0x0000015c30177824 */ /* 0x000fe200078e02ff */
[-C--:B-1----:R-:W-:Y:S01]  /*56f0*/  IADD3 R18, P2, R43, R122.reuse, RZ ;  /* 0x0000007a2b127210 */ /* 0x082fe20007f5e0ff */
[----:B------:R-:W-:Y:S01]  /*5700*/  IMAD R47, R47, 0x14e, RZ ;  /* 0x0000014e2f2f7824 */ /* 0x000fe200078e02ff */
[----:B------:R0:W2:Y:S01]  /*5710*/  LDG.E.U16 R43, desc[UR60][R20.64] ;  /* 0x0000003c142b7981 */ /* 0x0000a2000c1e1500 */
[----:B------:R-:W-:-:S02]  /*5720*/  IADD3 R14, P1, R45, R122, RZ ;  /* 0x0000007a2d0e7210 */ /* 0x000fc40007f3e0ff */
[-C--:B------:R-:W-:Y:S02]  /*5730*/  LEA.HI.X.SX32 R19, R230, R123.reuse, 0x1, P2 ;  /* 0x0000007be6137211 */ /* 0x080fe400010f0eff */
[-C--:B------:R-:W-:Y:S02]  /*5740*/  LEA.HI.X.SX32 R15, R9, R123.reuse, 0x1, P1 ;  /* 0x0000007b090f7211 */ /* 0x080fe400008f0eff */
[-C--:B------:R-:W-:Y:S01]  /*5750*/  IADD3 R22, P1, R23, R122.reuse, RZ ;  /* 0x0000007a17167210 */ /* 0x080fe20007f3e0ff */
[----:B------:R1:W2:Y:S01]  /*5760*/  LDG.E.U16 R44, desc[UR60][R18.64] ;  /* 0x0000003c122c7981 */ /* 0x0002a2000c1e1500 */
[----:B0-----:R-:W-:Y:S02]  /*5770*/  IADD3 R20, P2, R47, R122, RZ ;  /* 0x0000007a2f147210 */ /* 0x001fe40007f5e0ff */
[-C--:B------:R-:W-:Y:S01]  /*5780*/  LEA.HI.X.SX32 R23, R27, R123.reuse, 0x1, P1 ;  /* 0x0000007b1b177211 */ /* 0x080fe200008f0eff */
[----:B------:R-:W0:Y:S01]  /*5790*/  LDC R47, c[0x0][0x248] ;  /* 0x00009200ff2f7b82 */ /* 0x000e220000000800 */
[----:B------:R-:W-:Y:S01]  /*57a0*/  LEA.HI.X.SX32 R13, R25, R123, 0x1, P0 ;  /* 0x0000007b190d7211 */ /* 0x000fe200000f0eff */
[----:B------:R-:W-:Y:S01]  /*57b0*/  IMAD R11, R2, 0xa7, RZ ;  /* 0x000000a7020b7824 */ /* 0x000fe200078e02ff */
[----:B------:R-:W2:Y:S01]  /*57c0*/  LDG.E.U16 R25, desc[UR60][R14.64] ;  /* 0x0000003c0e197981 */ /* 0x000ea2000c1e1500 */
[----:B-1----:R-:W-:-:S03]  /*57d0*/  IMAD R19, R46, 0x14c, RZ ;  /* 0x0000014c2e137824 */ /* 0x002fc600078e02ff */
[----:B------:R1:W2:Y:S02]  /*57e0*/  LDG.E.U16 R50, desc[UR60][R22.64] ;  /* 0x0000003c16327981 */ /* 0x0002a4000c1e1500 */
[-C--:B------:R-:W-:Y:S02]  /*57f0*/  IADD3 R18, P0, R19, R122.reuse, RZ ;  /* 0x0000007a13127210 */ /* 0x080fe40007f1e0ff */
[----:B------:R1:W2:Y:S02]  /*5800*/  LDG.E.U16 R46, desc[UR60][R12.64] ;  /* 0x0000003c0c2e7981 */ /* 0x0002a4000c1e1500 */
[----:B-1----:R-:W1:Y:S01]  /*5810*/  LDC R22, c[0x0][0x248] ;  /* 0x00009200ff167b82 */ /* 0x002e620000000800 */
[-C--:B------:R-:W-:Y:S02]  /*5820*/  LEA.HI.X.SX32 R19, R228, R123.reuse, 0x1, P0 ;  /* 0x0000007be4137211 */ /* 0x080fe400000f0eff */
[----:B------:R-:W-:Y:S01]  /*5830*/  IADD3 R12, P0, R49, R122, RZ ;  /* 0x0000007a310c7210 */ /* 0x000fe20007f1e0ff */
[----:B------:R-:W-:Y:S01]  /*5840*/  IMAD R13, R52, 0x16e, RZ ;  /* 0x0000016e340d7824 */ /* 0x000fe200078e02ff */
[----:B------:R-:W-:-:S03]  /*5850*/  LEA.HI.X.SX32 R21, R11, R123, 0x1, P2 ;  /* 0x0000007b0b157211 */ /* 0x000fc600010f0eff */
[----:B------:R-:W1:Y:S01]  /*5860*/  LDC R49, c[0x0][0x248] ;  /* 0x00009200ff317b82 */ /* 0x000e620000000800 */
[C---:B------:R-:W-:Y:S01]  /*5870*/  IMAD R9, R2.reuse, 0xaf, RZ ;  /* 0x000000af02097824 */ /* 0x040fe200078e02ff */
[-C--:B------:R-:W-:Y:S01]  /*5880*/  IADD3 R14, P1, R51, R122.reuse, RZ ;  /* 0x0000007a330e7210 */ /* 0x080fe20007f3e0ff */
[----:B------:R-:W-:Y:S01]  /*5890*/  IMAD R53, R53, 0x17c, RZ ;  /* 0x0000017c35357824 */ /* 0x000fe200078e02ff */
[----:B------:R0:W2:Y:S01]  /*58a0*/  LDG.E.U16 R48, desc[UR60][R18.64] ;  /* 0x0000003c12307981 */ /* 0x0000a2000c1e1500 */
[----:B------:R-:W-:Y:S01]  /*58b0*/  IMAD R11, R2, 0xb7, RZ ;  /* 0x000000b7020b7824 */ /* 0x000fe200078e02ff */
[----:B------:R-:W-:Y:S01]  /*58c0*/  LEA.HI.X.SX32 R15, R226, R123, 0x1, P1 ;  /* 0x0000007be20f7211 */ /* 0x000fe200008f0eff */
[----:B------:R-:W-:Y:S01]  /*58d0*/  IMAD R55, R55, 0x18c, RZ ;  /* 0x0000018c37377824 */ /* 0x000fe200078e02ff */
[----:B------:R0:W2:Y:S02]  /*58e0*/  LDG.E.U16 R27, desc[UR60][R20.64] ;  /* 0x0000003c141b7981 */ /* 0x0000a4000c1e1500 */
[----:B0-----:R-:W-:Y:S01]  /*58f0*/  IMAD R47, R47, 0x17e, RZ ;  /* 0x0000017e2f2f7824 */ /* 0x001fe200078e02ff */
[----:B------:R-:W0:Y:S01]  /*5900*/  LDC R51, c[0x0][0x248] ;  /* 0x00009200ff337b82 */ /* 0x000e220000000800 */
[----:B------:R1:W2:Y:S01]  /*5910*/  LDG.E.U16 R52, desc[UR60][R14.64] ;  /* 0x0000003c0e347981 */ /* 0x0002a2000c1e1500 */
[----:B------:R-:W-:-:S02]  /*5920*/  IADD3 R18, P2, R13, R122, RZ ;  /* 0x0000007a0d127210 */ /* 0x000fc40007f5e0ff */
[-C--:B------:R-:W-:Y:S02]  /*5930*/  LEA.HI.X.SX32 R13, R9, R123.reuse, 0x1, P0 ;  /* 0x0000007b090d7211 */ /* 0x080fe400000f0eff */
[-C--:B------:R-:W-:Y:S01]  /*5940*/  IADD3 R20, P0, R53, R122.reuse, RZ ;  /* 0x0000007a35147210 */ /* 0x080fe20007f1e0ff */
[----:B------:R-:W-:Y:S01]  /*5950*/  IMAD R9, R2, 0xbf, RZ ;  /* 0x000000bf02097824 */ /* 0x000fe200078e02ff */
[-C--:B------:R-:W-:Y:S01]  /*5960*/  LEA.HI.X.SX32 R19, R11, R123.reuse, 0x1, P2 ;  /* 0x0000007b0b137211 */ /* 0x080fe200010f0eff */
[----:B------:R1:W2:Y:S01]  /*5970*/  LDG.E.U16 R45, desc[UR60][R12.64] ;  /* 0x0000003c0c2d7981 */ /* 0x0002a2000c1e1500 */
[-C--:B------:R-:W-:Y:S01]  /*5980*/  LEA.HI.X.SX32 R21, R29, R123.reuse, 0x1, P0 ;  /* 0x0000007b1d157211 */ /* 0x080fe200000f0eff */
[----:B-1----:R-:W-:Y:S01]  /*5990*/  IMAD R23, R22, 0x1bc, RZ ;  /* 0x000001bc16177824 */ /* 0x002fe200078e02ff */
[-C--:B------:R-:W-:Y:S01]  /*59a0*/  IADD3 R14, P1, R55, R122.reuse, RZ ;  /* 0x0000007a370e7210 */ /* 0x080fe20007f3e0ff */
[----:B------:R-:W-:Y:S01]  /*59b0*/  IMAD R11, R56, 0x19c, RZ ;  /* 0x0000019c380b7824 */ /* 0x000fe200078e02ff */
[----:B------:R1:W2:Y:S01]  /*59c0*/  LDG.E.U16 R29, desc[UR60][R18.64] ;  /* 0x0000003c121d7981 */ /* 0x0002a2000c1e1500 */
[----:B------:R-:W-:Y:S01]  /*59d0*/  IMAD R57, R57, 0x1ac, RZ ;  /* 0x000001ac39397824 */ /* 0x000fe200078e02ff */
[-C--:B------:R-:W-:Y:S01]  /*59e0*/  LEA.HI.X.SX32 R15, R224, R123.reuse, 0x1, P1 ;  /* 0x0000007be00f7211 */ /* 0x080fe200008f0eff */
[----:B------:R-:W-:Y:S01]  /*59f0*/  IMAD R49, R49, 0x1cc, RZ ;  /* 0x000001cc31317824 */ /* 0x000fe200078e02ff */
[----:B------:R1:W2:Y:S01]  /*5a00*/  LDG.E.U16 R54, desc[UR60][R20.64] ;  /* 0x0000003c14367981 */ /* 0x0002a2000c1e1500 */
[-C--:B------:R-:W-:Y:S01]  /*5a10*/  IADD3 R12, P0, R47, R122.reuse, RZ ;  /* 0x0000007a2f0c7210 */ /* 0x080fe20007f1e0ff */
[----:B------:R-:W-:Y:S01]  /*5a20*/  IMAD R59, R59, 0x1fc, RZ ;  /* 0x000001fc3b3b7824 */ /* 0x000fe200078e02ff */
[-C--:B------:R-:W-:Y:S01]  /*5a30*/  IADD3 R22, P1, R23, R122.reuse, RZ ;  /* 0x0000007a17167210 */ /* 0x080fe20007f3e0ff */
[----:B------:R-:W4:Y:S01]  /*5a40*/  LDC R53, c[0x0][0x248] ;  /* 0x00009200ff357b82 */ /* 0x000f220000000800 */
[----:B------:R-:W-:Y:S01]  /*5a50*/  LEA.HI.X.SX32 R13, R9, R123, 0x1, P0 ;  /* 0x0000007b090d7211 */ /* 0x000fe200000f0eff */
[----:B0-----:R-:W-:Y:S01]  /*5a60*/  IMAD R51, R51, 0x1dc, RZ ;  /* 0x000001dc33337824 */ /* 0x001fe200078e02ff */
[-C--:B-1----:R-:W-:Y:S01]  /*5a70*/  IADD3 R18, P0, R11, R122.reuse, RZ ;  /* 0x0000007a0b127210 */ /* 0x082fe20007f1e0ff */
[----:B------:R-:W2:Y:S01]  /*5a80*/  LDG.E.U16 R56, desc[UR60][R14.64] ;  /* 0x0000003c0e387981 */ /* 0x000ea2000c1e1500 */
[----:B------:R-:W-:-:S02]  /*5a90*/  IADD3 R20, P2, R57, R122, RZ ;  /* 0x0000007a39147210 */ /* 0x000fc40007f5e0ff */
[-C--:B------:R-:W-:Y:S01]  /*5aa0*/  LEA.HI.X.SX32 R23, R33, R123.reuse, 0x1, P1 ;  /* 0x0000007b21177211 */ /* 0x080fe200008f0eff */
[----:B------:R-:W0:Y:S01]  /*5ab0*/  LDC R11, c[0x0][0x248] ;  /* 0x00009200ff0b7b82 */ /* 0x000e220000000800 */
[----:B------:R1:W2:Y:S01]  /*5ac0*/  LDG.E.U16 R47, desc[UR60][R12.64] ;  /* 0x0000003c0c2f7981 */ /* 0x0002a2000c1e1500 */
[-C--:B------:R-:W-:Y:S02]  /*5ad0*/  LEA.HI.X.SX32 R19, R31, R123.reuse, 0x1, P0 ;  /* 0x0000007b1f137211 */ /* 0x080fe400000f0eff */
[-C--:B------:R-:W-:Y:S01]  /*5ae0*/  LEA.HI.X.SX32 R21, R222, R123.reuse, 0x1, P2 ;  /* 0x0000007bde157211 */ /* 0x080fe200010f0eff */
[----:B------:R1:W2:Y:S03]  /*5af0*/  LDG.E.U16 R62, desc[UR60][R22.64] ;  /* 0x0000003c163e7981 */ /* 0x0002a6000c1e1500 */
[----:B------:R-:W4:Y:S01]  /*5b00*/  LDC R31, c[0x0][0x248] ;  /* 0x00009200ff1f7b82 */ /* 0x000f220000000800 */
[----:B------:R1:W2:Y:S02]  /*5b10*/  LDG.E.U16 R60, desc[UR60][R20.64] ;  /* 0x0000003c143c7981 */ /* 0x0002a4000c1e1500 */
[-C--:B-1----:R-:W-:Y:S01]  /*5b20*/  IADD3 R12, P0, R49, R122.reuse, RZ ;  /* 0x0000007a310c7210 */ /* 0x082fe20007f1e0ff */
[----:B------:R-:W-:Y:S01]  /*5b30*/  IMAD R9, R2, 0xc7, RZ ;  /* 0x000000c702097824 */ /* 0x000fe200078e02ff */
[----:B------:R-:W2:Y:S02]  /*5b40*/  LDG.E.U16 R58, desc[UR60][R18.64] ;  /* 0x0000003c123a7981 */ /* 0x000ea4000c1e1500 */
[----:B------:R-:W-:Y:S01]  /*5b50*/  LEA.HI.X.SX32 R13, R220, R123, 0x1, P0 ;  /* 0x0000007bdc0d7211 */ /* 0x000fe200000f0eff */
[----:B------:R-:W1:Y:S01]  /*5b60*/  LDC R22, c[0x0][0x248] ;  /* 0x00009200ff167b82 */ /* 0x000e620000000800 */
[----:B------:R-:W-:-:S03]  /*5b70*/  IADD3 R20, P0, R59, R122, RZ ;  /* 0x0000007a3b147210 */ /* 0x000fc60007f1e0ff */
[----:B------:R4:W2:Y:S01]  /*5b80*/  LDG.E.U16 R64, desc[UR60][R12.64] ;  /* 0x0000003c0c407981 */ /* 0x0008a2000c1e1500 */
[----:B------:R-:W-:-:S03]  /*5b90*/  LEA.HI.X.SX32 R21, R35, R123, 0x1, P0 ;  /* 0x0000007b23157211 */ /* 0x000fc600000f0eff */
[----:B------:R-:W1:Y:S01]  /*5ba0*/  LDC R33, c[0x0][0x248] ;  /* 0x00009200ff217b82 */ /* 0x000e620000000800 */
[----:B0-----:R-:W-:Y:S02]  /*5bb0*/  IMAD R23, R11, 0x18e, RZ ;  /* 0x0000018e0b177824 */ /* 0x001fe400078e02ff */
[----:B----4-:R-:W-:Y:S01]  /*5bc0*/  IMAD R53, R53, 0x1ec, RZ ;  /* 0x000001ec35357824 */ /* 0x010fe200078e02ff */
[----:B------:R1:W4:Y:S04]  /*5bd0*/  LDG.E.U16 R70, desc[UR60][R20.64] ;  /* 0x0000003c14467981 */ /* 0x000328000c1e1500 */
[----:B------:R-:W0:Y:S01]  /*5be0*/  LDC R35, c[0x0][0x248] ;  /* 0x00009200ff237b82 */ /* 0x000e220000000800 */
[-C--:B------:R-:W-:Y:S02]  /*5bf0*/  IADD3 R12, P0, R23, R122.reuse, RZ ;  /* 0x0000007a170c7210 */ /* 0x080fe40007f1e0ff */
[----:B------:R-:W-:-:S02]  /*5c00*/  IADD3 R14, P1, R51, R122, RZ ;  /* 0x0000007a330e7210 */ /* 0x000fc40007f3e0ff */
[-C--:B------:R-:W-:Y:S01]  /*5c10*/  LEA.HI.X.SX32 R13, R9, R123.reuse, 0x1, P0 ;  /* 0x0000007b090d7211 */ /* 0x080fe200000f0eff */
[----:B-1----:R-:W-:Y:S01]  /*5c20*/  IMAD R21, R22, 0x1be, RZ ;  /* 0x000001be16157824 */ /* 0x002fe200078e02ff */
[-C--:B------:R-:W-:Y:S01]  /*5c30*/  IADD3 R18, P2, R53, R122.reuse, RZ ;  /* 0x0000007a35127210 */ /* 0x080fe20007f5e0ff */
[----:B------:R-:W-:Y:S01]  /*5c40*/  IMAD R9, R2, 0xdf, RZ ;  /* 0x000000df02097824 */ /* 0x000fe200078e02ff */
[-C--:B------:R-:W-:Y:S01]  /*5c50*/  LEA.HI.X.SX32 R15, R17, R123.reuse, 0x1, P1 ;  /* 0x0000007b110f7211 */ /* 0x080fe200008f0eff */
[----:B------:R-:W-:Y:S01]  /*5c60*/  IMAD R31, R31, 0x19e, RZ ;  /* 0x0000019e1f1f7824 */ /* 0x000fe200078e02ff */
[----:B------:R-:W-:Y:S01]  /*5c70*/  IADD3 R20, P0, R21, R122, RZ ;  /* 0x0000007a15147210 */ /* 0x000fe20007f1e0ff */
[----:B------:R1:W4:Y:S01]  /*5c80*/  LDG.E.U16 R22, desc[UR60][R12.64] ;  /* 0x0000003c0c167981 */ /* 0x000322000c1e1500 */
[-C--:B------:R-:W-:Y:S01]  /*5c90*/  LEA.HI.X.SX32 R19, R218, R123.reuse, 0x1, P2 ;  /* 0x0000007bda137211 */ /* 0x080fe200010f0eff */
[----:B------:R-:W-:Y:S01]  /*5ca0*/  IMAD R33, R33, 0x1ae, RZ ;  /* 0x000001ae21217824 */ /* 0x000fe200078e02ff */
[----:B------:R-:W-:Y:S01]  /*5cb0*/  LEA.HI.X.SX32 R21, R9, R123, 0x1, P0 ;  /* 0x0000007b09157211 */ /* 0x000fe200000f0eff */
[----:B------:R-:W-:Y:S01]  /*5cc0*/  IMAD R9, R2, 0xe7, RZ ;  /* 0x000000e702097824 */ /* 0x000fe200078e02ff */
[----:B------:R1:W4:Y:S01]  /*5cd0*/  LDG.E.U16 R66, desc[UR60][R14.64] ;  /* 0x0000003c0e427981 */ /* 0x000322000c1e1500 */
[----:B------:R-:W5:Y:S01]  /*5ce0*/  LDC R49, c[0x0][0x248] ;  /* 0x00009200ff317b82 */ /* 0x000f620000000800 */
[----:B0-----:R-:W-:-:S02]  /*5cf0*/  IMAD R35, R35, 0x1ce, RZ ;  /* 0x000001ce23237824 */ /* 0x001fc400078e02ff */
[----:B------:R0:W4:Y:S01]  /*5d00*/  LDG.E.U16 R68, desc[UR60][R18.64] ;  /* 0x0000003c12447981 */ /* 0x000122000c1e1500 */
[----:B------:R-:W-:-:S04]  /*5d10*/  IMAD R11, R2, 0xcf, RZ ;  /* 0x000000cf020b7824 */ /* 0x000fc800078e02ff */
[----:B------:R-:W3:Y:S01]  /*5d20*/  LDC R51, c[0x0][0x248] ;  /* 0x00009200ff337b82 */ /* 0x000ee20000000800 */
[-C--:B-1----:R-:W-:Y:S01]  /*5d30*/  IADD3 R12, P0, R35, R122.reuse, RZ ;  /* 0x0000007a230c7210 */ /* 0x082fe20007f1e0ff */
[C---:B------:R-:W-:Y:S01]  /*5d40*/  IMAD R17, R2.reuse, 0xd7, RZ ;  /* 0x000000d702117824 */ /* 0x040fe200078e02ff */
[-C--:B------:R-:W-:Y:S02]  /*5d50*/  IADD3 R14, P1, R31, R122.reuse, RZ ;  /* 0x0000007a1f0e7210 */ /* 0x080fe40007f3e0ff */
[-C--:B------:R-:W-:Y:S02]  /*5d60*/  LEA.HI.X.SX32 R13, R9, R123.reuse, 0x1, P0 ;  /* 0x0000007b090d7211 */ /* 0x080fe400000f0eff */
[----:B0-----:R-:W-:Y:S01]  /*5d70*/  IADD3 R18, P2, R33, R122, RZ ;  /* 0x0000007a21127210 */ /* 0x001fe20007f5e0ff */
[----:B------:R-:W0:Y:S01]  /*5d80*/  LDC R53, c[0x0][0x248] ;  /* 0x00009200ff357b82 */ /* 0x000e220000000800 */
[-C--:B------:R-:W-:Y:S01]  /*5d90*/  LEA.HI.X.SX32 R15, R11, R123.reuse, 0x1, P1 ;  /* 0x0000007b0b0f7211 */ /* 0x080fe200008f0eff */
[C---:B------:R-:W-:Y:S01]  /*5da0*/  IMAD R11, R2.reuse, 0xef, RZ ;  /* 0x000000ef020b7824 */ /* 0x040fe200078e02ff */
[----:B------:R-:W-:Y:S01]  /*5db0*/  LEA.HI.X.SX32 R19, R17, R123, 0x1, P2 ;  /* 0x0000007b11137211 */ /* 0x000fe200010f0eff */
[C---:B------:R-:W-:Y:S01]  /*5dc0*/  IMAD R17, R2.reuse, 0xf7, RZ ;  /* 0x000000f702117824 */ /* 0x040fe200078e02ff */
[----:B------:R-:W-:Y:S01]  /*5dd0*/  LEA R9, R2, -R2, 0x8 ;  /* 0x8000000202097211 */ /* 0x000fe200078e40ff */
[----:B------:R1:W4:Y:S04]  /*5de0*/  LDG.E.U16 R23, desc[UR60][R14.64] ;  /* 0x0000003c0e177981 */ /* 0x000328000c1e1500 */
[----:B------:R-:W4:Y:S01]  /*5df0*/  LDG.E.U16 R2, desc[UR60][R12.64] ;  /* 0x0000003c0c027981 */ /* 0x000f22000c1e1500 */
[----:B-----5:R-:W-:-:S03]  /*5e00*/  IMAD R49, R49, 0x1de, RZ ;  /* 0x000001de31317824 */ /* 0x020fc600078e02ff */
[----:B------:R5:W4:Y:S01]  /*5e10*/  LDG.E.U16 R31, desc[UR60][R18.64] ;  /* 0x0000003c121f7981 */ /* 0x000b22000c1e1500 */
[----:B---3--:R-:W-:Y:S01]  /*5e20*/  IMAD R51, R51, 0x1ee, RZ ;  /* 0x000001ee33337824 */ /* 0x008fe200078e02ff */
[-C--:B-1----:R-:W-:Y:S02]  /*5e30*/  IADD3 R14, P1, R49, R122.reuse, RZ ;  /* 0x0000007a310e7210 */ /* 0x082fe40007f3e0ff */
[----:B------:R1:W3:Y:S01]  /*5e40*/  LDG.E.U16 R33, desc[UR60][R20.64] ;  /* 0x0000003c14217981 */ /* 0x0002e2000c1e1500 */
[----:B0-----:R-:W-:Y:S01]  /*5e50*/  IMAD R53, R53, 0x1fe, RZ ;  /* 0x000001fe35357824 */ /* 0x001fe200078e02ff */
[----:B-----5:R-:W-:-:S04]  /*5e60*/  IADD3 R18, P2, R51, R122, RZ ;  /* 0x0000007a33127210 */ /* 0x020fc80007f5e0ff */
[----:B-1----:R-:W-:Y:S02]  /*5e70*/  IADD3 R20, P0, R53, R122, RZ ;  /* 0x0000007a35147210 */ /* 0x002fe40007f1e0ff */
[-C--:B------:R-:W-:Y:S02]  /*5e80*/  LEA.HI.X.SX32 R15, R11, R123.reuse, 0x1, P1 ;  /* 0x0000007b0b0f7211 */ /* 0x080fe400008f0eff */
[-C--:B------:R-:W-:Y:S02]  /*5e90*/  LEA.HI.X.SX32 R19, R17, R123.reuse, 0x1, P2 ;  /* 0x0000007b11137211 */ /* 0x080fe400010f0eff */
[----:B------:R-:W-:Y:S02]  /*5ea0*/  LEA.HI.X.SX32 R21, R9, R123, 0x1, P0 ;  /* 0x0000007b09157211 */ /* 0x000fe400000f0eff */
[----:B------:R-:W5:Y:S04]  /*5eb0*/  LDG.E.U16 R15, desc[UR60][R14.64] ;  /* 0x0000003c0e0f7981 */ /* 0x000f68000c1e1500 */
[----:B------:R-:W3:Y:S04]  /*5ec0*/  LDG.E.U16 R18, desc[UR60][R18.64] ;  /* 0x0000003c12127981 */ /* 0x000ee8000c1e1500 */
[----:B------:R-:W3:Y:S01]  /*5ed0*/  LDG.E.U16 R20, desc[UR60][R20.64] ;  /* 0x0000003c14147981 */ /* 0x000ee2000c1e1500 */
[----:B------:R-:W-:-:S04]  /*5ee0*/  LOP3.LUT R243, R243, 0x70, RZ, 0x3c, !PT ;  /* 0x00000070f3f37812 */ /* 0x000fc800078e3cff */
[----:B------:R-:W-:Y:S01]  /*5ef0*/  IADD3 R243, R16, R243, RZ ;  /* 0x000000f310f37210 */ /* 0x000fe20007ffe0ff */
        /* <DEDUP_REMOVED lines=9> */
[----:B--2---:R-:W-:Y:S04]  /*5f90*/  STS.U16 [R3+0x4300], R40 ;  /* 0x0043002803007388 */ /* 0x004fe80000000400 */
        /* <DEDUP_REMOVED lines=13> */
[----:B------:R0:W-:Y:S04]  /*6070*/  STS.U16 [R3+0x7b00], R68 ;  /* 0x007b004403007388 */ /* 0x0001e80000000400 */
[----:B------:R1:W-:Y:S01]  /*6080*/  STS.U16 [R243+0x1380], R0 ;  /* 0x00138000f3007388 */ /* 0x0003e20000000400 */
[----:B0-----:R-:W-:-:S02]  /*6090*/  MOV R3, 0x3f800000 ;  /* 0x3f80000000037802 */ /* 0x001fc40000000f00 */
[----:B-1----:R-:W-:Y:S01]  /*60a0*/  MOV R0, 0x3f800000 ;  /* 0x3f80000000007802 */ /* 0x002fe20000000f00 */
[----:B------:R0:W-:Y:S04]  /*60b0*/  STS.U16 [R243+0x7380], R2 ;  /* 0x00738002f3007388 */ /* 0x0001e80000000400 */
[----:B------:R-:W-:Y:S01]  /*60c0*/  STL [R1+0x7e0], R0 ;  /* 0x0007e00001007387 */ /* 0x000fe20000100800 */
[----:B0-----:R-:W-:-:S03]  /*60d0*/  MOV R2, 0x3f800000 ;  /* 0x3f80000000027802 */ /* 0x001fc60000000f00 */
[----:B------:R-:W-:Y:S04]  /*60e0*/  STL [R1+0x7e8], R3 ;  /* 0x0007e80301007387 */ /* 0x000fe80000100800 */
[----:B------:R-:W-:Y:S04]  /*60f0*/  STL [R1+0x7ec], R2 ;  /* 0x0007ec0201007387 */ /* 0x000fe80000100800 */
[----:B------:R-:W-:Y:S04]  /*6100*/  STL [R1], RZ ;  /* 0x000000ff01007387 */ /* 0x000fe80000100800 */
[----:B------:R0:W-:Y:S04]  /*6110*/  STL [R1+0x7e4], R0 ;  /* 0x0007e40001007387 */ /* 0x0001e80000100800 */
[----:B------:R-:W-:Y:S04]  /*6120*/  STL [R1+0x4], RZ ;  /* 0x000004ff01007387 */ /* 0x000fe80000100800 */
        /* <DEDUP_REMOVED lines=122> */
[----:B------:R-:W-:Y:S01]  /*68d0*/  STL [R1+0x1f0], RZ ;  /* 0x0001f0ff01007387 */ /* 0x000fe20000100800 */
[----:B0-----:R-:W-:-:S03]  /*68e0*/  IADD3 R0, R184, 0x80, RZ ;  /* 0x00000080b8007810 */ /* 0x001fc60007ffe0ff */
[----:B------:R-:W-:Y:S04]  /*68f0*/  STL [R1+0x1f4], RZ ;  /* 0x0001f4ff01007387 */ /* 0x000fe80000100800 */
[----:B------:R-:W-:Y:S04]  /*6900*/  STL [R1+0x1f8], RZ ;  /* 0x0001f8ff01007387 */ /* 0x000fe80000100800 */
[----:B------:R-:W-:Y:S04]  /*6910*/  STS.U16 [R243+0x1780], R5 ;  /* 0x00178005f3007388 */ /* 0x000fe80000000400 */
[----:B------:R-:W-:Y:S04]  /*6920*/  STS.U16 [R243+0x1b80], R6 ;  /* 0x001b8006f3007388 */ /* 0x000fe80000000400 */
[----:B------:R-:W-:Y:S04]  /*6930*/  STS.U16 [R243+0x1f80], R7 ;  /* 0x001f8007f3007388 */ /* 0x000fe80000000400 */
[----:B------:R-:W-:Y:S04]  /*6940*/  STS.U16 [R243+0x6380], R22 ;  /* 0x00638016f3007388 */ /* 0x000fe80000000400 */
[----:B------:R-:W-:Y:S04]  /*6950*/  STS.U16 [R243+0x6780], R23 ;  /* 0x00678017f3007388 */ /* 0x000fe80000000400 */
[----:B-----5:R-:W-:Y:S04]  /*6960*/  STS.U16 [R243+0x7780], R15 ;  /* 0x0077800ff3007388 */ /* 0x020fe80000000400 */
[----:B---3--:R-:W-:Y:S04]  /*6970*/  STS.U16 [R243+0x7b80], R18 ;  /* 0x007b8012f3007388 */ /* 0x008fe80000000400 */
[----:B------:R-:W-:Y:S04]  /*6980*/  STS.U16 [R243+0x7f80], R20 ;  /* 0x007f8014f3007388 */ /* 0x000fe80000000400 */
[----:B------:R-:W-:Y:S01]  /*6990*/  STL [R1+0x1fc], RZ ;  /* 0x0001fcff01007387 */ /* 0x000fe20000100800 */
[----:B------:R-:W-:-:S02]  /*69a0*/  ISETP.GE.AND P0, PT, R0, 0x1, PT ;  /* 0x000000010000780c */ /* 0x000fc40003f06270 */
[----:B------:R-:W-:Y:S02]  /*69b0*/  CS2R R48, SRZ ;  /* 0x0000000000307805 */ /* 0x000fe4000001ff00 */
[----:B------:R-:W-:Y:S01]  /*69c0*/  MOV R13, 0xff800000 ;  /* 0xff800000000d7802 */ /* 0x000fe20000000f00 */
[----:B------:R-:W-:Y:S01]  /*69d0*/  STS.U16 [R243+0x380], R124 ;  /* 0x0003807cf3007388 */ /* 0x000fe20000000400 */
[----:B------:R-:W-:Y:S02]  /*69e0*/  MOV R14, 0xff800000 ;  /* 0xff800000000e7802 */ /* 0x000fe40000000f00 */
[----:B------:R-:W-:Y:S02]  /*69f0*/  CS2R R50, SRZ ;  /* 0x0000000000327805 */ /* 0x000fe4000001ff00 */
[----:B------:R-:W-:Y:S01]  /*6a00*/  MOV R11, 0xff800000 ;  /* 0xff800000000b7802 */ /* 0x000fe20000000f00 */
[----:B------:R-:W-:Y:S01]  /*6a10*/  STS.U16 [R243+0x780], R126 ;  /* 0x0007807ef3007388 */ /* 0x000fe20000000400 */
[----:B------:R-:W-:-:S02]  /*6a20*/  MOV R12, 0xff800000 ;  /* 0xff800000000c7802 */ /* 0x000fc40000000f00 */
[----:B------:R-:W-:Y:S02]  /*6a30*/  CS2R R52, SRZ ;  /* 0x0000000000347805 */ /* 0x000fe4000001ff00 */
[----:B------:R-:W-:Y:S01]  /*6a40*/  CS2R R54, SRZ ;  /* 0x0000000000367805 */ /* 0x000fe2000001ff00 */
[----:B------:R-:W-:Y:S01]  /*6a50*/  STS.U16 [R243+0xb80], R128 ;  /* 0x000b8080f3007388 */ /* 0x000fe20000000400 */
[----:B------:R-:W-:Y:S02]  /*6a60*/  CS2R R56, SRZ ;  /* 0x0000000000387805 */ /* 0x000fe4000001ff00 */
[----:B------:R-:W-:Y:S02]  /*6a70*/  CS2R R58, SRZ ;  /* 0x00000000003a7805 */ /* 0x000fe4000001ff00 */
[----:B------:R-:W-:Y:S01]  /*6a80*/  CS2R R60, SRZ ;  /* 0x00000000003c7805 */ /* 0x000fe2000001ff00 */
[----:B------:R-:W-:Y:S01]  /*6a90*/  STS.U16 [R243+0xf80], R130 ;  /* 0x000f8082f3007388 */ /* 0x000fe20000000400 */
[----:B------:R-:W-:-:S02]  /*6aa0*/  CS2R R62, SRZ ;  /* 0x00000000003e7805 */ /* 0x000fc4000001ff00 */
        /* <DEDUP_REMOVED lines=22> */
[----:B------:R0:W-:Y:S01]  /*6c10*/  STS.U16 [R243+0x3780], R34 ;  /* 0x00378022f3007388 */ /* 0x0001e20000000400 */
        /* <DEDUP_REMOVED lines=9> */
[----:B0-----:R-:W-:Y:S02]  /*6cb0*/  CS2R R34, SRZ ;  /* 0x0000000000227805 */ /* 0x001fe4000001ff00 */
[----:B------:R-:W-:Y:S01]  /*6cc0*/  CS2R R112, SRZ ;  /* 0x0000000000707805 */ /* 0x000fe2000001ff00 */
[----:B------:R0:W-:Y:S01]  /*6cd0*/  STS.U16 [R243+0x4380], R39 ;  /* 0x00438027f3007388 */ /* 0x0001e20000000400 */
[----:B------:R-:W-:Y:S02]  /*6ce0*/  CS2R R114, SRZ ;  /* 0x0000000000727805 */ /* 0x000fe4000001ff00 */
[----:B------:R-:W-:Y:S02]  /*6cf0*/  CS2R R116, SRZ ;  /* 0x0000000000747805 */ /* 0x000fe4000001ff00 */
[----:B------:R-:W-:Y:S01]  /*6d00*/  CS2R R118, SRZ ;  /* 0x0000000000767805 */ /* 0x000fe2000001ff00 */
[----:B------:R2:W-:Y:S01]  /*6d10*/  STS.U16 [R243+0x4780], R41 ;  /* 0x00478029f3007388 */ /* 0x0005e20000000400 */
[----:B------:R-:W-:-:S02]  /*6d20*/  CS2R R120, SRZ ;  /* 0x0000000000787805 */ /* 0x000fc4000001ff00 */
[----:B-1----:R-:W-:Y:S02]  /*6d30*/  CS2R R36, SRZ ;  /* 0x0000000000247805 */ /* 0x002fe4000001ff00 */
[----:B------:R-:W-:Y:S01]  /*6d40*/  CS2R R122, SRZ ;  /* 0x00000000007a7805 */ /* 0x000fe2000001ff00 */
[----:B------:R1:W-:Y:S01]  /*6d50*/  STS.U16 [R243+0x4b80], R43 ;  /* 0x004b802bf3007388 */ /* 0x0003e20000000400 */
[----:B------:R-:W-:Y:S02]  /*6d60*/  CS2R R124, SRZ ;  /* 0x00000000007c7805 */ /* 0x000fe4000001ff00 */
[----:B0-----:R-:W-:Y:S02]  /*6d70*/  CS2R R38, SRZ ;  /* 0x0000000000267805 */ /* 0x001fe4000001ff00 */
[----:B------:R-:W-:Y:S01]  /*6d80*/  CS2R R126, SRZ ;  /* 0x00000000007e7805 */ /* 0x000fe2000001ff00 */
[----:B------:R0:W-:Y:S01]  /*6d90*/  STS.U16 [R243+0x4f80], R25 ;  /* 0x004f8019f3007388 */ /* 0x0001e20000000400 */
[----:B------:R-:W-:-:S02]  /*6da0*/  CS2R R128, SRZ ;  /* 0x0000000000807805 */ /* 0x000fc4000001ff00 */
[----:B--2---:R-:W-:Y:S02]  /*6db0*/  CS2R R40, SRZ ;  /* 0x0000000000287805 */ /* 0x004fe4000001ff00 */
[----:B------:R-:W-:Y:S01]  /*6dc0*/  CS2R R130, SRZ ;  /* 0x0000000000827805 */ /* 0x000fe2000001ff00 */
[----:B------:R2:W-:Y:S01]  /*6dd0*/  STS.U16 [R243+0x5380], R27 ;  /* 0x0053801bf3007388 */ /* 0x0005e20000000400 */
[----:B------:R-:W-:Y:S02]  /*6de0*/  CS2R R132, SRZ ;  /* 0x0000000000847805 */ /* 0x000fe4000001ff00 */
[----:B-1----:R-:W-:Y:S02]  /*6df0*/  CS2R R42, SRZ ;  /* 0x00000000002a7805 */ /* 0x002fe4000001ff00 */
[----:B------:R-:W-:Y:S01]  /*6e00*/  CS2R R134, SRZ ;  /* 0x0000000000867805 */ /* 0x000fe2000001ff00 */
[----:B------:R1:W-:Y:S01]  /*6e10*/  STS.U16 [R243+0x5780], R45 ;  /* 0x0057802df3007388 */ /* 0x0003e20000000400 */
[----:B------:R-:W-:-:S02]  /*6e20*/  CS2R R136, SRZ ;  /* 0x0000000000887805 */ /* 0x000fc4000001ff00 */
[----:B0-----:R-:W-:Y:S02]  /*6e30*/  CS2R R24, SRZ ;  /* 0x0000000000187805 */ /* 0x001fe4000001ff00 */
[----:B------:R-:W-:Y:S01]  /*6e40*/  CS2R R138, SRZ ;  /* 0x00000000008a7805 */ /* 0x000fe2000001ff00 */
[----:B------:R0:W-:Y:S01]  /*6e50*/  STS.U16 [R243+0x5b80], R29 ;  /* 0x005b801df3007388 */ /* 0x0001e20000000400 */
[----:B------:R-:W-:Y:S02]  /*6e60*/  CS2R R140, SRZ ;  /* 0x00000000008c7805 */ /* 0x000fe4000001ff00 */
[----:B--2---:R-:W-:Y:S02]  /*6e70*/  CS2R R26, SRZ ;  /* 0x00000000001a7805 */ /* 0x004fe4000001ff00 */
        /* <DEDUP_REMOVED lines=10> */
[----:B------:R-:W-:-:S02]  /*6f20*/  LOP3.LUT R0, R182, 0x7f, RZ, 0xc0, !PT ;  /* 0x0000007fb6007812 */ /* 0x000fc400078ec0ff */
[----:B--2---:R-:W-:Y:S02]  /*6f30*/  CS2R R46, SRZ ;  /* 0x00000000002e7805 */ /* 0x004fe4000001ff00 */
[----:B------:R-:W-:Y:S02]  /*6f40*/  LOP3.LUT R2, R182, 0x60, RZ, 0xc0, !PT ;  /* 0x00000060b6027812 */ /* 0x000fe400078ec0ff */
[----:B-1----:R-:W-:Y:S02]  /*6f50*/  CS2R R30, SRZ ;  /* 0x00000000001e7805 */ /* 0x002fe4000001ff00 */
[----:B0-----:R-:W-:Y:S01]  /*6f60*/  CS2R R32, SRZ ;  /* 0x0000000000207805 */ /* 0x001fe2000001ff00 */
[----:B------:R-:W-:Y:S06]  /*6f70*/  @!P0 BRA `(.L_x_0) ;  /* 0x0000021400c48947 */ /* 0x000fec0003800000 */
[----:B------:R-:W0:Y:S01]  /*6f80*/  LDC.64 R4, c[0x0][0x260] ;  /* 0x00009800ff047b82 */ /* 0x000e220000000a00 */
[----:B------:R-:W-:Y:S02]  /*6f90*/  SHF.R.U32.HI R3, RZ, 0x1, R2 ;  /* 0x00000001ff037819 */ /* 0x000fe40000011602 */
[----:B------:R-:W-:Y:S02]  /*6fa0*/  CS2R R38, SRZ ;  /* 0x0000000000267805 */ /* 0x000fe4000001ff00 */
[----:B------:R-:W-:Y:S02]  /*6fb0*/  IADD3 R2, R16, 0x10000, RZ ;  /* 0x0001000010027810 */ /* 0x000fe40007ffe0ff */
[----:B------:R-:W-:Y:S02]  /*6fc0*/  CS2R R40, SRZ ;  /* 0x0000000000287805 */ /* 0x000fe4000001ff00 */
[----:B------:R-:W-:Y:S02]  /*6fd0*/  SHF.R.U32.HI R10, RZ, 0x2, R182 ;  /* 0x00000002ff0a7819 */ /* 0x000fe400000116b6 */
[----:B------:R-:W-:-:S02]  /*6fe0*/  CS2R R42, SRZ ;  /* 0x00000000002a7805 */ /* 0x000fc4000001ff00 */
[----:B------:R-:W-:Y:S01]  /*6ff0*/  SHF.R.U32.HI R6, RZ, 0x4, R2 ;  /* 0x00000004ff067819 */ /* 0x000fe20000011602 */
[----:B------:R-:W1:Y:S01]  /*7000*/  LDC R7, c[0x0][0x258] ;  /* 0x00009600ff077b82 */ /* 0x000e620000000800 */
[----:B------:R-:W-:Y:S02]  /*7010*/  SGXT.U32 R10, R10, 0x3 ;  /* 0x000000030a0a781a */ /* 0x000fe40000000000 */
[----:B------:R-:W-:Y:S02]  /*7020*/  CS2R R44, SRZ ;  /* 0x00000000002c7805 */ /* 0x000fe4000001ff00 */
[----:B------:R-:W-:Y:S02]  /*7030*/  SGXT.U32 R6, R6, 0xe ;  /* 0x0000000e0606781a */ /* 0x000fe40000000000 */
[----:B------:R-:W-:Y:S02]  /*7040*/  CS2R R46, SRZ ;  /* 0x00000000002e7805 */ /* 0x000fe4000001ff00 */
[----:B------:R-:W-:-:S02]  /*7050*/  LOP3.LUT R10, R184, R3, R10, 0xfe, !PT ;  /* 0x00000003b80a7212 */ /* 0x000fc400078efe0a */
[----:B------:R-:W-:Y:S02]  /*7060*/  CS2R R48, SRZ ;  /* 0x0000000000307805 */ /* 0x000fe4000001ff00 */
[----:B------:R-:W-:Y:S01]  /*7070*/  SHF.R.U32.HI R3, RZ, 0x4, R16 ;  /* 0x00000004ff037819 */ /* 0x000fe20000011610 */
[----:B------:R-:W2:Y:S01]  /*7080*/  LDC.64 R12, c[0x0][0x220] ;  /* 0x00008800ff0c7b82 */ /* 0x000ea20000000a00 */
[----:B------:R-:W-:Y:S02]  /*7090*/  MOV R8, RZ ;  /* 0x000000ff00087202 */ /* 0x000fe40000000f00 */
[----:B------:R-:W-:Y:S02]  /*70a0*/  CS2R R50, SRZ ;  /* 0x0000000000327805 */ /* 0x000fe4000001ff00 */
[----:B------:R-:W-:Y:S02]  /*70b0*/  SGXT.U32 R9, R3, 0xe ;  /* 0x0000000e0309781a */ /* 0x000fe40000000000 */
[----:B------:R-:W-:-:S02]  /*70c0*/  CS2R R52, SRZ ;  /* 0x0000000000347805 */ /* 0x000fc4000001ff00 */
[----:B------:R-:W-:Y:S02]  /*70d0*/  R2UR UR54, R6 ;  /* 0x00000000063672ca */ /* 0x000fe400000e0000 */
[----:B------:R-:W-:Y:S02]  /*70e0*/  CS2R R54, SRZ ;  /* 0x0000000000367805 */ /* 0x000fe4000001ff00 */
[----:B------:R-:W-:Y:S01]  /*70f0*/  IADD3 R17, P0, R9, 0x80, RZ ;  /* 0x0000008009117810 */ /* 0x000fe20007f1e0ff */
[----:B0-----:R0:W-:Y:S01]  /*7100*/  STL [R1+0xf4c], R5 ;  /* 0x000f4c0501007387 */ /* 0x0011e20000100800 */
[----:B------:R-:W-:Y:S01]  /*7110*/  MOV R14, R4 ;  /* 0x00000004000e7202 */ /* 0x000fe20000000f00 */
[----:B------:R-:W3:Y:S01]  /*7120*/  LDC R19, c[0x0][0x268] ;  /* 0x00009a00ff137b82 */ /* 0x000ee20000000800 */
[----:B------:R-:W-:Y:S02]  /*7130*/  MOV R11, R5 ;  /* 0x00000005000b7202 */ /* 0x000fe40000000f00 */
[----:B------:R-:W-:-:S02]  /*7140*/  CS2R R56, SRZ ;  /* 0x0000000000387805 */ /* 0x000fc4000001ff00 */
[----:B------:R-:W-:Y:S01]  /*7150*/  R2UR UR4, R17 ;  /* 0x00000000110472ca */ /* 0x000fe200000e0000 */
[----:B------:R-:W-:Y:S01]  /*7160*/  IMAD R2, R238, R14, RZ ;  /* 0x0000000eee027224 */ /* 0x000fe200078e02ff */
[----:B------:R-:W-:Y:S01]  /*7170*/  CS2R R58, SRZ ;  /* 0x00000000003a7805 */ /* 0x000fe2000001ff00 */
[----:B------:R-:W-:Y:S01]  /*7180*/  IMAD R3, R0, R11, RZ ;  /* 0x0000000b00037224 */ /* 0x000fe200078e02ff */
[----:B------:R-:W-:Y:S01]  /*7190*/  IADD3 R11, P1, R6, 0x2, RZ ;  /* 0x00000002060b7810 */ /* 0x000fe20007f3e0ff */
[----:B0-----:R-:W0:Y:S01]  /*71a0*/  LDC.64 R4, c[0x0][0x250] ;  /* 0x00009400ff047b82 */ /* 0x001e220000000a00 */
[----:B------:R-:W-:Y:S01]  /*71b0*/  IADD3.X R6, R8, 0x40000040, RZ, P0, !PT ;  /* 0x4000004008067810 */ /* 0x000fe200007fe4ff */
[----:B-1----:R-:W-:Y:S01]  /*71c0*/  IMAD R0, R0, R7, RZ ;  /* 0x0000000700007224 */ /* 0x002fe200078e02ff */
[----:B------:R-:W-:Y:S02]  /*71d0*/  SHF.L.U32 R9, R2, 0x1, RZ ;  /* 0x0000000102097819 */ /* 0x000fe400000006ff */
[----:B------:R-:W-:-:S02]  /*71e0*/  CS2R R60, SRZ ;  /* 0x00000000003c7805 */ /* 0x000fc4000001ff00 */
[C---:B------:R-:W-:Y:S01]  /*71f0*/  SHF.L.U32 R8, R3.reuse, 0x1, RZ ;  /* 0x0000000103087819 */ /* 0x040fe200000006ff */
[----:B------:R-:W-:Y:S01]  /*7200*/  IMAD.HI R3, R3, 0x2, RZ ;  /* 0x0000000203037827 */ /* 0x000fe200078e02ff */
[----:B------:R-:W-:Y:S01]  /*7210*/  R2UR UR6, R11 ;  /* 0x000000000b0672ca */ /* 0x000fe200000e0000 */
[----:B------:R-:W1:Y:S01]  /*7220*/  LDC.64 R14, c[0x0][0x218] ;  /* 0x00008600ff0e7b82 */ /* 0x000e620000000a00 */
[----:B------:R-:W-:Y:S02]  /*7230*/  R2UR UR5, R6 ;  /* 0x00000000060572ca */ /* 0x000fe400000e0000 */
[----:B------:R-:W-:Y:S02]  /*7240*/  CS2R R62, SRZ ;  /* 0x00000000003e7805 */ /* 0x000fe4000001ff00 */
[----:B--2---:R-:W-:Y:S01]  /*7250*/  IADD3 R8, P2, P3, R8, R12, R9 ;  /* 0x0000000c08087210 */ /* 0x004fe20007b5e009 */
[----:B------:R-:W-:Y:S01]  /*7260*/  IMAD.HI R12, R2, 0x2, RZ ;  /* 0x00000002020c7827 */ /* 0x000fe200078e02ff */
[----:B------:R-:W-:-:S02]  /*7270*/  MOV R9, RZ ;  /* 0x000000ff00097202 */ /* 0x000fc40000000f00 */
[----:B------:R-:W-:Y:S02]  /*7280*/  CS2R R64, SRZ ;  /* 0x0000000000407805 */ /* 0x000fe4000001ff00 */
[----:B------:R-:W-:Y:S01]  /*7290*/  LEA R7, R7, R0, 0x7 ;  /* 0x0000000007077211 */ /* 0x000fe200078e38ff */
[----:B------:R-:W2:Y:S01]  /*72a0*/  LDC R11, c[0x0][0x268] ;  /* 0x00009a00ff0b7b82 */ /* 0x000ea20000000800 */
[----:B------:R-:W-:Y:S02]  /*72b0*/  IADD3.X R9, R9, 0x40000040, RZ, P1, !PT ;  /* 0x4000004009097810 */ /* 0x000fe40000ffe4ff */
[----:B------:R-:W-:Y:S02]  /*72c0*/  CS2R R66, SRZ ;  /* 0x0000000000427805 */ /* 0x000fe4000001ff00 */
[----:B------:R-:W-:Y:S02]  /*72d0*/  CS2R R68, SRZ ;  /* 0x0000000000447805 */ /* 0x000fe4000001ff00 */
[----:B------:R-:W-:-:S02]  /*72e0*/  CS2R R70, SRZ ;  /* 0x0000000000467805 */ /* 0x000fc4000001ff00 */
[----:B------:R-:W-:Y:S02]  /*72f0*/  R2UR UR7, R9 ;  /* 0x00000000090772ca */ /* 0x000fe400000e0000 */
[----:B------:R-:W-:Y:S02]  /*7300*/  CS2R R72, SRZ ;  /* 0x0000000000487805 */ /* 0x000fe4000001ff00 */
[----:B------:R-:W-:Y:S01]  /*7310*/  IADD3.X R9, R3, R13, R12, P2, P3 ;  /* 0x0000000d03097210 */ /* 0x000fe200017e640c */
[----:B0-----:R-:W-:Y:S01]  /*7320*/  IMAD R4, R238, R4, RZ ;  /* 0x00000004ee047224 */ /* 0x001fe200078e02ff */
[----:B------:R-:W0:Y:S01]  /*7330*/  LDC R17, c[0x0][0x268] ;  /* 0x00009a00ff117b82 */ /* 0x000e220000000800 */
[----:B------:R-:W-:Y:S02]  /*7340*/  CS2R R74, SRZ ;  /* 0x00000000004a7805 */ /* 0x000fe4000001ff00 */
[----:B------:R-:W-:Y:S02]  /*7350*/  CS2R R76, SRZ ;  /* 0x00000000004c7805 */ /* 0x000fe4000001ff00 */
[----:B------:R-:W-:-:S02]  /*7360*/  CS2R R78, SRZ ;  /* 0x00000000004e7805 */ /* 0x000fc4000001ff00 */
[----:B------:R-:W-:Y:S02]  /*7370*/  CS2R R80, SRZ ;  /* 0x0000000000507805 */ /* 0x000fe4000001ff00 */
[----:B------:R-:W-:Y:S02]  /*7380*/  CS2R R82, SRZ ;  /* 0x0000000000527805 */ /* 0x000fe4000001ff00 */
[----:B------:R-:W-:Y:S02]  /*7390*/  CS2R R84, SRZ ;  /* 0x0000000000547805 */ /* 0x000fe4000001ff00 */
[----:B-1----:R-:W-:Y:S01]  /*73a0*/  LEA R6, P0, R4, R14, 0x1 ;  /* 0x0000000e04067211 */ /* 0x002fe200078008ff */
[----:B------:R-:W1:Y:S01]  /*73b0*/  LDC R18, c[0x0][0x268] ;  /* 0x00009a00ff127b82 */ /* 0x000e620000000800 */
[----:B------:R-:W-:Y:S02]  /*73c0*/  CS2R R86, SRZ ;  /* 0x0000000000567805 */ /* 0x000fe4000001ff00 */
[----:B------:R-:W-:-:S02]  /*73d0*/  CS2R R88, SRZ ;  /* 0x0000000000587805 */ /* 0x000fc4000001ff00 */
[----:B------:R-:W-:Y:S02]  /*73e0*/  LEA.HI.X.SX32 R4, R4, R15, 0x1, P0 ;  /* 0x0000000f04047211 */ /* 0x000fe400000f0eff */
[----:B------:R-:W-:Y:S02]  /*73f0*/  CS2R R90, SRZ ;  /* 0x00000000005a7805 */ /* 0x000fe4000001ff00 */
[CC--:B------:R-:W-:Y:S02]  /*7400*/  LEA R2, P0, R0.reuse, R6.reuse, 0x1 ;  /* 0x0000000600027211 */ /* 0x0c0fe400078008ff */
[----:B------:R-:W-:Y:S02]  /*7410*/  CS2R R92, SRZ ;  /* 0x00000000005c7805 */ /* 0x000fe4000001ff00 */
[----:B------:R-:W-:Y:S01]  /*7420*/  LEA R6, P1, R7, R6, 0x1 ;  /* 0x0000000607067211 */ /* 0x000fe200078208ff */
[----:B------:R-:W4:Y:S01]  /*7430*/  LDC R21, c[0x0][0x268] ;  /* 0x00009a00ff157b82 */ /* 0x000f220000000800 */
[-C--:B------:R-:W-:Y:S01]  /*7440*/  LEA.HI.X.SX32 R3, R0, R4.reuse, 0x1, P0 ;  /* 0x0000000400037211 */ /* 0x080fe200000f0eff */
[----:B--2---:R-:W-:Y:S01]  /*7450*/  IMAD R118, R11, 0xa, RZ ;  /* 0x0000000a0b767824 */ /* 0x004fe200078e02ff */
[----:B------:R-:W-:Y:S01]  /*7460*/  LEA.HI.X.SX32 R7, R7, R4, 0x1, P1 ;  /* 0x0000000407077211 */ /* 0x000fe200008f0eff */
[C---:B------:R-:W-:Y:S01]  /*7470*/  IMAD R149, R11.reuse, 0x6, RZ ;  /* 0x000000060b957824 */ /* 0x040fe200078e02ff */
[----:B------:R-:W-:Y:S01]  /*7480*/  SHF.L.U32 R13, R11, 0x1, RZ ;  /* 0x000000010b0d7819 */ /* 0x000fe200000006ff */
[----:B------:R-:W-:Y:S01]  /*7490*/  STL.64 [R1+0xf58], R2 ;  /* 0x000f580201007387 */ /* 0x000fe20000100a00 */
[-C--:B---3--:R-:W-:Y:S01]  /*74a0*/  LEA RZ, P0, R19, R8.reuse, 0x2 ;  /* 0x0000000813ff7211 */ /* 0x088fe200078010ff */
[----:B------:R-:W2:Y:S01]  /*74b0*/  LDC R4, c[0x0][0x268] ;  /* 0x00009a00ff047b82 */ /* 0x000ea20000000800 */
[CC--:B------:R-:W-:Y:S01]  /*74c0*/  IADD3 R32, P1, R13.reuse, R8.reuse, RZ ;  /* 0x000000080d207210 */ /* 0x0c0fe20007f3e0ff */
[----:B------:R-:W-:Y:S01]  /*74d0*/  STL [R1+0xf9c], R3 ;  /* 0x000f9c0301007387 */ /* 0x000fe20000100800 */
[-C--:B------:R-:W-:Y:S01]  /*74e0*/  LEA.HI.X.SX32 R13, R13, R9.reuse, 0x1, P0 ;  /* 0x000000090d0d7211 */ /* 0x080fe200000f0eff */
[----:B------:R-:W-:Y:S01]  /*74f0*/  IMAD R150, R11, 0xc, RZ ;  /* 0x0000000c0b967824 */ /* 0x000fe200078e02ff */
[----:B0-----:R-:W-:Y:S01]  /*7500*/  LEA.HI.X.SX32 R33, R17, R9, 0x1, P1 ;  /* 0x0000000911217211 */ /* 0x001fe200008f0eff */
[----:B------:R-:W-:Y:S01]  /*7510*/  STL.64 [R1+0xf60], R6 ;  /* 0x000f600601007387 */ /* 0x000fe20000100a00 */
[C---:B------:R-:W-:Y:S01]  /*7520*/  SHF.L.U32 R17, R11.reuse, 0x4, RZ ;  /* 0x000000040b117819 */ /* 0x040fe200000006ff */
[----:B------:R-:W0:Y:S01]  /*7530*/  LDC R23, c[0x0][0x268] ;  /* 0x00009a00ff177b82 */ /* 0x000e220000000800 */
[----:B-1----:R-:W-:Y:S01]  /*7540*/  IMAD R15, R18, 0x102, RZ ;  /* 0x00000102120f7824 */ /* 0x002fe200078e02ff */
[----:B------:R-:W-:Y:S01]  /*7550*/  STL [R1+0xf90], R7 ;  /* 0x000f900701007387 */ /* 0x000fe20000100800 */
[C---:B------:R-:W-:Y:S01]  /*7560*/  LEA R221, R11.reuse, R11, 0x3 ;  /* 0x0000000b0bdd7211 */ /* 0x040fe200078e18ff */
[----:B------:R-:W-:Y:S01]  /*7570*/  IMAD R182, R11, 0xe, RZ ;  /* 0x0000000e0bb67824 */ /* 0x000fe200078e02ff */
[----:B------:R-:W-:Y:S01]  /*7580*/  CS2R R94, SRZ ;  /* 0x00000000005e7805 */ /* 0x000fe2000001ff00 */
[----:B------:R-:W-:Y:S01]  /*7590*/  STL.64 [R1+0xf40], R32 ;  /* 0x000f402001007387 */ /* 0x000fe20000100a00 */
[-C--:B------:R-:W-:Y:S01]  /*75a0*/  IADD3 RZ, P0, R15, R8.reuse, RZ ;  /* 0x000000080fff7210 */ /* 0x080fe20007f1e0ff */
[----:B------:R-:W1:Y:S01]  /*75b0*/  LDC R29, c[0x0][0x268] ;  /* 0x00009a00ff1d7b82 */ /* 0x000e620000000800 */
[----:B----4-:R-:W-:Y:S01]  /*75c0*/  LEA RZ, P5, R21, R8, 0x3 ;  /* 0x0000000815ff7211 */ /* 0x010fe200078a18ff */
[----:B------:R3:W-:Y:S01]  /*75d0*/  STL [R1+0x7dc], R13 ;  /* 0x0007dc0d01007387 */ /* 0x0007e20000100800 */
[----:B------:R-:W-:-:S02]  /*75e0*/  SHF.L.U32 R15, R11, 0x3, RZ ;  /* 0x000000030b0f7819 */ /* 0x000fc400000006ff */
[----:B------:R-:W-:Y:S02]  /*75f0*/  CS2R R96, SRZ ;  /* 0x0000000000607805 */ /* 0x000fe4000001ff00 */
[----:B------:R-:W-:Y:S02]  /*7600*/  CS2R R98, SRZ ;  /* 0x0000000000627805 */ /* 0x000fe4000001ff00 */
[----:B------:R-:W-:Y:S02]  /*7610*/  CS2R R100, SRZ ;  /* 0x0000000000647805 */ /* 0x000fe4000001ff00 */
[----:B------:R-:W-:Y:S01]  /*7620*/  CS2R R102, SRZ ;  /* 0x0000000000667805 */ /* 0x000fe2000001ff00 */
[----:B------:R-:W4:Y:S01]  /*7630*/  LDC R25, c[0x0][0x268] ;  /* 0x00009a00ff197b82 */ /* 0x000f220000000800 */
[----:B--2---:R-:W-:Y:S01]  /*7640*/  IMAD R21, R4, 0x104, RZ ;  /* 0x0000010404157824 */ /* 0x004fe200078e02ff */
[----:B------:R-:W-:Y:S02]  /*7650*/  CS2R R104, SRZ ;  /* 0x0000000000687805 */ /* 0x000fe4000001ff00 */
[----:B------:R-:W-:-:S02]  /*7660*/  CS2R R106, SRZ ;  /* 0x00000000006a7805 */ /* 0x000fc4000001ff00 */
[----:B---3--:R-:W-:Y:S02]  /*7670*/  SHF.L.U32 R13, R11, 0x2, RZ ;  /* 0x000000020b0d7819 */ /* 0x008fe400000006ff */
[----:B------:R-:W2:Y:S01]  /*7680*/  LDC R20, c[0x0][0x268] ;  /* 0x00009a00ff147b82 */ /* 0x000ea20000000800 */
[----:B0-----:R-:W-:-:S07]  /*7690*/  LEA RZ, P6, R23, R8, 0x4 ;  /* 0x0000000817ff7211 */ /* 0x001fce00078c20ff */
[----:B------:R-:W0:Y:S01]  /*76a0*/  LDC R14, c[0x0][0x268] ;  /* 0x00009a00ff0e7b82 */ /* 0x000e220000000800 */
[-C--:B-1----:R-:W-:Y:S02]  /*76b0*/  LEA RZ, P4, R29, R8.reuse, 0x7 ;  /* 0x000000081dff7211 */ /* 0x082fe400078838ff */
[-C--:B------:R-:W-:Y:S02]  /*76c0*/  LEA.HI.X.SX32 R29, R13, R9.reuse, 0x1, P5 ;  /* 0x000000090d1d7211 */ /* 0x080fe400028f0eff */
[-C--:B------:R-:W-:Y:S02]  /*76d0*/  IADD3 RZ, P5, R21, R8.reuse, RZ ;  /* 0x0000000815ff7210 */ /* 0x080fe40007fbe0ff */
[-C--:B------:R-:W-:Y:S01]  /*76e0*/  LEA.HI.X.SX32 R21, R15, R9.reuse, 0x1, P6 ;  /* 0x000000090f157211 */ /* 0x080fe200030f0eff */
[----:B------:R-:W1:Y:S01]  /*76f0*/  LDC R27, c[0x0][0x268] ;  /* 0x00009a00ff1b7b82 */ /* 0x000e620000000800 */
[-C--:B----4-:R-:W-:Y:S01]  /*7700*/  LEA RZ, P3, R25, R8.reuse, 0x5 ;  /* 0x0000000819ff7211 */ /* 0x090fe200078628ff */
[----:B------:R-:W-:Y:S03]  /*7710*/  STL [R1+0x7d4], R29 ;  /* 0x0007d41d01007387 */ /* 0x000fe60000100800 */
[----:B------:R-:W-:Y:S01]  /*7720*/  LEA.HI.X.SX32 R15, R17, R9, 0x1, P3 ;  /* 0x00000009110f7211 */ /* 0x000fe200018f0eff */
[----:B------:R-:W-:Y:S02]  /*7730*/  STL [R1+0x7cc], R21 ;  /* 0x0007cc1501007387 */ /* 0x000fe40000100800 */
[----:B------:R-:W3:Y:S01]  /*7740*/  LDC R0, c[0x0][0x268] ;  /* 0x00009a00ff007b82 */ /* 0x000ee20000000800 */
[----:B--2---:R-:W-:Y:S01]  /*7750*/  IMAD R25, R20, 0x108, RZ ;  /* 0x0000010814197824 */ /* 0x004fe200078e02ff */
[----:B------:R2:W-:Y:S04]  /*7760*/  STL [R1+0x7c4], R15 ;  /* 0x0007c40f01007387 */ /* 0x0005e80000100800 */
[----:B------:R-:W-:-:S02]  /*7770*/  IADD3 RZ, P3, R25, R8, RZ ;  /* 0x0000000819ff7210 */ /* 0x000fc40007f7e0ff */
[----:B------:R-:W4:Y:S01]  /*7780*/  LDC R19, c[0x0][0x268] ;  /* 0x00009a00ff137b82 */ /* 0x000f220000000800 */
[----:B0-----:R-:W-:-:S05]  /*7790*/  IMAD R23, R14, 0x106, RZ ;  /* 0x000001060e177824 */ /* 0x001fca00078e02ff */
[-C--:B------:R-:W-:Y:S02]  /*77a0*/  IADD3 RZ, P6, R23, R8.reuse, RZ ;  /* 0x0000000817ff7210 */ /* 0x080fe40007fde0ff */
[----:B------:R-:W0:Y:S01]  /*77b0*/  LDC R31, c[0x0][0x268] ;  /* 0x00009a00ff1f7b82 */ /* 0x000e220000000800 */
[----:B-1----:R-:W-:-:S07]  /*77c0*/  LEA RZ, P2, R27, R8, 0x6 ;  /* 0x000000081bff7211 */ /* 0x002fce00078430ff */
[----:B------:R-:W2:Y:S01]  /*77d0*/  LDC R12, c[0x0][0x268] ;  /* 0x00009a00ff0c7b82 */ /* 0x000ea20000000800 */
[----:B---3--:R-:W-:-:S04]  /*77e0*/  SHF.L.U32 R13, R0, 0x5, RZ ;  /* 0x00000005000d7819 */ /* 0x008fc800000006ff */
[----:B------:R-:W-:-:S03]  /*77f0*/  LEA.HI.X.SX32 R35, R13, R9, 0x1, P2 ;  /* 0x000000090d237211 */ /* 0x000fc600010f0eff */
[----:B------:R-:W1:Y:S01]  /*7800*/  LDC R24, c[0x0][0x268] ;  /* 0x00009a00ff187b82 */ /* 0x000e620000000800 */
[----:B----4-:R-:W-:Y:S01]  /*7810*/  SHF.L.U32 R17, R19, 0x7, RZ ;  /* 0x0000000713117819 */ /* 0x010fe200000006ff */
[----:B------:R-:W-:Y:S06]  /*7820*/  STL [R1+0x7bc], R35 ;  /* 0x0007bc2301007387 */ /* 0x000fec0000100800 */
[----:B------:R-:W3:Y:S01]  /*7830*/  LDC R22, c[0x0][0x268] ;  /* 0x00009a00ff167b82 */ /* 0x000ee20000000800 */
[----:B0-----:R-:W-:-:S07]  /*7840*/  LEA RZ, P1, R31, R8, 0x8 ;  /* 0x000000081fff7211 */ /* 0x001fce00078240ff */
[----:B------:R-:W0:Y:S01]  /*7850*/  LDC R26, c[0x0][0x268] ;  /* 0x00009a00ff1a7b82 */ /* 0x000e220000000800 */
[----:B--2---:R-:W-:-:S04]  /*7860*/  SHF.L.U32 R15, R12, 0x6, RZ ;  /* 0x000000060c0f7819 */ /* 0x004fc800000006ff */
[----:B------:R-:W-:-:S03]  /*7870*/  LEA.HI.X.SX32 R13, R15, R9, 0x1, P4 ;  /* 0x000000090f0d7211 */ /* 0x000fc600020f0eff */
[----:B------:R-:W2:Y:S01]  /*7880*/  LDC R20, c[0x0][0x268] ;  /* 0x00009a00ff147b82 */ /* 0x000ea20000000800 */
[----:B-1----:R-:W-:Y:S01]  /*7890*/  IMAD R19, R24, 0x10c, RZ ;  /* 0x0000010c18137824 */ /* 0x002fe200078e02ff */
[----:B------:R-:W-:Y:S04]  /*78a0*/  STL [R1+0x7b4], R13 ;  /* 0x0007b40d01007387 */ /* 0x000fe80000100800 */
[----:B------:R-:W-:Y:S02]  /*78b0*/  IADD3 RZ, P4, R19, R8, RZ ;  /* 0x0000000813ff7210 */ /* 0x000fe40007f9e0ff */
[----:B------:R-:W1:Y:S01]  /*78c0*/  LDC R21, c[0x0][0x268] ;  /* 0x00009a00ff157b82 */ /* 0x000e620000000800 */
[----:B---3--:R-:W-:-:S05]  /*78d0*/  IMAD R31, R22, 0x10a, RZ ;  /* 0x0000010a161f7824 */ /* 0x008fca00078e02ff */
[----:B------:R-:W-:Y:S02]  /*78e0*/  IADD3 RZ, P2, R31, R8, RZ ;  /* 0x000000081fff7210 */ /* 0x000fe40007f5e0ff */
[----:B------:R-:W3:Y:S01]  /*78f0*/  LDC R14, c[0x0][0x268] ;  /* 0x00009a00ff0e7b82 */ /* 0x000ee20000000800 */
[----:B0-----:R-:W-:Y:S01]  /*7900*/  IMAD R33, R26, 0x10e, RZ ;  /* 0x0000010e1a217824 */ /* 0x001fe200078e02ff */
[----:B------:R-:W-:-:S04]  /*7910*/  LEA.HI.X.SX32 R31, R17, R9, 0x1, P1 ;  /* 0x00000009111f7211 */ /* 0x000fc800008f0eff */
[----:B------:R-:W-:Y:S01]  /*7920*/  IADD3 RZ, P1, R33, R8, RZ ;  /* 0x0000000821ff7210 */ /* 0x000fe20007f3e0ff */
[----:B------:R-:W-:Y:S01]  /*7930*/  STL [R1+0x7ac], R31 ;  /* 0x0007ac1f01007387 */ /* 0x000fe20000100800 */
[----:B------:R-:W0:Y:S01]  /*7940*/  LDC R25, c[0x0][0x268] ;  /* 0x00009a00ff197b82 */ /* 0x000e220000000800 */
[----:B--2---:R-:W-:-:S04]  /*7950*/  LEA R19, R20, R20, 0x7 ;  /* 0x0000001414137211 */ /* 0x004fc800078e38ff */
[----:B------:R-:W-:-:S03]  /*7960*/  LEA.HI.X.SX32 R19, R19, R9, 0x1, P0 ;  /* 0x0000000913137211 */ /* 0x000fc600000f0eff */
[----:B------:R-:W2:Y:S01]  /*7970*/  LDC R23, c[0x0][0x268] ;  /* 0x00009a00ff177b82 */ /* 0x000ea20000000800 */
[----:B-1----:R-:W-:Y:S01]  /*7980*/  IMAD R21, R21, 0x82, RZ ;  /* 0x0000008215157824 */ /* 0x002fe200078e02ff */
[----:B------:R-:W-:Y:S04]  /*7990*/  STL [R1+0x7a4], R19 ;  /* 0x0007a41301007387 */ /* 0x000fe80000100800 */
[C---:B------:R-:W-:Y:S02]  /*79a0*/  IADD3 R32, P0, R21.reuse, R8, RZ ;  /* 0x0000000815207210 */ /* 0x040fe40007f1e0ff */
[----:B------:R-:W1:Y:S01]  /*79b0*/  LDC R18, c[0x0][0x268] ;  /* 0x00009a00ff127b82 */ /* 0x000e620000000800 */
[----:B---3--:R-:W-:Y:S02]  /*79c0*/  LEA R15, R14, R14, 0x6 ;  /* 0x0000000e0e0f7211 */ /* 0x008fe400078e30ff */
[----:B------:R-:W-:-:S02]  /*79d0*/  LEA.HI.X.SX32 R37, R21, R9, 0x1, P5 ;  /* 0x0000000915257211 */ /* 0x000fc400028f0eff */
[----:B------:R-:W-:-:S03]  /*79e0*/  LEA.HI.X.SX32 R33, R15, R9, 0x1, P0 ;  /* 0x000000090f217211 */ /* 0x000fc600000f0eff */
[----:B------:R-:W3:Y:S01]  /*79f0*/  LDC R4, c[0x0][0x268] ;  /* 0x00009a00ff047b82 */ /* 0x000ee20000000800 */
[----:B0-----:R-:W-:Y:S01]  /*7a00*/  IMAD R25, R25, 0x84, RZ ;  /* 0x0000008419197824 */ /* 0x001fe200078e02ff */
[----:B------:R0:W-:Y:S04]  /*7a10*/  STL.64 [R1+0xd70], R32 ;  /* 0x000d702001007387 */ /* 0x0001e80000100a00 */
[----:B------:R-:W-:Y:S02]  /*7a20*/  STL [R1+0x79c], R37 ;  /* 0x00079c2501007387 */ /* 0x000fe40000100800 */
[----:B------:R-:W4:Y:S01]  /*7a30*/  LDC R22, c[0x0][0x268] ;  /* 0x00009a00ff167b82 */ /* 0x000f220000000800 */
[----:B--2---:R-:W-:Y:S01]  /*7a40*/  IMAD R23, R23, 0x83, RZ ;  /* 0x0000008317177824 */ /* 0x004fe200078e02ff */
[----:B0-----:R-:W-:-:S06]  /*7a50*/  IADD3 R32, P5, R25, R8, RZ ;  /* 0x0000000819207210 */ /* 0x001fcc0007fbe0ff */
[----:B------:R-:W0:Y:S01]  /*7a60*/  LDC R27, c[0x0][0x268] ;  /* 0x00009a00ff1b7b82 */ /* 0x000e220000000800 */
[----:B-1----:R-:W-:Y:S01]  /*7a70*/  IMAD R17, R18, 0x42, RZ ;  /* 0x0000004212117824 */ /* 0x002fe200078e02ff */
[----:B------:R-:W-:-:S06]  /*7a80*/  LEA.HI.X.SX32 R21, R23, R9, 0x1, P6 ;  /* 0x0000000917157211 */ /* 0x000fcc00030f0eff */
[----:B------:R-:W1:Y:S01]  /*7a90*/  LDC R28, c[0x0][0x268] ;  /* 0x00009a00ff1c7b82 */ /* 0x000e620000000800 */
[----:B---3--:R-:W-:Y:S01]  /*7aa0*/  LEA R13, R4, R4, 0x5 ;  /* 0x00000004040d7211 */ /* 0x008fe200078e28ff */
[----:B------:R-:W-:Y:S01]  /*7ab0*/  STL [R1+0x794], R21 ;  /* 0x0007941501007387 */ /* 0x000fe20000100800 */
[----:B------:R-:W-:-:S05]  /*7ac0*/  IADD3 R34, P0, R17, R8, RZ ;  /* 0x0000000811227210 */ /* 0x000fca0007f1e0ff */
[----:B------:R-:W2:Y:S01]  /*7ad0*/  LDC R158, c[0x0][0x268] ;  /* 0x00009a00ff9e7b82 */ /* 0x000ea20000000800 */
[-C--:B------:R-:W-:Y:S01]  /*7ae0*/  LEA.HI.X.SX32 R33, R17, R9.reuse, 0x1, P5 ;  /* 0x0000000911217211 */ /* 0x080fe200028f0eff */
[----:B----4-:R-:W-:Y:S01]  /*7af0*/  IMAD R17, R22, 0x86, RZ ;  /* 0x0000008616117824 */ /* 0x010fe200078e02ff */
[----:B------:R-:W-:-:S05]  /*7b00*/  LEA.HI.X.SX32 R35, R13, R9, 0x1, P0 ;  /* 0x000000090d237211 */ /* 0x000fca00000f0eff */
[----:B------:R-:W3:Y:S01]  /*7b10*/  LDC R133, c[0x0][0x268] ;  /* 0x00009a00ff857b82 */ /* 0x000ee20000000800 */
[----:B0-----:R-:W-:Y:S01]  /*7b20*/  IMAD R27, R27, 0x110, RZ ;  /* 0x000001101b1b7824 */ /* 0x001fe200078e02ff */
[----:B------:R-:W-:Y:S01]  /*7b30*/  LEA.HI.X.SX32 R25, R25, R9, 0x1, P3 ;  /* 0x0000000919197211 */ /* 0x000fe200018f0eff */
[----:B------:R-:W-:Y:S01]  /*7b40*/  STL.64 [R1+0xe68], R34 ;  /* 0x000e682201007387 */ /* 0x000fe20000100a00 */
[----:B------:R-:W-:-:S04]  /*7b50*/  MOV R4, 0xff800000 ;  /* 0xff80000000047802 */ /* 0x000fc80000000f00 */
[----:B------:R-:W0:Y:S01]  /*7b60*/  LDC R164, c[0x0][0x268] ;  /* 0x00009a00ffa47b82 */ /* 0x000e220000000800 */
[----:B------:R-:W-:Y:S01]  /*7b70*/  IADD3 RZ, P6, R27, R8, RZ ;  /* 0x000000081bff7210 */ /* 0x000fe20007fde0ff */
[----:B------:R-:W-:Y:S01]  /*7b80*/  STL.64 [R1+0xd68], R32 ;  /* 0x000d682001007387 */ /* 0x000fe20000100a00 */
[----:B-1----:R-:W-:-:S05]  /*7b90*/  IMAD R19, R28, 0x112, RZ ;  /* 0x000001121c137824 */ /* 0x002fca00078e02ff */
[----:B------:R-:W1:Y:S01]  /*7ba0*/  LDC R169, c[0x0][0x268] ;  /* 0x00009a00ffa97b82 */ /* 0x000e620000000800 */
[----:B------:R4:W-:Y:S01]  /*7bb0*/  STL [R1+0x78c], R25 ;  /* 0x00078c1901007387 */ /* 0x0009e20000100800 */
[----:B------:R-:W-:Y:S01]  /*7bc0*/  IADD3 RZ, P0, R19, R8, RZ ;  /* 0x0000000813ff7210 */ /* 0x000fe20007f1e0ff */
[----:B--2---:R-:W-:-:S05]  /*7bd0*/  IMAD R131, R158, 0x56, RZ ;  /* 0x000000569e837824 */ /* 0x004fca00078e02ff */
[----:B------:R-:W2:Y:S01]  /*7be0*/  LDC R170, c[0x0][0x268] ;  /* 0x00009a00ffaa7b82 */ /* 0x000ea20000000800 */
[----:B---3--:R-:W-:-:S07]  /*7bf0*/  IMAD R124, R133, 0x52, RZ ;  /* 0x00000052857c7824 */ /* 0x008fce00078e02ff */
[----:B------:R-:W3:Y:S01]  /*7c00*/  LDC R176, c[0x0][0x268] ;  /* 0x00009a00ffb07b82 */ /* 0x000ee20000000800 */
[----:B----4-:R-:W-:Y:S01]  /*7c10*/  MOV R25, 0x3f800000 ;  /* 0x3f80000000197802 */ /* 0x010fe20000000f00 */
[----:B0-----:R-:W-:-:S06]  /*7c20*/  IMAD R133, R164, 0xae, RZ ;  /* 0x000000aea4857824 */ /* 0x001fcc00078e02ff */
[----:B------:R-:W0:Y:S01]  /*7c30*/  LDC R190, c[0x0][0x268] ;  /* 0x00009a00ffbe7b82 */ /* 0x000e220000000800 */
[----:B-1----:R-:W-:-:S07]  /*7c40*/  IMAD R135, R169, 0x2c, RZ ;  /* 0x0000002ca9877824 */ /* 0x002fce00078e02ff */
[----:B------:R-:W1:Y:S01]  /*7c50*/  LDC R196, c[0x0][0x268] ;  /* 0x00009a00ffc47b82 */ /* 0x000e620000000800 */
[----:B--2---:R-:W-:-:S07]  /*7c60*/  IMAD R136, R170, 0x58, RZ ;  /* 0x00000058aa887824 */ /* 0x004fce00078e02ff */
[----:B------:R-:W2:Y:S01]  /*7c70*/  LDC R144, c[0x0][0x268] ;  /* 0x00009a00ff907b82 */ /* 0x000ea20000000800 */
[----:B---3--:R-:W-:-:S07]  /*7c80*/  IMAD R138, R176, 0xb2, RZ ;  /* 0x000000b2b08a7824 */ /* 0x008fce00078e02ff */
[----:B------:R-:W3:Y:S01]  /*7c90*/  LDC R199, c[0x0][0x268] ;  /* 0x00009a00ffc77b82 */ /* 0x000ee20000000800 */
[----:B0-----:R-:W-:-:S07]  /*7ca0*/  IMAD R141, R190, 0xb6, RZ ;  /* 0x000000b6be8d7824 */ /* 0x001fce00078e02ff */
        /* <DEDUP_REMOVED lines=8> */
[----:B------:R-:W0:Y:S08]  /*7d30*/  LDC R111, c[0x0][0x268] ;  /* 0x00009a00ff6f7b82 */ /* 0x000e300000000800 */
[----:B------:R-:W4:Y:S08]  /*7d40*/  LDC R112, c[0x0][0x268] ;  /* 0x00009a00ff707b82 */ /* 0x000f300000000800 */
        /* <DEDUP_REMOVED lines=13> */
[----:B------:R-:W1:Y:S08]  /*7e20*/  LDC R153, c[0x0][0x268] ;  /* 0x00009a00ff997b82 */ /* 0x000e700000000800 */
[----:B------:R-:W2:Y:S08]  /*7e30*/  LDC R181, c[0x0][0x268] ;  /* 0x00009a00ffb57b82 */ /* 0x000eb00000000800 */
[----:B------:R-:W3:Y:S08]  /*7e40*/  LDC R187, c[0x0][0x268] ;  /* 0x00009a00ffbb7b82 */ /* 0x000ef00000000800 */
[----:B------:R-:W0:Y:S01]  /*7e50*/  LDC R193, c[0x0][0x268] ;  /* 0x00009a00ffc17b82 */ /* 0x000e220000000800 */
[----:B-1----:R-:W-:-:S07]  /*7e60*/  IMAD R130, R153, 0xaa, RZ ;  /* 0x000000aa99827824 */ /* 0x002fce00078e02ff */
[----:B------:R-:W1:Y:S01]  /*7e70*/  LDC R134, c[0x0][0x268] ;  /* 0x00009a00ff867b82 */ /* 0x000e620000000800 */
[----:B--2---:R-:W-:-:S07]  /*7e80*/  IMAD R181, R181, 0x87, RZ ;  /* 0x00000087b5b57824 */ /* 0x004fce00078e02ff */
[----:B------:R-:W2:Y:S01]  /*7e90*/  LDC R168, c[0x0][0x268] ;  /* 0x00009a00ffa87b82 */ /* 0x000ea20000000800 */
[----:B---3--:R-:W-:-:S07]  /*7ea0*/  LEA R187, R187, R187, 0x4 ;  /* 0x000000bbbbbb7211 */ /* 0x008fce00078e20ff */
        /* <DEDUP_REMOVED lines=99> */
[----:B-1----:R-:W-:Y:S01]  /*84e0*/  IMAD R139, R183, 0x5a, RZ ;  /* 0x0000005ab78b7824 */ /* 0x002fe200078e02ff */
[----:B------:R-:W-:Y:S01]  /*84f0*/  UIADD3.64 UR10, UR4, 0x180, URZ ;  /* 0x00000180040a7897 */ /* 0x000fe2000fffe03f */
[----:B------:R-:W-:Y:S01]  /*8500*/  CS2R R30, SRZ ;  /* 0x00000000001e7805 */ /* 0x000fe2000001ff00 */
[----:B------:R-:W-:Y:S01]  /*8510*/  UIADD3.64 UR14, UR4, 0x200, URZ ;  /* 0x00000200040e7897 */ /* 0x000fe2000fffe03f */
[----:B------:R-:W-:Y:S02]  /*8520*/  CS2R R32, SRZ ;  /* 0x0000000000207805 */ /* 0x000fe4000001ff00 */
[----:B------:R-:W-:Y:S02]  /*8530*/  CS2R R34, SRZ ;  /* 0x0000000000227805 */ /* 0x000fe4000001ff00 */
[----:B------:R-:W-:Y:S01]  /*8540*/  CS2R R36, SRZ ;  /* 0x0000000000247805 */ /* 0x000fe2000001ff00 */
[----:B------:R-:W1:Y:S01]  /*8550*/  LDC R12, c[0x0][0x268] ;  /* 0x00009a00ff0c7b82 */ /* 0x000e620000000800 */
[----:B--2---:R-:W-:-:S07]  /*8560*/  IMAD R151, R151, 0x18, RZ ;  /* 0x0000001897977824 */ /* 0x004fce00078e02ff */
[----:B------:R-:W2:Y:S01]  /*8570*/  LDC R0, c[0x0][0x268] ;  /* 0x00009a00ff007b82 */ /* 0x000ea20000000800 */
[----:B---3--:R-:W-:-:S07]  /*8580*/  IMAD R166, R166, 0x1a, RZ ;  /* 0x0000001aa6a67824 */ /* 0x008fce00078e02ff */
[----:B------:R-:W3:Y:S01]  /*8590*/  LDC R26, c[0x0][0x268] ;  /* 0x00009a00ff1a7b82 */ /* 0x000ee20000000800 */
[----:B0-----:R-:W-:-:S07]  /*85a0*/  IMAD R202, R202, 0x1e, RZ ;  /* 0x0000001ecaca7824 */ /* 0x001fce00078e02ff */
[----:B------:R-:W0:Y:S01]  /*85b0*/  LDC R24, c[0x0][0x268] ;  /* 0x00009a00ff187b82 */ /* 0x000e220000000800 */
[----:B-1----:R-:W-:-:S05]  /*85c0*/  IMAD R15, R12, 0x85, RZ ;  /* 0x000000850c0f7824 */ /* 0x002fca00078e02ff */
[----:B------:R-:W-:Y:S01]  /*85d0*/  LEA.HI.X.SX32 R15, R15, R9, 0x1, P2 ;  /* 0x000000090f0f7211 */ /* 0x000fe200010f0eff */
[----:B--2---:R-:W-:Y:S01]  /*85e0*/  IMAD R13, R0, 0x43, RZ ;  /* 0x00000043000d7824 */ /* 0x004fe200078e02ff */
[----:B------:R-:W-:Y:S01]  /*85f0*/  MOV R0, 0x3f800000 ;  /* 0x3f80000000007802 */ /* 0x000fe20000000f00 */
[----:B------:R-:W1:Y:S02]  /*8600*/  LDC R12, c[0x0][0x268] ;  /* 0x00009a00ff0c7b82 */ /* 0x000e640000000800 */
[----:B------:R2:W-:Y:S01]  /*8610*/  STL [R1+0x784], R15 ;  /* 0x0007840f01007387 */ /* 0x0005e20000100800 */
[----:B---3--:R-:W-:Y:S01]  /*8620*/  IMAD R21, R26, 0x118, RZ ;  /* 0x000001181a157824 */ /* 0x008fe200078e02ff */
[----:B------:R-:W-:-:S04]  /*8630*/  IADD3 R26, P3, R17, R8, RZ ;  /* 0x00000008111a7210 */ /* 0x000fc80007f7e0ff */
[----:B------:R-:W3:Y:S01]  /*8640*/  LDC R14, c[0x0][0x268] ;  /* 0x00009a00ff0e7b82 */ /* 0x000ee20000000800 */
[-C--:B------:R-:W-:Y:S02]  /*8650*/  LEA.HI.X.SX32 R27, R13, R9.reuse, 0x1, P3 ;  /* 0x000000090d1b7211 */ /* 0x080fe400018f0eff */
[----:B------:R-:W-:Y:S01]  /*8660*/  LEA.HI.X.SX32 R13, R17, R9, 0x1, P4 ;  /* 0x00000009110d7211 */ /* 0x000fe200020f0eff */
[----:B0-----:R-:W-:Y:S01]  /*8670*/  IMAD R19, R24, 0x116, RZ ;  /* 0x0000011618137824 */ /* 0x001fe200078e02ff */
[----:B------:R-:W-:Y:S01]  /*8680*/  MOV R24, 0x3f800000 ;  /* 0x3f80000000187802 */ /* 0x000fe20000000f00 */
[----:B------:R0:W-:Y:S02]  /*8690*/  STL.64 [R1+0xd60], R26 ;  /* 0x000d601a01007387 */ /* 0x0001e40000100a00 */
[----:B--2---:R-:W2:Y:S01]  /*86a0*/  LDC R15, c[0x0][0x268] ;  /* 0x00009a00ff0f7b82 */ /* 0x004ea20000000800 */
[-C--:B------:R-:W-:Y:S01]  /*86b0*/  IADD3 RZ, P3, R21, R8.reuse, RZ ;  /* 0x0000000815ff7210 */ /* 0x080fe20007f7e0ff */
[----:B------:R4:W-:Y:S01]  /*86c0*/  STL [R1+0x77c], R13 ;  /* 0x00077c0d01007387 */ /* 0x0009e20000100800 */
[----:B------:R-:W-:-:S02]  /*86d0*/  IADD3 RZ, P2, R19, R8, RZ ;  /* 0x0000000813ff7210 */ /* 0x000fc40007f5e0ff */
[----:B------:R-:W-:Y:S01]  /*86e0*/  IADD3 RZ, P4, R23, R8, RZ ;  /* 0x0000000817ff7210 */ /* 0x000fe20007f9e0ff */
[----:B------:R4:W-:Y:S02]  /*86f0*/  STL [R1+0x730], R4 ;  /* 0x0007300401007387 */ /* 0x0009e40000100800 */
[----:B------:R-:W2:Y:S01]  /*8700*/  LDC R17, c[0x0][0x268] ;  /* 0x00009a00ff117b82 */ /* 0x000ea20000000800 */
[----:B-1----:R-:W-:Y:S01]  /*8710*/  IMAD R11, R12, 0x22, RZ ;  /* 0x000000220c0b7824 */ /* 0x002fe200078e02ff */
[----:B------:R-:W-:Y:S01]  /*8720*/  STL [R1+0x728], RZ ;  /* 0x000728ff01007387 */ /* 0x000fe20000100800 */
[----:B0-----:R-:W-:-:S03]  /*8730*/  CS2R R26, SRZ ;  /* 0x00000000001a7805 */ /* 0x001fc6000001ff00 */
[----:B------:R-:W-:Y:S02]  /*8740*/  STL [R1+0x7e0], R0 ;  /* 0x0007e00001007387 */ /* 0x000fe40000100800 */
[----:B----4-:R-:W0:Y:S01]  /*8750*/  LDC R13, c[0x0][0x268] ;  /* 0x00009a00ff0d7b82 */ /* 0x010e220000000800 */
[----:B------:R-:W-:Y:S01]  /*8760*/  MOV R4, RZ ;  /* 0x000000ff00047202 */ /* 0x000fe20000000f00 */
[----:B------:R-:W-:Y:S04]  /*8770*/  STL [R1+0x72c], RZ ;  /* 0x00072cff01007387 */ /* 0x000fe80000100800 */
[----:B------:R-:W-:Y:S02]  /*8780*/  STL.64 [R1+0xf68], R4 ;  /* 0x000f680401007387 */ /* 0x000fe40000100a00 */
[----:B------:R-:W1:Y:S08]  /*8790*/  LDC R18, c[0x0][0x268] ;  /* 0x00009a00ff127b82 */ /* 0x000e700000000800 */
[----:B------:R-:W4:Y:S01]  /*87a0*/  LDC R20, c[0x0][0x268] ;  /* 0x00009a00ff147b82 */ /* 0x000f220000000800 */
[----:B------:R3:W-:Y:S07]  /*87b0*/  STL [R1+0xf78], R5 ;  /* 0x000f780501007387 */ /* 0x0007ee0000100800 */
[----:B------:R-:W4:Y:S01]  /*87c0*/  LDC R22, c[0x0][0x268] ;  /* 0x00009a00ff167b82 */ /* 0x000f220000000800 */
[----:B------:R-:W-:Y:S01]  /*87d0*/  STL [R1+0xf8c], R4 ;  /* 0x000f8c0401007387 */ /* 0x000fe20000100800 */
[----:B0-----:R-:W-:Y:S01]  /*87e0*/  IMAD R12, R13, 0x44, RZ ;  /* 0x000000440d0c7824 */ /* 0x001fe200078e02ff */
[----:B---3--:R-:W-:Y:S01]  /*87f0*/  MOV R5, 0x3f800000 ;  /* 0x3f80000000057802 */ /* 0x008fe20000000f00 */
[----:B------:R-:W-:Y:S01]  /*8800*/  IMAD R13, R14, 0x88, RZ ;  /* 0x000000880e0d7824 */ /* 0x000fe200078e02ff */
[----:B------:R-:W-:Y:S01]  /*8810*/  STL [R1+0xf98], R4 ;  /* 0x000f980401007387 */ /* 0x000fe20000100800 */
[----:B--2---:R-:W-:-:S02]  /*8820*/  IMAD R14, R15, 0x8a, RZ ;  /* 0x0000008a0f0e7824 */ /* 0x004fc400078e02ff */
[----:B------:R-:W0:Y:S01]  /*8830*/  LDC R7, c[0x0][0x268] ;  /* 0x00009a00ff077b82 */ /* 0x000e220000000800 */
[----:B------:R2:W-:Y:S01]  /*8840*/  STL [R1+0x7e8], R25 ;  /* 0x0007e81901007387 */ /* 0x0005e20000100800 */
[----:B------:R-:W-:-:S06]  /*8850*/  IMAD R15, R17, 0x46, RZ ;  /* 0x00000046110f7824 */ /* 0x000fcc00078e02ff */
[----:B------:R-:W3:Y:S01]  /*8860*/  LDC R3, c[0x0][0x268] ;  /* 0x00009a00ff037b82 */ /* 0x000ee20000000800 */
[----:B------:R4:W-:Y:S01]  /*8870*/  STL [R1+0x7ec], R24 ;  /* 0x0007ec1801007387 */ /* 0x0009e20000100800 */
[----:B-1----:R-:W-:Y:S01]  /*8880*/  IMAD R17, R18, 0x8c, RZ ;  /* 0x0000008c12117824 */ /* 0x002fe200078e02ff */
[----:B--2---:R-:W-:Y:S02]  /*8890*/  MOV R25, 0xff800000 ;  /* 0xff80000000197802 */ /* 0x004fe40000000f00 */
[----:B------:R1:W-:Y:S03]  /*88a0*/  STL [R1+0x7e4], R5 ;  /* 0x0007e40501007387 */ /* 0x0003e60000100800 */
[----:B------:R-:W2:Y:S01]  /*88b0*/  LDC R29, c[0x0][0x268] ;  /* 0x00009a00ff1d7b82 */ /* 0x000ea20000000800 */
[----:B------:R-:W-:Y:S07]  /*88c0*/  STL [R1+0x734], R25 ;  /* 0x0007341901007387 */ /* 0x000fee0000100800 */
[----:B------:R-:W3:Y:S01]  /*88d0*/  LDC R238, c[0x0][0x268] ;  /* 0x00009a00ffee7b82 */ /* 0x000ee20000000800 */
[----:B----4-:R-:W-:Y:S01]  /*88e0*/  MOV R24, 0xff800000 ;  /* 0xff80000000187802 */ /* 0x010fe20000000f00 */
[----:B0-----:R-:W-:Y:S01]  /*88f0*/  IMAD R220, R7, 0x7e, RZ ;  /* 0x0000007e07dc7824 */ /* 0x001fe200078e02ff */
[----:B-1----:R-:W-:-:S02]  /*8900*/  MOV R5, 0xff800000 ;  /* 0xff80000000057802 */ /* 0x002fc40000000f00 */
[----:B------:R-:W-:Y:S01]  /*8910*/  LEA.HI.X.SX32 R7, R181, R9, 0x1, P1 ;  /* 0x00000009b5077211 */ /* 0x000fe200008f0eff */
[----:B------:R0:W-:Y:S01]  /*8920*/  STL [R1+0x738], R24 ;  /* 0x0007381801007387 */ /* 0x0001e20000100800 */
[-C--:B------:R-:W-:Y:S01]  /*8930*/  IADD3 R6, P1, R11, R8.reuse, RZ ;  /* 0x000000080b067210 */ /* 0x080fe20007f3e0ff */
[----:B------:R-:W1:Y:S08]  /*8940*/  LDC R19, c[0x0][0x268] ;  /* 0x00009a00ff137b82 */ /* 0x000e700000000800 */
[----:B------:R-:W4:Y:S01]  /*8950*/  LDC R183, c[0x0][0x268] ;  /* 0x00009a00ffb77b82 */ /* 0x000f220000000800 */
[----:B------:R-:W-:Y:S01]  /*8960*/  STL [R1], RZ ;  /* 0x000000ff01007387 */ /* 0x000fe20000100800 */
[----:B0-----:R-:W-:Y:S01]  /*8970*/  CS2R R24, SRZ ;  /* 0x0000000000187805 */ /* 0x001fe2000001ff00 */
[----:B--2---:R-:W-:Y:S01]  /*8980*/  IMAD R29, R29, 0x114, RZ ;  /* 0x000001141d1d7824 */ /* 0x004fe200078e02ff */
[----:B------:R-:W-:Y:S01]  /*8990*/  UIADD3.64 UR10, UR4, 0x280, URZ ;  /* 0x00000280040a7897 */ /* 0x000fe2000fffe03f */
[----:B------:R0:W-:Y:S01]  /*89a0*/  STL [R1+0x73c], R5 ;  /* 0x00073c0501007387 */ /* 0x0001e20000100800 */
[----:B------:R-:W-:Y:S01]  /*89b0*/  UIADD3.64 UR14, UR4, 0x800, URZ ;  /* 0x00000800040e7897 */ /* 0x000fe2000fffe03f */
[----:B------:R-:W-:Y:S01]  /*89c0*/  MOV R0, RZ ;  /* 0x000000ff00007202 */ /* 0x000fe20000000f00 */
[----:B------:R-:W2:Y:S01]  /*89d0*/  LDC R21, c[0x0][0x268] ;  /* 0x00009a00ff157b82 */ /* 0x000ea20000000800 */
[----:B------:R-:W-:Y:S01]  /*89e0*/  STL [R1+0x4], RZ ;  /* 0x000004ff01007387 */ /* 0x000fe20000100800 */
[----:B------:R-:W-:Y:S01]  /*89f0*/  IADD3 RZ, P5, R29, R8, RZ ;  /* 0x000000081dff7210 */ /* 0x000fe20007fbe0ff */
[----:B---3--:R-:W-:-:S05]  /*8a00*/  IMAD R238, R238, 0x13, RZ ;  /* 0x00000013eeee7824 */ /* 0x008fca00078e02ff */
[----:B0-----:R-:W0:Y:S01]  /*8a10*/  LDC R5, c[0x0][0x268] ;  /* 0x00009a00ff057b82 */ /* 0x001e220000000800 */
[----:B-1----:R-:W-:Y:S01]  /*8a20*/  IMAD R18, R19, 0x8e, RZ ;  /* 0x0000008e13127824 */ /* 0x002fe200078e02ff */
[----:B------:R-:W-:Y:S01]  /*8a30*/  STL [R1+0x8], RZ ;  /* 0x000008ff01007387 */ /* 0x000fe20000100800 */
[----:B------:R-:W-:-:S05]  /*8a40*/  IMAD R19, R20, 0x12, RZ ;  /* 0x0000001214137824 */ /* 0x000fca00078e02ff */
[----:B------:R-:W1:Y:S01]  /*8a50*/  LDC R23, c[0x0][0x268] ;  /* 0x00009a00ff177b82 */ /* 0x000e620000000800 */
[----:B------:R-:W-:Y:S01]  /*8a60*/  STL [R1+0xc], RZ ;  /* 0x00000cff01007387 */ /* 0x000fe20000100800 */
[----:B----4-:R-:W-:Y:S01]  /*8a70*/  IMAD R183, R183, 0x1c, RZ ;  /* 0x0000001cb7b77824 */ /* 0x010fe200078e02ff */
[----:B------:R-:W-:Y:S01]  /*8a80*/  UIADD3.64 UR10, UR4, 0x880, URZ ;  /* 0x00000880040a7897 */ /* 0x000fe2000fffe03f */
[----:B------:R-:W-:Y:S01]  /*8a90*/  CS2R R28, SRZ ;  /* 0x00000000001c7805 */ /* 0x000fe2000001ff00 */
[----:B------:R-:W-:Y:S01]  /*8aa0*/  STL [R1+0x10], RZ ;  /* 0x000010ff01007387 */ /* 0x000fe20000100800 */
[----:B--2---:R-:W-:-:S03]  /*8ab0*/  IMAD R20, R21, 0x24, RZ ;  /* 0x0000002415147824 */ /* 0x004fc600078e02ff */
[----:B------:R-:W-:Y:S01]  /*8ac0*/  STL [R1+0x14], RZ ;  /* 0x000014ff01007387 */ /* 0x000fe20000100800 */
[----:B------:R-:W-:-:S03]  /*8ad0*/  IMAD R21, R22, 0x48, RZ ;  /* 0x0000004816157824 */ /* 0x000fc600078e02ff */
[----:B------:R-:W-:Y:S01]  /*8ae0*/  STL [R1+0x18], RZ ;  /* 0x000018ff01007387 */ /* 0x000fe20000100800 */
[----:B0-----:R-:W-:-:S03]  /*8af0*/  IMAD R148, R5, 0xbe, RZ ;  /* 0x000000be05947824 */ /* 0x001fc600078e02ff */
[----:B------:R-:W-:Y:S01]  /*8b00*/  STL [R1+0x1c], RZ ;  /* 0x00001cff01007387 */ /* 0x000fe20000100800 */
[----:B------:R-:W0:Y:S03]  /*8b10*/  LDC R5, c[0x0][0x268] ;  /* 0x00009a00ff057b82 */ /* 0x000e260000000800 */
[----:B------:R-:W-:Y:S01]  /*8b20*/  STL [R1+0x20], RZ ;  /* 0x000020ff01007387 */ /* 0x000fe20000100800 */
[----:B-1----:R-:W-:-:S03]  /*8b30*/  IMAD R22, R23, 0x90, RZ ;  /* 0x0000009017167824 */ /* 0x002fc600078e02ff */
[----:B------:R-:W-:Y:S01]  /*8b40*/  STL [R1+0x24], RZ ;  /* 0x000024ff01007387 */ /* 0x000fe20000100800 */
[----:B------:R-:W-:Y:S02]  /*8b50*/  IMAD R23, R108, 0x92, RZ ;  /* 0x000000926c177824 */ /* 0x000fe400078e02ff */
[----:B------:R-:W-:Y:S01]  /*8b60*/  IMAD R108, R109, 0x4a, RZ ;  /* 0x0000004a6d6c7824 */ /* 0x000fe200078e02ff */
[----:B------:R-:W-:Y:S01]  /*8b70*/  STL [R1+0x28], RZ ;  /* 0x000028ff01007387 */ /* 0x000fe20000100800 */
[----:B------:R-:W-:Y:S02]  /*8b80*/  IMAD R109, R110, 0x94, RZ ;  /* 0x000000946e6d7824 */ /* 0x000fe400078e02ff */
[----:B------:R-:W-:Y:S01]  /*8b90*/  IMAD R110, R111, 0x96, RZ ;  /* 0x000000966f6e7824 */ /* 0x000fe200078e02ff */
[----:B------:R-:W-:Y:S01]  /*8ba0*/  STL [R1+0x2c], RZ ;  /* 0x00002cff01007387 */ /* 0x000fe20000100800 */
[----:B------:R-:W-:Y:S02]  /*8bb0*/  IMAD R111, R112, 0x26, RZ ;  /* 0x00000026706f7824 */ /* 0x000fe400078e02ff */
[----:B------:R-:W-:Y:S01]  /*8bc0*/  IMAD R112, R113, 0x4c, RZ ;  /* 0x0000004c71707824 */ /* 0x000fe200078e02ff */
[----:B------:R-:W-:Y:S01]  /*8bd0*/  STL [R1+0x30], RZ ;  /* 0x000030ff01007387 */ /* 0x000fe20000100800 */
[----:B------:R-:W-:-:S02]  /*8be0*/  IMAD R113, R114, 0x98, RZ ;  /* 0x0000009872717824 */ /* 0x000fc400078e02ff */
[----:B------:R-:W-:Y:S01]  /*8bf0*/  IMAD R114, R115, 0x9a, RZ ;  /* 0x0000009a73727824 */ /* 0x000fe200078e02ff */
[----:B------:R-:W-:Y:S01]  /*8c00*/  STL [R1+0x34], RZ ;  /* 0x000034ff01007387 */ /* 0x000fe20000100800 */
[----:B0-----:R-:W-:Y:S02]  /*8c10*/  IMAD R154, R5, 0xc0, RZ ;  /* 0x000000c0059a7824 */ /* 0x001fe400078e02ff */
[----:B------:R-:W0:Y:S01]  /*8c20*/  LDC R5, c[0x0][0x268] ;  /* 0x00009a00ff057b82 */ /* 0x000e220000000800 */
        /* <DEDUP_REMOVED lines=14> */
[----:B------:R-:W-:-:S03]  /*8d10*/  IMAD R145, R205, 0xba, RZ ;  /* 0x000000bacd917824 */ /* 0x000fc600078e02ff */
[----:B------:R-:W-:Y:S01]  /*8d20*/  STL [R1+0x4c], RZ ;  /* 0x00004cff01007387 */ /* 0x000fe20000100800 */
[----:B0-----:R-:W-:Y:S02]  /*8d30*/  IMAD R155, R5, 0xc2, RZ ;  /* 0x000000c2059b7824 */ /* 0x001fe400078e02ff */
[----:B------:R-:W0:Y:S01]  /*8d40*/  LDC R5, c[0x0][0x268] ;  /* 0x00009a00ff057b82 */ /* 0x000e220000000800 */
[----:B------:R-:W-:Y:S04]  /*8d50*/  STL [R1+0x50], RZ ;  /* 0x000050ff01007387 */ /* 0x000fe80000100800 */
[----:B------:R-:W-:Y:S04]  /*8d60*/  STL [R1+0x54], RZ ;  /* 0x000054ff01007387 */ /* 0x000fe80000100800 */
[----:B------:R-:W-:Y:S04]  /*8d70*/  STL [R1+0x58], RZ ;  /* 0x000058ff01007387 */ /* 0x000fe80000100800 */
[----:B------:R-:W-:Y:S04]  /*8d80*/  STL [R1+0x5c], RZ ;  /* 0x00005cff01007387 */ /* 0x000fe80000100800 */
[----:B------:R-:W-:Y:S04]  /*8d90*/  STL [R1+0x60], RZ ;  /* 0x000060ff01007387 */ /* 0x000fe80000100800 */
[----:B------:R-:W-:Y:S01]  /*8da0*/  STL [R1+0x64], RZ ;  /* 0x000064ff01007387 */ /* 0x000fe20000100800 */
[----:B0-----:R-:W-:-:S03]  /*8db0*/  IMAD R157, R5, 0xc4, RZ ;  /* 0x000000c4059d7824 */ /* 0x001fc600078e02ff */
[----:B------:R-:W-:Y:S01]  /*8dc0*/  STL [R1+0x68], RZ ;  /* 0x000068ff01007387 */ /* 0x000fe20000100800 */
[----:B------:R-:W0:Y:S03]  /*8dd0*/  LDC R5, c[0x0][0x268] ;  /* 0x00009a00ff057b82 */ /* 0x000e260000000800 */
[----:B------:R-:W-:Y:S04]  /*8de0*/  STL [R1+0x6c], RZ ;  /* 0x00006cff01007387 */ /* 0x000fe80000100800 */
[----:B------:R-:W-:Y:S04]  /*8df0*/  STL [R1+0x70], RZ ;  /* 0x000070ff01007387 */ /* 0x000fe80000100800 */
[----:B------:R-:W-:Y:S04]  /*8e00*/  STL [R1+0x74], RZ ;  /* 0x000074ff01007387 */ /* 0x000fe80000100800 */
[----:B------:R-:W-:Y:S04]  /*8e10*/  STL [R1+0x78], RZ ;  /* 0x000078ff01007387 */ /* 0x000fe80000100800 */
[----:B------:R-:W-:Y:S04]  /*8e20*/  STL [R1+0x7c], RZ ;  /* 0x00007cff01007387 */ /* 0x000fe80000100800 */
[----:B------:R-:W-:Y:S01]  /*8e30*/  STL [R1+0x80], RZ ;  /* 0x000080ff01007387 */ /* 0x000fe20000100800 */
[----:B0-----:R-:W-:-:S02]  /*8e40*/  IMAD R158, R5, 0xc6, RZ ;  /* 0x000000c6059e7824 */ /* 0x001fc400078e02ff */
        /* <DEDUP_REMOVED lines=124> */
[----:B------:R-:W-:Y:S04]  /*9610*/  STL.64 [R1+0xf70], R24 ;  /* 0x000f701801007387 */ /* 0x000fe80000100a00 */
[----:B------:R1:W-:Y:S01]  /*9620*/  STL [R1+0xf88], R25 ;  /* 0x000f881901007387 */ /* 0x0003e20000100800 */
[----:B0-----:R-:W-:-:S03]  /*9630*/  IMAD R190, R5, 0xe4, RZ ;  /* 0x000000e405be7824 */ /* 0x001fc600078e02ff */
[----:B------:R-:W-:Y:S01]  /*9640*/  STL [R1+0xf94], R24 ;  /* 0x000f941801007387 */ /* 0x000fe20000100800 */
[----:B------:R-:W0:Y:S03]  /*9650*/  LDC R5, c[0x0][0x268] ;  /* 0x00009a00ff057b82 */ /* 0x000e260000000800 */
[----:B------:R2:W-:Y:S04]  /*9660*/  STL.64 [R1+0xf80], R26 ;  /* 0x000f801a01007387 */ /* 0x0005e80000100a00 */
[----:B------:R3:W-:Y:S01]  /*9670*/  STL [R1+0x774], R7 ;  /* 0x0007740701007387 */ /* 0x0007e20000100800 */
[----:B-1----:R-:W1:Y:S08]  /*9680*/  LDC R25, c[0x0][0x268] ;  /* 0x00009a00ff197b82 */ /* 0x002e700000000800 */
[----:B--2---:R-:W2:Y:S01]  /*9690*/  LDC R26, c[0x0][0x268] ;  /* 0x00009a00ff1a7b82 */ /* 0x004ea20000000800 */
[----:B---3--:R-:W-:-:S05]  /*96a0*/  LEA.HI.X.SX32 R7, R187, R9, 0x1, P1 ;  /* 0x00000009bb077211 */ /* 0x008fca00008f0eff */
[----:B------:R3:W-:Y:S01]  /*96b0*/  STL.64 [R1+0xee0], R6 ;  /* 0x000ee00601007387 */ /* 0x0007e20000100a00 */
[----:B0-----:R-:W-:Y:S02]  /*96c0*/  IMAD R191, R5, 0xe6, RZ ;  /* 0x000000e605bf7824 */ /* 0x001fe400078e02ff */
[----:B------:R-:W0:Y:S01]  /*96d0*/  LDC R5, c[0x0][0x268] ;  /* 0x00009a00ff057b82 */ /* 0x000e220000000800 */
[----:B-1----:R-:W-:-:S07]  /*96e0*/  IMAD R153, R25, 0x60, RZ ;  /* 0x0000006019997824 */ /* 0x002fce00078e02ff */
[----:B------:R-:W1:Y:S01]  /*96f0*/  LDC R25, c[0x0][0x268] ;  /* 0x00009a00ff197b82 */ /* 0x000e620000000800 */
[----:B---3--:R-:W-:-:S04]  /*9700*/  IADD3 R6, P1, R12, R8, RZ ;  /* 0x000000080c067210 */ /* 0x008fc80007f3e0ff */
[-C--:B------:R-:W-:Y:S01]  /*9710*/  LEA.HI.X.SX32 R7, R11, R9.reuse, 0x1, P1 ;  /* 0x000000090b077211 */ /* 0x080fe200008f0eff */
[----:B------:R-:W-:Y:S01]  /*9720*/  IMAD R11, R3, 0x1fc, RZ ;  /* 0x000001fc030b7824 */ /* 0x000fe200078e02ff */
[----:B------:R-:W-:Y:S01]  /*9730*/  LEA.HI.X.SX32 R3, R13, R9, 0x1, P6 ;  /* 0x000000090d037211 */ /* 0x000fe200030f0eff */
[----:B--2---:R-:W-:Y:S02]  /*9740*/  IMAD R152, R26, 0x30, RZ ;  /* 0x000000301a987824 */ /* 0x004fe400078e02ff */
[----:B------:R2:W-:Y:S01]  /*9750*/  STL.64 [R1+0xe60], R6 ;  /* 0x000e600601007387 */ /* 0x0005e20000100a00 */
[----:B0-----:R-:W-:Y:S02]  /*9760*/  IMAD R195, R5, 0xe8, RZ ;  /* 0x000000e805c37824 */ /* 0x001fe400078e02ff */
[----:B-1----:R-:W-:Y:S01]  /*9770*/  IMAD R156, R25, 0x62, RZ ;  /* 0x00000062199c7824 */ /* 0x002fe200078e02ff */
[----:B------:R-:W0:Y:S01]  /*9780*/  LDC R5, c[0x0][0x268] ;  /* 0x00009a00ff057b82 */ /* 0x000e220000000800 */
[----:B--2---:R-:W-:-:S04]  /*9790*/  IADD3 R6, P1, R13, R8, RZ ;  /* 0x000000080d067210 */ /* 0x004fc80007f3e0ff */
[----:B------:R-:W-:-:S03]  /*97a0*/  LEA.HI.X.SX32 R7, R12, R9, 0x1, P1 ;  /* 0x000000090c077211 */ /* 0x000fc600008f0eff */
[----:B------:R-:W1:Y:S02]  /*97b0*/  LDC R25, c[0x0][0x268] ;  /* 0x00009a00ff197b82 */ /* 0x000e640000000800 */
[----:B------:R2:W-:Y:S04]  /*97c0*/  STL.64 [R1+0xd58], R6 ;  /* 0x000d580601007387 */ /* 0x0005e80000100a00 */
[----:B------:R3:W-:Y:S01]  /*97d0*/  STL [R1+0x76c], R3 ;  /* 0x00076c0301007387 */ /* 0x0007e20000100800 */
[-C--:B------:R-:W-:Y:S01]  /*97e0*/  IADD3 R2, P6, R118, R8.reuse, RZ ;  /* 0x0000000876027210 */ /* 0x080fe20007fde0ff */
[----:B------:R-:W4:Y:S01]  /*97f0*/  LDC R26, c[0x0][0x268] ;  /* 0x00009a00ff1a7b82 */ /* 0x000f220000000800 */
[----:B--2---:R-:W-:Y:S01]  /*9800*/  IADD3 R6, P1, R14, R8, RZ ;  /* 0x000000080e067210 */ /* 0x004fe20007f3e0ff */
[----:B0-----:R-:W-:Y:S01]  /*9810*/  IMAD R196, R5, 0xea, RZ ;  /* 0x000000ea05c47824 */ /* 0x001fe200078e02ff */
[----:B---3--:R-:W2:Y:S05]  /*9820*/  LDL.LU R3, [R1+0xf9c] ;  /* 0x000f9c0001037983 */ /* 0x008eaa0000300800 */
[----:B------:R-:W0:Y:S01]  /*9830*/  LDC R5, c[0x0][0x268] ;  /* 0x00009a00ff057b82 */ /* 0x000e220000000800 */
[----:B-1----:R-:W-:-:S07]  /*9840*/  IMAD R160, R25, 0x64, RZ ;  /* 0x0000006419a07824 */ /* 0x002fce00078e02ff */
[----:B------:R-:W1:Y:S01]  /*9850*/  LDC R25, c[0x0][0x268] ;  /* 0x00009a00ff197b82 */ /* 0x000e620000000800 */
[----:B----4-:R-:W-:Y:S01]  /*9860*/  IMAD R159, R26, 0x32, RZ ;  /* 0x000000321a9f7824 */ /* 0x010fe200078e02ff */
[----:B------:R-:W-:-:S06]  /*9870*/  LEA.HI.X.SX32 R7, R197, R9, 0x1, P1 ;  /* 0x00000009c5077211 */ /* 0x000fcc00008f0eff */
[----:B------:R-:W3:Y:S01]  /*9880*/  LDC R26, c[0x0][0x268] ;  /* 0x00009a00ff1a7b82 */ /* 0x000ee20000000800 */
[----:B0-----:R-:W-:-:S07]  /*9890*/  IMAD R199, R5, 0xec, RZ ;  /* 0x000000ec05c77824 */ /* 0x001fce00078e02ff */
[----:B------:R-:W0:Y:S01]  /*98a0*/  LDC R197, c[0x0][0x268] ;  /* 0x00009a00ffc57b82 */ /* 0x000e220000000800 */
[----:B-1----:R-:W-:-:S07]  /*98b0*/  IMAD R163, R25, 0x66, RZ ;  /* 0x0000006619a37824 */ /* 0x002fce00078e02ff */
[----:B------:R-:W1:Y:S01]  /*98c0*/  LDC R5, c[0x0][0x268] ;  /* 0x00009a00ff057b82 */ /* 0x000e620000000800 */
[----:B---3--:R-:W-:-:S07]  /*98d0*/  IMAD R167, R26, 0x34, RZ ;  /* 0x000000341aa77824 */ /* 0x008fce00078e02ff */
[----:B------:R-:W3:Y:S08]  /*98e0*/  LDC R25, c[0x0][0x268] ;  /* 0x00009a00ff197b82 */ /* 0x000ef00000000800 */
[----:B------:R-:W4:Y:S01]  /*98f0*/  LDC R26, c[0x0][0x268] ;  /* 0x00009a00ff1a7b82 */ /* 0x000f220000000800 */
[----:B-1----:R-:W-:-:S07]  /*9900*/  IMAD R200, R5, 0xee, RZ ;  /* 0x000000ee05c87824 */ /* 0x002fce00078e02ff */
[----:B------:R-:W1:Y:S01]  /*9910*/  LDC R5, c[0x0][0x268] ;  /* 0x00009a00ff057b82 */ /* 0x000e620000000800 */
[----:B---3--:R-:W-:-:S07]  /*9920*/  IMAD R168, R25, 0x68, RZ ;  /* 0x0000006819a87824 */ /* 0x008fce00078e02ff */
[----:B------:R-:W3:Y:S01]  /*9930*/  LDC R25, c[0x0][0x268] ;  /* 0x00009a00ff197b82 */ /* 0x000ee20000000800 */
[----:B----4-:R-:W-:-:S07]  /*9940*/  IMAD R174, R26, 0x36, RZ ;  /* 0x000000361aae7824 */ /* 0x010fce00078e02ff */
        /* <DEDUP_REMOVED lines=23> */
[----:B----4-:R-:W-:Y:S02]  /*9ac0*/  IMAD R212, R26, 0x3e, RZ ;  /* 0x0000003e1ad47824 */ /* 0x010fe400078e02ff */
[----:B-1----:R-:W-:-:S05]  /*9ad0*/  IMAD R215, R5, 0xf8, RZ ;  /* 0x000000f805d77824 */ /* 0x002fca00078e02ff */
[----:B------:R-:W1:Y:S01]  /*9ae0*/  LDC R5, c[0x0][0x268] ;  /* 0x00009a00ff057b82 */ /* 0x000e620000000800 */
[----:B---3--:R-:W-:-:S07]  /*9af0*/  IMAD R189, R25, 0x72, RZ ;  /* 0x0000007219bd7824 */ /* 0x008fce00078e02ff */
[----:B------:R-:W3:Y:S01]  /*9b00*/  LDC R25, c[0x0][0x268] ;  /* 0x00009a00ff197b82 */ /* 0x000ee20000000800 */
[----:B-1----:R-:W-:-:S07]  /*9b10*/  IMAD R217, R5, 0xfa, RZ ;  /* 0x000000fa05d97824 */ /* 0x002fce00078e02ff */
[----:B------:R-:W1:Y:S01]  /*9b20*/  LDC R5, c[0x0][0x268] ;  /* 0x00009a00ff057b82 */ /* 0x000e620000000800 */
[----:B---3--:R-:W-:-:S07]  /*9b30*/  IMAD R194, R25, 0x74, RZ ;  /* 0x0000007419c27824 */ /* 0x008fce00078e02ff */
[----:B------:R-:W3:Y:S01]  /*9b40*/  LDC R25, c[0x0][0x268] ;  /* 0x00009a00ff197b82 */ /* 0x000ee20000000800 */
[----:B-1----:R-:W-:-:S07]  /*9b50*/  IMAD R181, R5, 0xfc, RZ ;  /* 0x000000fc05b57824 */ /* 0x002fce00078e02ff */
[----:B------:R-:W1:Y:S01]  /*9b60*/  LDC R5, c[0x0][0x268] ;  /* 0x00009a00ff057b82 */ /* 0x000e620000000800 */
[----:B---3--:R-:W-:-:S07]  /*9b70*/  IMAD R198, R25, 0x76, RZ ;  /* 0x0000007619c67824 */ /* 0x008fce00078e02ff */
[----:B------:R-:W3:Y:S01]  /*9b80*/  LDC R25, c[0x0][0x268] ;  /* 0x00009a00ff197b82 */ /* 0x000ee20000000800 */
[----:B-1----:R-:W-:Y:S01]  /*9b90*/  IMAD R187, R5, 0xfe, RZ ;  /* 0x000000fe05bb7824 */ /* 0x002fe200078e02ff */
[----:B------:R-:W-:-:S06]  /*9ba0*/  LEA.HI.X.SX32 R5, R193, R9, 0x1, P0 ;  /* 0x00000009c1057211 */ /* 0x000fcc00000f0eff */
[----:B------:R-:W1:Y:S01]  /*9bb0*/  LDC R193, c[0x0][0x268] ;  /* 0x00009a00ffc17b82 */ /* 0x000e620000000800 */
[----:B------:R4:W-:Y:S01]  /*9bc0*/  STL [R1+0x764], R5 ;  /* 0x0007640501007387 */ /* 0x0009e20000100800 */
[----:B---3--:R-:W-:-:S03]  /*9bd0*/  IMAD R204, R25, 0x78, RZ ;  /* 0x0000007819cc7824 */ /* 0x008fc600078e02ff */
[----:B------:R3:W2:Y:S03]  /*9be0*/  LDL.LU R4, [R1+0xf98] ;  /* 0x000f980001047983 */ /* 0x0006a60000300800 */
[----:B------:R-:W0:Y:S01]  /*9bf0*/  LDC R25, c[0x0][0x268] ;  /* 0x00009a00ff197b82 */ /* 0x000e220000000800 */
[----:B------:R-:W-:Y:S01]  /*9c00*/  IADD3 R12, P0, R149, R8, RZ ;  /* 0x00000008950c7210 */ /* 0x000fe20007f1e0ff */
[----:B0-----:R-:W-:-:S06]  /*9c10*/  IMAD R208, R25, 0x7a, RZ ;  /* 0x0000007a19d07824 */ /* 0x001fcc00078e02ff */
[----:B------:R-:W0:Y:S01]  /*9c20*/  LDC R25, c[0x0][0x268] ;  /* 0x00009a00ff197b82 */ /* 0x000e220000000800 */
[----:B------:R-:W-:Y:S01]  /*9c30*/  STL [R1+0xf30], R2 ;  /* 0x000f300201007387 */ /* 0x000fe20000100800 */
[----:B----4-:R-:W-:-:S03]  /*9c40*/  LEA.HI.X.SX32 R5, R14, R9, 0x1, P5 ;  /* 0x000000090e057211 */ /* 0x010fc600028f0eff */
[----:B------:R4:W-:Y:S04]  /*9c50*/  STL.64 [R1+0xd50], R6 ;  /* 0x000d500601007387 */ /* 0x0009e80000100a00 */
[----:B------:R-:W-:Y:S01]  /*9c60*/  STL [R1+0xf38], R12 ;  /* 0x000f380c01007387 */ /* 0x000fe20000100800 */
[----:B----4-:R-:W-:-:S03]  /*9c70*/  IADD3 R6, P1, R15, R8, RZ ;  /* 0x000000080f067210 */ /* 0x010fc60007f3e0ff */
[----:B------:R-:W-:Y:S01]  /*9c80*/  STL [R1+0x75c], R5 ;  /* 0x00075c0501007387 */ /* 0x000fe20000100800 */
[----:B------:R-:W-:Y:S02]  /*9c90*/  LEA.HI.X.SX32 R7, R207, R9, 0x1, P1 ;  /* 0x00000009cf077211 */ /* 0x000fe400008f0eff */
[----:B-1----:R-:W-:Y:S01]  /*9ca0*/  LEA R193, R193, R193, 0x2 ;  /* 0x000000c1c1c17211 */ /* 0x002fe200078e10ff */
[----:B0-----:R-:W-:Y:S01]  /*9cb0*/  IMAD R213, R25, 0x7c, RZ ;  /* 0x0000007c19d57824 */ /* 0x001fe200078e02ff */
[----:B------:R-:W-:Y:S01]  /*9cc0*/  LEA.HI.X.SX32 R25, R201, R9, 0x1, P2 ;  /* 0x00000009c9197211 */ /* 0x000fe200010f0eff */
[----:B------:R-:W-:Y:S01]  /*9cd0*/  IMAD R197, R197, 0x140, RZ ;  /* 0x00000140c5c57824 */ /* 0x000fe200078e02ff */
[----:B------:R-:W0:Y:S03]  /*9ce0*/  LDC R201, c[0x0][0x268] ;  /* 0x00009a00ffc97b82 */ /* 0x000e260000000800 */
[----:B------:R-:W-:Y:S04]  /*9cf0*/  STL [R1+0x754], R25 ;  /* 0x0007541901007387 */ /* 0x000fe80000100800 */
[----:B------:R3:W4:Y:S01]  /*9d00*/  LDL.LU R24, [R1+0xf94] ;  /* 0x000f940001187983 */ /* 0x0007220000300800 */
[----:B------:R-:W1:Y:S03]  /*9d10*/  LDC R207, c[0x0][0x268] ;  /* 0x00009a00ffcf7b82 */ /* 0x000e660000000800 */
[----:B------:R3:W-:Y:S04]  /*9d20*/  STL.64 [R1+0xe58], R6 ;  /* 0x000e580601007387 */ /* 0x0007e80000100a00 */
[----:B---3--:R-:W3:Y:S01]  /*9d30*/  LDL.LU R7, [R1+0xf90] ;  /* 0x000f900001077983 */ /* 0x008ee20000300800 */
[----:B--2---:R-:W-:-:S04]  /*9d40*/  IADD3 R4, P5, R17, R8, RZ ;  /* 0x0000000811047210 */ /* 0x004fc80007fbe0ff */
[----:B------:R-:W-:-:S05]  /*9d50*/  LEA.HI.X.SX32 R5, R15, R9, 0x1, P5 ;  /* 0x000000090f057211 */ /* 0x000fca00028f0eff */
[----:B------:R2:W-:Y:S04]  /*9d60*/  STL.64 [R1+0xd48], R4 ;  /* 0x000d480401007387 */ /* 0x0005e80000100a00 */
[----:B--2---:R2:W2:Y:S01]  /*9d70*/  LDL.LU R4, [R1+0xf8c] ;  /* 0x000f8c0001047983 */ /* 0x0044a20000300800 */
[-C--:B------:R-:W-:Y:S02]  /*9d80*/  IADD3 R26, P2, R150, R8.reuse, RZ ;  /* 0x00000008961a7210 */ /* 0x080fe40007f5e0ff */
[-C--:B------:R-:W-:Y:S02]  /*9d90*/  IADD3 R6, P1, R182, R8.reuse, RZ ;  /* 0x00000008b6067210 */ /* 0x080fe40007f3e0ff */
[----:B------:R-:W-:Y:S02]  /*9da0*/  IADD3 R14, P5, R18, R8, RZ ;  /* 0x00000008120e7210 */ /* 0x000fe40007fbe0ff */
[-C--:B------:R-:W-:Y:S01]  /*9db0*/  LEA.HI.X.SX32 R5, R17, R9.reuse, 0x1, P3 ;  /* 0x0000000911057211 */ /* 0x080fe200018f0eff */
[----:B------:R-:W-:Y:S01]  /*9dc0*/  STL [R1+0xf28], R26 ;  /* 0x000f281a01007387 */ /* 0x000fe20000100800 */
[----:B------:R-:W-:-:S02]  /*9dd0*/  LEA.HI.X.SX32 R25, R214, R9, 0x1, P4 ;  /* 0x00000009d6197211 */ /* 0x000fc400020f0eff */
[----:B------:R-:W-:Y:S01]  /*9de0*/  LEA.HI.X.SX32 R15, R218, R9, 0x1, P5 ;  /* 0x00000009da0f7211 */ /* 0x000fe200028f0eff */
[----:B------:R-:W-:Y:S04]  /*9df0*/  STL [R1+0xf20], R6 ;  /* 0x000f200601007387 */ /* 0x000fe80000100800 */
[----:B------:R-:W-:Y:S04]  /*9e00*/  STL [R1+0x74c], R5 ;  /* 0x00074c0501007387 */ /* 0x000fe80000100800 */
[----:B------:R-:W-:Y:S04]  /*9e10*/  STL [R1+0x744], R25 ;  /* 0x0007441901007387 */ /* 0x000fe80000100800 */
[----:B------:R0:W-:Y:S01]  /*9e20*/  STL.64 [R1+0xd40], R14 ;  /* 0x000d400e01007387 */ /* 0x0001e20000100a00 */
[----:B------:R-:W-:-:S02]  /*9e30*/  MOV R218, R26 ;  /* 0x0000001a00da7202 */ /* 0x000fc40000000f00 */
[-C--:B----4-:R-:W-:Y:S02]  /*9e40*/  IADD3 R24, P4, R216, R8.reuse, RZ ;  /* 0x00000008d8187210 */ /* 0x090fe40007f9e0ff */
[-C--:B0-----:R-:W-:Y:S02]  /*9e50*/  IADD3 R14, P5, R19, R8.reuse, RZ ;  /* 0x00000008130e7210 */ /* 0x081fe40007fbe0ff */
[-C--:B------:R-:W-:Y:S02]  /*9e60*/  LEA.HI.X.SX32 R25, R219, R9.reuse, 0x1, P4 ;  /* 0x00000009db197211 */ /* 0x080fe400020f0eff */
[----:B------:R-:W-:Y:S02]  /*9e70*/  LEA.HI.X.SX32 R15, R221, R9, 0x1, P5 ;  /* 0x00000009dd0f7211 */ /* 0x000fe400028f0eff */
[----:B------:R-:W-:Y:S02]  /*9e80*/  MOV R219, R27 ;  /* 0x0000001b00db7202 */ /* 0x000fe40000000f00 */
[----:B--2---:R-:W-:-:S04]  /*9e90*/  IADD3 R4, P3, R211, R8, RZ ;  /* 0x00000008d3047210 */ /* 0x004fc80007f7e0ff */
[----:B------:R-:W-:-:S05]  /*9ea0*/  LEA.HI.X.SX32 R5, R18, R9, 0x1, P3 ;  /* 0x0000000912057211 */ /* 0x000fca00018f0eff */
[----:B------:R0:W-:Y:S04]  /*9eb0*/  STL.64 [R1+0xb78], R4 ;  /* 0x000b780401007387 */ /* 0x0001e80000100a00 */
[----:B------:R2:W-:Y:S01]  /*9ec0*/  STL.64 [R1+0xb70], R24 ;  /* 0x000b701801007387 */ /* 0x0005e20000100a00 */
[-C--:B0-----:R-:W-:Y:S02]  /*9ed0*/  IADD3 R4, P3, R20, R8.reuse, RZ ;  /* 0x0000000814047210 */ /* 0x081fe40007f7e0ff */
[----:B--2---:R-:W-:Y:S01]  /*9ee0*/  IADD3 R24, P4, R21, R8, RZ ;  /* 0x0000000815187210 */ /* 0x004fe20007f9e0ff */
[----:B------:R-:W2:Y:S01]  /*9ef0*/  LDL.LU R25, [R1+0xf88] ;  /* 0x000f880001197983 */ /* 0x000ea20000300800 */
[----:B------:R-:W-:-:S03]  /*9f00*/  LEA.HI.X.SX32 R5, R19, R9, 0x1, P3 ;  /* 0x0000000913057211 */ /* 0x000fc600018f0eff */
[----:B------:R0:W5:Y:S04]  /*9f10*/  LDL.LU.64 R26, [R1+0xf80] ;  /* 0x000f8000011a7983 */ /* 0x0001680000300a00 */
[----:B------:R-:W-:Y:S04]  /*9f20*/  STL.64 [R1+0xf18], R14 ;  /* 0x000f180e01007387 */ /* 0x000fe80000100a00 */
[----:B------:R-:W-:Y:S04]  /*9f30*/  STL [R1+0xe50], R24 ;  /* 0x000e501801007387 */ /* 0x000fe80000100800 */
[----:B------:R4:W-:Y:S04]  /*9f40*/  STL.64 [R1+0xed8], R4 ;  /* 0x000ed80401007387 */ /* 0x0009e80000100a00 */
[----:B----4-:R-:W4:Y:S01]  /*9f50*/  LDL.LU R5, [R1+0xf78] ;  /* 0x000f780001057983 */ /* 0x010f220000300800 */
[----:B------:R-:W-:-:S02]  /*9f60*/  MOV R14, R6 ;  /* 0x00000006000e7202 */ /* 0x000fc40000000f00 */
[----:B------:R-:W-:Y:S02]  /*9f70*/  IADD3 R6, P5, R22, R8, RZ ;  /* 0x0000000816067210 */ /* 0x000fe40007fbe0ff */
[----:B------:R-:W-:Y:S02]  /*9f80*/  MOV R18, R24 ;  /* 0x0000001800127202 */ /* 0x000fe40000000f00 */
[----:B------:R-:W-:Y:S02]  /*9f90*/  IADD3 R4, P3, R222, R8, RZ ;  /* 0x00000008de047210 */ /* 0x000fe40007f7e0ff */
[----:B---3--:R-:W-:Y:S02]  /*9fa0*/  MOV R15, R7 ;  /* 0x00000007000f7202 */ /* 0x008fe40000000f00 */
[----:B------:R-:W-:Y:S02]  /*9fb0*/  MOV R18, R2 ;  /* 0x0000000200127202 */ /* 0x000fe40000000f00 */
[----:B------:R-:W-:-:S02]  /*9fc0*/  LEA.HI.X.SX32 R7, R21, R9, 0x1, P5 ;  /* 0x0000000915077211 */ /* 0x000fc400028f0eff */
[----:B------:R-:W-:Y:S01]  /*9fd0*/  MOV R222, R4 ;  /* 0x0000000400de7202 */ /* 0x000fe20000000f00 */
[----:B------:R-:W-:Y:S01]  /*9fe0*/  IMAD R201, R201, 0x146, RZ ;  /* 0x00000146c9c97824 */ /* 0x000fe200078e02ff */
[----:B--2---:R-:W-:Y:S02]  /*9ff0*/  MOV R19, R25 ;  /* 0x0000001900137202 */ /* 0x004fe40000000f00 */
[-C--:B------:R-:W-:Y:S01]  /*a000*/  LEA.HI.X.SX32 R19, R20, R9.reuse, 0x1, P4 ;  /* 0x0000000914137211 */ /* 0x080fe200020f0eff */
[----:B------:R0:W5:Y:S01]  /*a010*/  LDL.LU.64 R24, [R1+0xf70] ;  /* 0x000f700001187983 */ /* 0x0001620000300a00 */
[-C--:B------:R-:W-:Y:S02]  /*a020*/  IADD3 R2, P4, R223, R8.reuse, RZ ;  /* 0x00000008df027210 */ /* 0x080fe40007f9e0ff */
[----:B------:R-:W-:Y:S01]  /*a030*/  IADD3 R20, P5, R23, R8, RZ ;  /* 0x0000000817147210 */ /* 0x000fe20007fbe0ff */
[----:B------:R2:W-:Y:S04]  /*a040*/  STL [R1+0xe54], R19 ;  /* 0x000e541301007387 */ /* 0x0005e80000100800 */
[----:B------:R3:W-:Y:S01]  /*a050*/  STL [R1+0xb68], R4 ;  /* 0x000b680401007387 */ /* 0x0007e20000100800 */
[----:B------:R-:W-:-:S02]  /*a060*/  LEA.HI.X.SX32 R21, R227, R9, 0x1, P5 ;  /* 0x00000009e3157211 */ /* 0x000fc400028f0eff */
[----:B--2---:R-:W-:Y:S02]  /*a070*/  MOV R19, R3 ;  /* 0x0000000300137202 */ /* 0x004fe40000000f00 */
[----:B------:R-:W-:Y:S02]  /*a080*/  LEA.HI.X.SX32 R3, R226, R9, 0x1, P4 ;  /* 0x00000009e2037211 */ /* 0x000fe400020f0eff */
[----:B----4-:R-:W-:Y:S02]  /*a090*/  MOV R223, R5 ;  /* 0x0000000500df7202 */ /* 0x010fe40000000f00 */
[----:B------:R-:W-:Y:S01]  /*a0a0*/  LEA.HI.X.SX32 R223, R22, R9, 0x1, P3 ;  /* 0x0000000916df7211 */ /* 0x000fe200018f0eff */
[----:B---3--:R0:W5:Y:S01]  /*a0b0*/  LDL.LU.64 R4, [R1+0xf68] ;  /* 0x000f680001047983 */ /* 0x0081620000300a00 */
[----:B------:R-:W-:-:S03]  /*a0c0*/  IADD3 R222, P3, R224, R8, RZ ;  /* 0x00000008e0de7210 */ /* 0x000fc60007f7e0ff */
[----:B------:R2:W-:Y:S01]  /*a0d0*/  STL.64 [R1+0xd38], R6 ;  /* 0x000d380601007387 */ /* 0x0005e20000100a00 */
[----:B------:R-:W-:-:S03]  /*a0e0*/  IADD3 R224, P4, R225, R8, RZ ;  /* 0x00000008e1e07210 */ /* 0x000fc60007f9e0ff */
[----:B--2---:R0:W5:Y:S04]  /*a0f0*/  LDL.LU.64 R6, [R1+0xf60] ;  /* 0x000f600001067983 */ /* 0x0041680000300a00 */
[----:B------:R2:W-:Y:S04]  /*a100*/  STL [R1+0xb6c], R223 ;  /* 0x000b6cdf01007387 */ /* 0x0005e80000100800 */
[----:B------:R3:W-:Y:S01]  /*a110*/  STL.64 [R1+0xb60], R2 ;  /* 0x000b600201007387 */ /* 0x0007e20000100a00 */
[-C--:B--2---:R-:W-:Y:S02]  /*a120*/  LEA.HI.X.SX32 R223, R23, R9.reuse, 0x1, P3 ;  /* 0x0000000917df7211 */ /* 0x084fe400018f0eff */
[----:B------:R-:W-:Y:S01]  /*a130*/  LEA.HI.X.SX32 R225, R229, R9, 0x1, P4 ;  /* 0x00000009e5e17211 */ /* 0x000fe200020f0eff */
[----:B---3--:R0:W5:Y:S04]  /*a140*/  LDL.LU.64 R2, [R1+0xf58] ;  /* 0x000f580001027983 */ /* 0x0081680000300a00 */
[----:B------:R2:W-:Y:S01]  /*a150*/  STL.64 [R1+0xd30], R20 ;  /* 0x000d301401007387 */ /* 0x0005e20000100a00 */
[----:B------:R-:W-:-:S03]  /*a160*/  IADD3 R22, P4, R228, R8, RZ ;  /* 0x00000008e4167210 */ /* 0x000fc60007f9e0ff */
[----:B------:R3:W-:Y:S01]  /*a170*/  STL.64 [R1+0xb58], R222 ;  /* 0x000b58de01007387 */ /* 0x0007e20000100a00 */
[CC--:B------:R-:W-:Y:S02]  /*a180*/  LEA.HI.X.SX32 R23, R109.reuse, R9.reuse, 0x1, P4 ;  /* 0x000000096d177211 */ /* 0x0c0fe400020f0eff */
[CC--:B--2---:R-:W-:Y:S02]  /*a190*/  IADD3 R20, P5, R108.reuse, R8.reuse, RZ ;  /* 0x000000086c147210 */ /* 0x0c4fe40007fbe0ff */
[----:B---3--:R-:W-:Y:S02]  /*a1a0*/  IADD3 R222, P3, R109, R8, RZ ;  /* 0x000000086dde7210 */ /* 0x008fe40007f7e0ff */
[-C--:B------:R-:W-:Y:S02]  /*a1b0*/  LEA.HI.X.SX32 R21, R231, R9.reuse, 0x1, P5 ;  /* 0x00000009e7157211 */ /* 0x080fe400028f0eff */
[----:B------:R-:W-:-:S03]  /*a1c0*/  LEA.HI.X.SX32 R223, R108, R9, 0x1, P3 ;  /* 0x000000096cdf7211 */ /* 0x000fc600018f0eff */
[----:B------:R2:W-:Y:S04]  /*a1d0*/  STL.64 [R1+0xe48], R20 ;  /* 0x000e481401007387 */ /* 0x0005e80000100a00 */
[----:B------:R-:W-:Y:S04]  /*a1e0*/  STL.64 [R1+0xb50], R224 ;  /* 0x000b50e001007387 */ /* 0x000fe80000100a00 */
[----:B------:R3:W-:Y:S01]  /*a1f0*/  STL.64 [R1+0xd28], R222 ;  /* 0x000d28de01007387 */ /* 0x0007e20000100a00 */
[----:B--2---:R-:W-:-:S03]  /*a200*/  IADD3 R20, P5, R230, R8, RZ ;  /* 0x00000008e6147210 */ /* 0x004fc60007fbe0ff */
[----:B------:R2:W-:Y:S01]  /*a210*/  STL.64 [R1+0xb48], R22 ;  /* 0x000b481601007387 */ /* 0x0005e20000100a00 */
[-C--:B------:R-:W-:Y:S02]  /*a220*/  LEA.HI.X.SX32 R21, R234, R9.reuse, 0x1, P5 ;  /* 0x00000009ea157211 */ /* 0x080fe400028f0eff */
[-C--:B---3--:R-:W-:Y:S02]  /*a230*/  IADD3 R222, P3, R110, R8.reuse, RZ ;  /* 0x000000086ede7210 */ /* 0x088fe40007f7e0ff */
[-C--:B--2---:R-:W-:Y:S02]  /*a240*/  IADD3 R22, P4, R232, R8.reuse, RZ ;  /* 0x00000008e8167210 */ /* 0x084fe40007f9e0ff */
[-C--:B------:R-:W-:Y:S02]  /*a250*/  LEA.HI.X.SX32 R223, R235, R9.reuse, 0x1, P3 ;  /* 0x00000009ebdf7211 */ /* 0x080fe400018f0eff */
[----:B------:R-:W-:Y:S01]  /*a260*/  LEA.HI.X.SX32 R23, R110, R9, 0x1, P4 ;  /* 0x000000096e177211 */ /* 0x000fe200020f0eff */
[----:B------:R2:W-:Y:S01]  /*a270*/  STL.64 [R1+0xb40], R20 ;  /* 0x000b401401007387 */ /* 0x0005e20000100a00 */
[----:B------:R-:W-:-:S03]  /*a280*/  IADD3 R108, P3, R111, R8, RZ ;  /* 0x000000086f6c7210 */ /* 0x000fc60007f7e0ff */
[----:B------:R-:W-:Y:S04]  /*a290*/  STL.64 [R1+0xd20], R222 ;  /* 0x000d20de01007387 */ /* 0x000fe80000100a00 */
[----:B------:R3:W-:Y:S01]  /*a2a0*/  STL.64 [R1+0xb38], R22 ;  /* 0x000b381601007387 */ /* 0x0007e20000100a00 */
[-C--:B--2---:R-:W-:Y:S02]  /*a2b0*/  IADD3 R20, P5, R233, R8.reuse, RZ ;  /* 0x00000008e9147210 */ /* 0x084fe40007fbe0ff */
[-C--:B------:R-:W-:Y:S02]  /*a2c0*/  LEA.HI.X.SX32 R109, R238, R9.reuse, 0x1, P3 ;  /* 0x00000009ee6d7211 */ /* 0x080fe400018f0eff */
[----:B------:R-:W-:Y:S02]  /*a2d0*/  LEA.HI.X.SX32 R21, R236, R9, 0x1, P5 ;  /* 0x00000009ec157211 */ /* 0x000fe400028f0eff */
[----:B---3--:R-:W-:-:S03]  /*a2e0*/  IADD3 R22, P4, R112, R8, RZ ;  /* 0x0000000870167210 */ /* 0x008fc60007f9e0ff */
[----:B------:R2:W-:Y:S01]  /*a2f0*/  STL.64 [R1+0xb30], R20 ;  /* 0x000b301401007387 */ /* 0x0005e20000100a00 */
[----:B------:R-:W-:-:S03]  /*a300*/  LEA.HI.X.SX32 R23, R111, R9, 0x1, P4 ;  /* 0x000000096f177211 */ /* 0x000fc600020f0eff */
[----:B------:R3:W-:Y:S04]  /*a310*/  STL.64 [R1+0xed0], R108 ;  /* 0x000ed06c01007387 */ /* 0x0007e80000100a00 */
[----:B------:R4:W-:Y:S01]  /*a320*/  STL.64 [R1+0xe40], R22 ;  /* 0x000e401601007387 */ /* 0x0009e20000100a00 */
[-C--:B--2---:R-:W-:Y:S02]  /*a330*/  IADD3 R20, P5, R113, R8.reuse, RZ ;  /* 0x0000000871147210 */ /* 0x084fe40007fbe0ff */
[-C--:B---3--:R-:W-:Y:S02]  /*a340*/  IADD3 R108, P3, R237, R8.reuse, RZ ;  /* 0x00000008ed6c7210 */ /* 0x088fe40007f7e0ff */
[----:B------:R-:W-:Y:S02]  /*a350*/  LEA.HI.X.SX32 R21, R112, R9, 0x1, P5 ;  /* 0x0000000970157211 */ /* 0x000fe400028f0eff */
[----:B----4-:R-:W-:-:S02]  /*a360*/  IADD3 R22, P4, R239, R8, RZ ;  /* 0x00000008ef167210 */ /* 0x010fc40007f9e0ff */
[-C--:B------:R-:W-:Y:S02]  /*a370*/  LEA.HI.X.SX32 R109, R113, R9.reuse, 0x1, P3 ;  /* 0x00000009716d7211 */ /* 0x080fe400018f0eff */
[----:B------:R-:W-:Y:S01]  /*a380*/  LEA.HI.X.SX32 R23, R242, R9, 0x1, P4 ;  /* 0x00000009f2177211 */ /* 0x000fe200020f0eff */
[----:B------:R2:W-:Y:S04]  /*a390*/  STL.64 [R1+0xd18], R20 ;  /* 0x000d181401007387 */ /* 0x0005e80000100a00 */
[----:B------:R3:W-:Y:S04]  /*a3a0*/  STL.64 [R1+0xb28], R108 ;  /* 0x000b286c01007387 */ /* 0x0007e80000100a00 */
[----:B------:R4:W-:Y:S01]  /*a3b0*/  STL.64 [R1+0xb20], R22 ;  /* 0x000b201601007387 */ /* 0x0009e20000100a00 */
[----:B--2---:R-:W-:-:S02]  /*a3c0*/  IADD3 R20, P5, R114, R8, RZ ;  /* 0x0000000872147210 */ /* 0x004fc40007fbe0ff */
[-C--:B---3--:R-:W-:Y:S02]  /*a3d0*/  IADD3 R108, P3, R240, R8.reuse, RZ ;  /* 0x00000008f06c7210 */ /* 0x088fe40007f7e0ff */
[-C--:B------:R-:W-:Y:S02]  /*a3e0*/  LEA.HI.X.SX32 R21, R243, R9.reuse, 0x1, P5 ;  /* 0x00000009f3157211 */ /* 0x080fe400028f0eff */
[----:B----4-:R-:W-:Y:S02]  /*a3f0*/  IADD3 R22, P4, R241, R8, RZ ;  /* 0x00000008f1167210 */ /* 0x010fe40007f9e0ff */
[-C--:B------:R-:W-:Y:S02]  /*a400*/  LEA.HI.X.SX32 R109, R114, R9.reuse, 0x1, P3 ;  /* 0x00000009726d7211 */ /* 0x080fe400018f0eff */
[-C--:B------:R-:W-:Y:S01]  /*a410*/  LEA.HI.X.SX32 R23, R245, R9.reuse, 0x1, P4 ;  /* 0x00000009f5177211 */ /* 0x080fe200020f0eff */
[----:B------:R2:W-:Y:S01]  /*a420*/  STL.64 [R1+0xd10], R20 ;  /* 0x000d101401007387 */ /* 0x0005e20000100a00 */
[----:B------:R-:W-:-:S02]  /*a430*/  LEA.HI.X.SX32 R19, R193, R9, 0x1, P6 ;  /* 0x00000009c1137211 */ /* 0x000fc400030f0eff */
[----:B------:R-:W3:Y:S01]  /*a440*/  LDC R193, c[0x0][0x268] ;  /* 0x00009a00ffc17b82 */ /* 0x000ee20000000800 */
[----:B------:R4:W-:Y:S04]  /*a450*/  STL.64 [R1+0xb18], R108 ;  /* 0x000b186c01007387 */ /* 0x0009e80000100a00 */
[----:B------:R1:W-:Y:S01]  /*a460*/  STL.64 [R1+0xb10], R22 ;  /* 0x000b101601007387 */ /* 0x0003e20000100a00 */
[-C--:B--2---:R-:W-:Y:S02]  /*a470*/  IADD3 R20, P5, R115, R8.reuse, RZ ;  /* 0x0000000873147210 */ /* 0x084fe40007fbe0ff */
[----:B----4-:R-:W-:Y:S02]  /*a480*/  IADD3 R108, P3, R116, R8, RZ ;  /* 0x00000008746c7210 */ /* 0x010fe40007f7e0ff */
[----:B------:R-:W-:-:S02]  /*a490*/  LEA.HI.X.SX32 R21, R247, R9, 0x1, P5 ;  /* 0x00000009f7157211 */ /* 0x000fc400028f0eff */
[-C--:B-1----:R-:W-:Y:S02]  /*a4a0*/  IADD3 R22, P4, R244, R8.reuse, RZ ;  /* 0x00000008f4167210 */ /* 0x082fe40007f9e0ff */
[-C--:B------:R-:W-:Y:S02]  /*a4b0*/  LEA.HI.X.SX32 R109, R115, R9.reuse, 0x1, P3 ;  /* 0x00000009736d7211 */ /* 0x080fe400018f0eff */
[----:B------:R-:W-:Y:S01]  /*a4c0*/  LEA.HI.X.SX32 R23, R116, R9, 0x1, P4 ;  /* 0x0000000974177211 */ /* 0x000fe200020f0eff */
[----:B------:R1:W-:Y:S04]  /*a4d0*/  STL.64 [R1+0xe38], R20 ;  /* 0x000e381401007387 */ /* 0x0003e80000100a00 */
[----:B------:R2:W-:Y:S04]  /*a4e0*/  STL.64 [R1+0xd08], R108 ;  /* 0x000d086c01007387 */ /* 0x0005e80000100a00 */
[----:B------:R4:W-:Y:S01]  /*a4f0*/  STL.64 [R1+0xb08], R22 ;  /* 0x000b081601007387 */ /* 0x0009e20000100a00 */
[----:B-1----:R-:W-:-:S02]  /*a500*/  IADD3 R20, P5, R246, R8, RZ ;  /* 0x00000008f6147210 */ /* 0x002fc40007fbe0ff */
[-C--:B--2---:R-:W-:Y:S02]  /*a510*/  IADD3 R108, P3, R117, R8.reuse, RZ ;  /* 0x00000008756c7210 */ /* 0x084fe40007f7e0ff */
[-C--:B------:R-:W-:Y:S02]  /*a520*/  LEA.HI.X.SX32 R21, R250, R9.reuse, 0x1, P5 ;  /* 0x00000009fa157211 */ /* 0x080fe400028f0eff */
[-C--:B----4-:R-:W-:Y:S02]  /*a530*/  IADD3 R22, P4, R248, R8.reuse, RZ ;  /* 0x00000008f8167210 */ /* 0x090fe40007f9e0ff */
        /* <DEDUP_REMOVED lines=9> */
[-C--:B------:R-:W-:Y:S01]  /*a5d0*/  LEA.HI.X.SX32 R109, R118, R9.reuse, 0x1, P3 ;  /* 0x00000009766d7211 */ /* 0x080fe200018f0eff */
[----:B---3--:R-:W-:Y:S01]  /*a5e0*/  IMAD R193, R193, 0x142, RZ ;  /* 0x00000142c1c17824 */ /* 0x008fe200078e02ff */
[----:B------:R-:W-:Y:S01]  /*a5f0*/  LEA.HI.X.SX32 R23, R119, R9, 0x1, P4 ;  /* 0x0000000977177211 */ /* 0x000fe200020f0eff */
[----:B------:R-:W-:Y:S04]  /*a600*/  STL.64 [R1+0xaf0], R20 ;  /* 0x000af01401007387 */ /* 0x000fe80000100a00 */
[----:B------:R-:W-:Y:S04]  /*a610*/  STL [R1+0xf34], R19 ;  /* 0x000f341301007387 */ /* 0x000fe80000100800 */
[----:B------:R-:W-:Y:S04]  /*a620*/  STL.64 [R1+0xf10], R108 ;  /* 0x000f106c01007387 */ /* 0x000fe80000100a00 */
[----:B------:R1:W-:Y:S02]  /*a630*/  STL.64 [R1+0xec8], R22 ;  /* 0x000ec81601007387 */ /* 0x0003e40000100a00 */
[----:B-1----:R-:W-:-:S02]  /*a640*/  IADD3 R22, P4, R193, R8, RZ ;  /* 0x00000008c1167210 */ /* 0x002fc40007f9e0ff */
[----:B------:R-:W1:Y:S01]  /*a650*/  LDC R193, c[0x0][0x268] ;  /* 0x00009a00ffc17b82 */ /* 0x000e620000000800 */
[CC--:B------:R-:W-:Y:S02]  /*a660*/  IADD3 R20, P5, R121.reuse, R8.reuse, RZ ;  /* 0x0000000879147210 */ /* 0x0c0fe40007fbe0ff */
[----:B------:R-:W-:Y:S02]  /*a670*/  IADD3 R18, P6, R122, R8, RZ ;  /* 0x000000087a127210 */ /* 0x000fe40007fde0ff */
[-C--:B------:R-:W-:Y:S02]  /*a680*/  LEA.HI.X.SX32 R21, R120, R9.reuse, 0x1, P5 ;  /* 0x0000000978157211 */ /* 0x080fe400028f0eff */
[----:B------:R-:W-:-:S03]  /*a690*/  LEA.HI.X.SX32 R19, R121, R9, 0x1, P6 ;  /* 0x0000000979137211 */ /* 0x000fc600030f0eff */
[----:B------:R-:W-:Y:S04]  /*a6a0*/  STL.64 [R1+0xe30], R20 ;  /* 0x000e301401007387 */ /* 0x000fe80000100a00 */
[----:B------:R2:W-:Y:S01]  /*a6b0*/  STL.64 [R1+0xcf8], R18 ;  /* 0x000cf81201007387 */ /* 0x0005e20000100a00 */
[----:B-1----:R-:W-:-:S05]  /*a6c0*/  IMAD R193, R193, 0x144, RZ ;  /* 0x00000144c1c17824 */ /* 0x002fca00078e02ff */
[-C--:B--2---:R-:W-:Y:S02]  /*a6d0*/  IADD3 R18, P6, R193, R8.reuse, RZ ;  /* 0x00000008c1127210 */ /* 0x084fe40007fde0ff */
[----:B------:R-:W1:Y:S01]  /*a6e0*/  LDC R193, c[0x0][0x268] ;  /* 0x00009a00ffc17b82 */ /* 0x000e620000000800 */
[-C--:B------:R-:W-:Y:S02]  /*a6f0*/  IADD3 R108, P3, R197, R8.reuse, RZ ;  /* 0x00000008c56c7210 */ /* 0x080fe40007f7e0ff */
[----:B------:R-:W-:-:S05]  /*a700*/  IADD3 R20, P5, R123, R8, RZ ;  /* 0x000000087b147210 */ /* 0x000fca0007fbe0ff */
[----:B------:R-:W2:Y:S01]  /*a710*/  LDC R197, c[0x0][0x268] ;  /* 0x00009a00ffc57b82 */ /* 0x000ea20000000800 */
[----:B-1----:R-:W-:-:S05]  /*a720*/  IMAD R193, R193, 0x51, RZ ;  /* 0x00000051c1c17824 */ /* 0x002fca00078e02ff */
[-C--:B------:R-:W-:Y:S02]  /*a730*/  LEA.HI.X.SX32 R21, R193, R9.reuse, 0x1, P5 ;  /* 0x00000009c1157211 */ /* 0x080fe400028f0eff */
[----:B------:R-:W1:Y:S01]  /*a740*/  LDC R193, c[0x0][0x268] ;  /* 0x00009a00ffc17b82 */ /* 0x000e620000000800 */
[----:B--2---:R-:W-:Y:S01]  /*a750*/  IMAD R197, R197, 0xa1, RZ ;  /* 0x000000a1c5c57824 */ /* 0x004fe200078e02ff */
[-C--:B------:R-:W-:Y:S02]  /*a760*/  LEA.HI.X.SX32 R109, R122, R9.reuse, 0x1, P3 ;  /* 0x000000097a6d7211 */ /* 0x080fe400018f0eff */
[-C--:B------:R-:W-:Y:S02]  /*a770*/  LEA.HI.X.SX32 R19, R123, R9.reuse, 0x1, P6 ;  /* 0x000000097b137211 */ /* 0x080fe400030f0eff */
[----:B------:R-:W-:Y:S02]  /*a780*/  LEA.HI.X.SX32 R23, R197, R9, 0x1, P4 ;  /* 0x00000009c5177211 */ /* 0x000fe400020f0eff */
[----:B------:R-:W2:Y:S01]  /*a790*/  LDC R197, c[0x0][0x268] ;  /* 0x00009a00ffc57b82 */ /* 0x000ea20000000800 */
[----:B------:R-:W-:Y:S04]  /*a7a0*/  STL.64 [R1+0xae8], R108 ;  /* 0x000ae86c01007387 */ /* 0x000fe80000100a00 */
[----:B------:R-:W-:Y:S04]  /*a7b0*/  STL.64 [R1+0xae0], R22 ;  /* 0x000ae01601007387 */ /* 0x000fe80000100a00 */
[----:B------:R-:W-:Y:S01]  /*a7c0*/  STL.64 [R1+0xcf0], R20 ;  /* 0x000cf01401007387 */ /* 0x000fe20000100a00 */
[----:B-1----:R-:W-:-:S03]  /*a7d0*/  IMAD R193, R193, 0x148, RZ ;  /* 0x00000148c1c17824 */ /* 0x002fc600078e02ff */
[----:B------:R1:W-:Y:S02]  /*a7e0*/  STL.64 [R1+0xad8], R18 ;  /* 0x000ad81201007387 */ /* 0x0003e40000100a00 */
[-C--:B-1----:R-:W-:Y:S02]  /*a7f0*/  IADD3 R18, P6, R193, R8.reuse, RZ ;  /* 0x00000008c1127210 */ /* 0x082fe40007fde0ff */
[----:B------:R-:W1:Y:S01]  /*a800*/  LDC R193, c[0x0][0x268] ;  /* 0x00009a00ffc17b82 */ /* 0x000e620000000800 */
[----:B--2---:R-:W-:Y:S01]  /*a810*/  IMAD R197, R197, 0xa3, RZ ;  /* 0x000000a3c5c57824 */ /* 0x004fe200078e02ff */
[----:B------:R-:W-:-:S04]  /*a820*/  IADD3 R108, P3, R201, R8, RZ ;  /* 0x00000008c96c7210 */ /* 0x000fc80007f7e0ff */
[----:B------:R-:W-:Y:S02]  /*a830*/  LEA.HI.X.SX32 R109, R197, R9, 0x1, P3 ;  /* 0x00000009c56d7211 */ /* 0x000fe400018f0eff */
[----:B------:R-:W2:Y:S03]  /*a840*/  LDC R197, c[0x0][0x268] ;  /* 0x00009a00ffc57b82 */ /* 0x000ea60000000800 */
[----:B------:R3:W-:Y:S01]  /*a850*/  STL.64 [R1+0xad0], R108 ;  /* 0x000ad06c01007387 */ /* 0x0007e20000100a00 */
[-C--:B------:R-:W-:Y:S02]  /*a860*/  IADD3 R22, P4, R124, R8.reuse, RZ ;  /* 0x000000087c167210 */ /* 0x080fe40007f9e0ff */
[----:B------:R-:W-:Y:S02]  /*a870*/  IADD3 R20, P5, R125, R8, RZ ;  /* 0x000000087d147210 */ /* 0x000fe40007fbe0ff */
[----:B------:R-:W4:Y:S01]  /*a880*/  LDC R201, c[0x0][0x268] ;  /* 0x00009a00ffc97b82 */ /* 0x000f220000000800 */
[----:B-1----:R-:W-:-:S05]  /*a890*/  IMAD R193, R193, 0x14a, RZ ;  /* 0x0000014ac1c17824 */ /* 0x002fca00078e02ff */
[----:B---3--:R-:W-:Y:S02]  /*a8a0*/  IADD3 R108, P3, R193, R8, RZ ;  /* 0x00000008c16c7210 */ /* 0x008fe40007f7e0ff */
[----:B------:R-:W1:Y:S01]  /*a8b0*/  LDC R193, c[0x0][0x268] ;  /* 0x00009a00ffc17b82 */ /* 0x000e620000000800 */
[----:B--2---:R-:W-:Y:S01]  /*a8c0*/  IMAD R197, R197, 0x29, RZ ;  /* 0x00000029c5c57824 */ /* 0x004fe200078e02ff */
[----:B------:R-:W-:-:S04]  /*a8d0*/  LEA.HI.X.SX32 R21, R124, R9, 0x1, P5 ;  /* 0x000000097c157211 */ /* 0x000fc800028f0eff */
[----:B------:R-:W-:Y:S02]  /*a8e0*/  LEA.HI.X.SX32 R23, R197, R9, 0x1, P4 ;  /* 0x00000009c5177211 */ /* 0x000fe400020f0eff */
[----:B------:R-:W2:Y:S03]  /*a8f0*/  LDC R197, c[0x0][0x268] ;  /* 0x00009a00ffc57b82 */ /* 0x000ea60000000800 */
[----:B------:R-:W-:Y:S04]  /*a900*/  STL.64 [R1+0xe28], R22 ;  /* 0x000e281601007387 */ /* 0x000fe80000100a00 */
[----:B------:R3:W-:Y:S01]  /*a910*/  STL.64 [R1+0xce8], R20 ;  /* 0x000ce81401007387 */ /* 0x0007e20000100a00 */
[----:B-1----:R-:W-:-:S05]  /*a920*/  IMAD R193, R193, 0x14c, RZ ;  /* 0x0000014cc1c17824 */ /* 0x002fca00078e02ff */
[-C--:B---3--:R-:W-:Y:S02]  /*a930*/  IADD3 R20, P5, R193, R8.reuse, RZ ;  /* 0x00000008c1147210 */ /* 0x088fe40007fbe0ff */
[----:B------:R-:W1:Y:S01]  /*a940*/  LDC R193, c[0x0][0x268] ;  /* 0x00009a00ffc17b82 */ /* 0x000e620000000800 */
[----:B--2---:R-:W-:Y:S01]  /*a950*/  IMAD R197, R197, 0xa5, RZ ;  /* 0x000000a5c5c57824 */ /* 0x004fe200078e02ff */
[----:B------:R-:W-:-:S04]  /*a960*/  IADD3 R22, P4, R126, R8, RZ ;  /* 0x000000087e167210 */ /* 0x000fc80007f9e0ff */
[----:B------:R-:W-:Y:S02]  /*a970*/  LEA.HI.X.SX32 R109, R197, R9, 0x1, P3 ;  /* 0x00000009c56d7211 */ /* 0x000fe400018f0eff */
[----:B------:R-:W2:Y:S01]  /*a980*/  LDC R197, c[0x0][0x268] ;  /* 0x00009a00ffc57b82 */ /* 0x000ea20000000800 */
[----:B-1----:R-:W-:-:S05]  /*a990*/  IMAD R193, R193, 0x53, RZ ;  /* 0x00000053c1c17824 */ /* 0x002fca00078e02ff */
[-C--:B------:R-:W-:Y:S02]  /*a9a0*/  LEA.HI.X.SX32 R23, R193, R9.reuse, 0x1, P4 ;  /* 0x00000009c1177211 */ /* 0x080fe400020f0eff */
[----:B------:R-:W1:Y:S01]  /*a9b0*/  LDC R193, c[0x0][0x268] ;  /* 0x00009a00ffc17b82 */ /* 0x000e620000000800 */
[----:B------:R-:W-:Y:S01]  /*a9c0*/  LEA.HI.X.SX32 R19, R125, R9, 0x1, P6 ;  /* 0x000000097d137211 */ /* 0x000fe200030f0eff */
[----:B----4-:R-:W-:Y:S02]  /*a9d0*/  IMAD R201, R201, 0x14e, RZ ;  /* 0x0000014ec9c97824 */ /* 0x010fe400078e02ff */
[----:B------:R-:W-:Y:S02]  /*a9e0*/  IMAD R207, R207, 0xa7, RZ ;  /* 0x000000a7cfcf7824 */ /* 0x000fe400078e02ff */
[----:B------:R3:W-:Y:S01]  /*a9f0*/  STL.64 [R1+0xac8], R18 ;  /* 0x000ac81201007387 */ /* 0x0007e20000100a00 */
[----:B--2---:R-:W-:-:S03]  /*aa00*/  IMAD R197, R197, 0x15, RZ ;  /* 0x00000015c5c57824 */ /* 0x004fc600078e02ff */
[----:B------:R2:W-:Y:S01]  /*aa10*/  STL.64 [R1+0xac0], R108 ;  /* 0x000ac06c01007387 */ /* 0x0005e20000100a00 */
[-C--:B------:R-:W-:Y:S02]  /*aa20*/  LEA.HI.X.SX32 R21, R126, R9.reuse, 0x1, P5 ;  /* 0x000000097e157211 */ /* 0x080fe400028f0eff */
[-C--:B---3--:R-:W-:Y:S02]  /*aa30*/  IADD3 R18, P6, R201, R8.reuse, RZ ;  /* 0x00000008c9127210 */ /* 0x088fe40007fde0ff */
[----:B------:R-:W3:Y:S01]  /*aa40*/  LDC R201, c[0x0][0x268] ;  /* 0x00009a00ffc97b82 */ /* 0x000ee20000000800 */
[-C--:B--2---:R-:W-:Y:S02]  /*aa50*/  IADD3 R108, P3, R127, R8.reuse, RZ ;  /* 0x000000087f6c7210 */ /* 0x084fe40007f7e0ff */
[-C--:B------:R-:W-:Y:S01]  /*aa60*/  LEA.HI.X.SX32 R19, R207, R9.reuse, 0x1, P6 ;  /* 0x00000009cf137211 */ /* 0x080fe200030f0eff */
[----:B-1----:R-:W-:Y:S01]  /*aa70*/  IMAD R193, R193, 0x152, RZ ;  /* 0x00000152c1c17824 */ /* 0x002fe200078e02ff */
[----:B------:R-:W-:Y:S01]  /*aa80*/  LEA.HI.X.SX32 R109, R197, R9, 0x1, P3 ;  /* 0x00000009c56d7211 */ /* 0x000fe200018f0eff */
[----:B------:R-:W-:Y:S02]  /*aa90*/  STL.64 [R1+0xce0], R22 ;  /* 0x000ce01601007387 */ /* 0x000fe40000100a00 */
[----:B------:R-:W1:Y:S02]  /*aaa0*/  LDC R197, c[0x0][0x268] ;  /* 0x00009a00ffc57b82 */ /* 0x000e640000000800 */
[----:B------:R-:W-:Y:S04]  /*aab0*/  STL.64 [R1+0xab8], R20 ;  /* 0x000ab81401007387 */ /* 0x000fe80000100a00 */
[----:B------:R-:W-:Y:S02]  /*aac0*/  STL.64 [R1+0xab0], R18 ;  /* 0x000ab01201007387 */ /* 0x000fe40000100a00 */
[----:B------:R-:W2:Y:S02]  /*aad0*/  LDC R207, c[0x0][0x268] ;  /* 0x00009a00ffcf7b82 */ /* 0x000ea40000000800 */
[----:B------:R4:W-:Y:S02]  /*aae0*/  STL.64 [R1+0xec0], R108 ;  /* 0x000ec06c01007387 */ /* 0x0009e40000100a00 */
[----:B----4-:R-:W-:-:S04]  /*aaf0*/  IADD3 R108, P3, R193, R8, RZ ;  /* 0x00000008c16c7210 */ /* 0x010fc80007f7e0ff */
[----:B------:R-:W4:Y:S01]  /*ab00*/  LDC R193, c[0x0][0x268] ;  /* 0x00009a00ffc17b82 */ /* 0x000f220000000800 */
[----:B---3--:R-:W-:Y:S01]  /*ab10*/  IMAD R201, R201, 0x150, RZ ;  /* 0x00000150c9c97824 */ /* 0x008fe200078e02ff */
[CC--:B------:R-:W-:Y:S02]  /*ab20*/  IADD3 R22, P4, R128.reuse, R8.reuse, RZ ;  /* 0x0000000880167210 */ /* 0x0c0fe40007f9e0ff */
[-C--:B------:R-:W-:Y:S02]  /*ab30*/  IADD3 R20, P5, R129, R8.reuse, RZ ;  /* 0x0000000881147210 */ /* 0x080fe40007fbe0ff */
[----:B------:R-:W-:Y:S02]  /*ab40*/  IADD3 R18, P6, R201, R8, RZ ;  /* 0x00000008c9127210 */ /* 0x000fe40007fde0ff */
[-C--:B------:R-:W-:Y:S01]  /*ab50*/  LEA.HI.X.SX32 R23, R127, R9.reuse, 0x1, P4 ;  /* 0x000000097f177211 */ /* 0x080fe200020f0eff */
[----:B-1----:R-:W-:Y:S01]  /*ab60*/  IMAD R197, R197, 0x154, RZ ;  /* 0x00000154c5c57824 */ /* 0x002fe200078e02ff */
[-C--:B------:R-:W-:Y:S01]  /*ab70*/  LEA.HI.X.SX32 R21, R128, R9.reuse, 0x1, P5 ;  /* 0x0000000980157211 */ /* 0x080fe200028f0eff */
[----:B------:R-:W1:Y:S01]  /*ab80*/  LDC R201, c[0x0][0x268] ;  /* 0x00009a00ffc97b82 */ /* 0x000e620000000800 */
[----:B------:R-:W-:Y:S01]  /*ab90*/  LEA.HI.X.SX32 R19, R129, R9, 0x1, P6 ;  /* 0x0000000981137211 */ /* 0x000fe200030f0eff */
[----:B------:R-:W-:Y:S04]  /*aba0*/  STL.64 [R1+0xe20], R22 ;  /* 0x000e201601007387 */ /* 0x000fe80000100a00 */
[----:B------:R-:W-:Y:S01]  /*abb0*/  STL.64 [R1+0xcd8], R20 ;  /* 0x000cd81401007387 */ /* 0x000fe20000100a00 */
[----:B----4-:R-:W-:-:S03]  /*abc0*/  IMAD R193, R193, 0x156, RZ ;  /* 0x00000156c1c17824 */ /* 0x010fc600078e02ff */
[----:B------:R3:W-:Y:S02]  /*abd0*/  STL.64 [R1+0xaa8], R18 ;  /* 0x000aa81201007387 */ /* 0x0007e40000100a00 */
[-C--:B---3--:R-:W-:Y:S02]  /*abe0*/  IADD3 R18, P6, R193, R8.reuse, RZ ;  /* 0x00000008c1127210 */ /* 0x088fe40007fde0ff */
[----:B------:R-:W3:Y:S01]  /*abf0*/  LDC R193, c[0x0][0x268] ;  /* 0x00009a00ffc17b82 */ /* 0x000ee20000000800 */
[-C--:B------:R-:W-:Y:S02]  /*ac00*/  IADD3 R20, P5, R197, R8.reuse, RZ ;  /* 0x00000008c5147210 */ /* 0x080fe40007fbe0ff */
[----:B------:R-:W-:-:S05]  /*ac10*/  IADD3 R22, P4, R130, R8, RZ ;  /* 0x0000000882167210 */ /* 0x000fca0007f9e0ff */
[----:B------:R-:W4:Y:S01]  /*ac20*/  LDC R197, c[0x0][0x268] ;  /* 0x00009a00ffc57b82 */ /* 0x000f220000000800 */
[----:B---3--:R-:W-:-:S05]  /*ac30*/  IMAD R193, R193, 0x55, RZ ;  /* 0x00000055c1c17824 */ /* 0x008fca00078e02ff */
[-C--:B------:R-:W-:Y:S02]  /*ac40*/  LEA.HI.X.SX32 R23, R193, R9.reuse, 0x1, P4 ;  /* 0x00000009c1177211 */ /* 0x080fe400020f0eff */
[----:B------:R-:W3:Y:S01]  /*ac50*/  LDC R193, c[0x0][0x268] ;  /* 0x00009a00ffc17b82 */ /* 0x000ee20000000800 */
[----:B----4-:R-:W-:Y:S01]  /*ac60*/  IMAD R197, R197, 0xa9, RZ ;  /* 0x000000a9c5c57824 */ /* 0x010fe200078e02ff */
[----:B------:R-:W-:-:S04]  /*ac70*/  LEA.HI.X.SX32 R21, R130, R9, 0x1, P5 ;  /* 0x0000000982157211 */ /* 0x000fc800028f0eff */
[----:B------:R-:W-:Y:S02]  /*ac80*/  LEA.HI.X.SX32 R109, R197, R9, 0x1, P3 ;  /* 0x00000009c56d7211 */ /* 0x000fe400018f0eff */
[----:B------:R-:W4:Y:S03]  /*ac90*/  LDC R197, c[0x0][0x268] ;  /* 0x00009a00ffc57b82 */ /* 0x000f260000000800 */
[----:B------:R-:W-:Y:S04]  /*aca0*/  STL.64 [R1+0xaa0], R108 ;  /* 0x000aa06c01007387 */ /* 0x000fe80000100a00 */
[----:B------:R-:W-:Y:S04]  /*acb0*/  STL.64 [R1+0xcd0], R22 ;  /* 0x000cd01601007387 */ /* 0x000fe80000100a00 */
[----:B------:R0:W-:Y:S01]  /*acc0*/  STL.64 [R1+0xa98], R20 ;  /* 0x000a981401007387 */ /* 0x0001e20000100a00 */
[----:B---3--:R-:W-:-:S05]  /*acd0*/  IMAD R193, R193, 0x158, RZ ;  /* 0x00000158c1c17824 */ /* 0x008fca00078e02ff */
[----:B0-----:R-:W-:Y:S02]  /*ace0*/  IADD3 R20, P5, R193, R8, RZ ;  /* 0x00000008c1147210 */ /* 0x001fe40007fbe0ff */
[----:B------:R-:W0:Y:S01]  /*acf0*/  LDC R193, c[0x0][0x268] ;  /* 0x00009a00ffc17b82 */ /* 0x000e220000000800 */
[----:B----4-:R-:W-:-:S05]  /*ad00*/  IMAD R197, R197, 0xab, RZ ;  /* 0x000000abc5c57824 */ /* 0x010fca00078e02ff */
[----:B------:R-:W-:Y:S02]  /*ad10*/  LEA.HI.X.SX32 R19, R197, R9, 0x1, P6 ;  /* 0x00000009c5137211 */ /* 0x000fe400030f0eff */
[----:B------:R-:W3:Y:S03]  /*ad20*/  LDC R197, c[0x0][0x268] ;  /* 0x00009a00ffc57b82 */ /* 0x000ee60000000800 */
[----:B------:R4:W-:Y:S01]  /*ad30*/  STL.64 [R1+0xa90], R18 ;  /* 0x000a901201007387 */ /* 0x0009e20000100a00 */
[----:B0-----:R-:W-:-:S05]  /*ad40*/  IMAD R193, R193, 0x15a, RZ ;  /* 0x0000015ac1c17824 */ /* 0x001fca00078e02ff */
[-C--:B----4-:R-:W-:Y:S02]  /*ad50*/  IADD3 R18, P6, R193, R8.reuse, RZ ;  /* 0x00000008c1127210 */ /* 0x090fe40007fde0ff */
[----:B------:R-:W0:Y:S01]  /*ad60*/  LDC R193, c[0x0][0x268] ;  /* 0x00009a00ffc17b82 */ /* 0x000e220000000800 */
[----:B---3--:R-:W-:Y:S01]  /*ad70*/  IMAD R197, R197, 0x2b, RZ ;  /* 0x0000002bc5c57824 */ /* 0x008fe200078e02ff */
[-C--:B------:R-:W-:Y:S02]  /*ad80*/  IADD3 R108, P3, R131, R8.reuse, RZ ;  /* 0x00000008836c7210 */ /* 0x080fe40007f7e0ff */
[----:B------:R-:W-:Y:S02]  /*ad90*/  IADD3 R22, P4, R132, R8, RZ ;  /* 0x0000000884167210 */ /* 0x000fe40007f9e0ff */
[-C--:B------:R-:W-:Y:S02]  /*ada0*/  LEA.HI.X.SX32 R109, R197, R9.reuse, 0x1, P3 ;  /* 0x00000009c56d7211 */ /* 0x080fe400018f0eff */
[----:B------:R-:W-:Y:S01]  /*adb0*/  LEA.HI.X.SX32 R23, R131, R9, 0x1, P4 ;  /* 0x0000000983177211 */ /* 0x000fe200020f0eff */
[----:B------:R-:W3:Y:S02]  /*adc0*/  LDC R197, c[0x0][0x268] ;  /* 0x00009a00ffc57b82 */ /* 0x000ee40000000800 */
[----:B------:R-:W-:Y:S04]  /*add0*/  STL.64 [R1+0xe18], R108 ;  /* 0x000e186c01007387 */ /* 0x000fe80000100a00 */
[----:B------:R4:W-:Y:S01]  /*ade0*/  STL.64 [R1+0xcc8], R22 ;  /* 0x000cc81601007387 */ /* 0x0009e20000100a00 */
[----:B0-----:R-:W-:-:S05]  /*adf0*/  IMAD R193, R193, 0x15c, RZ ;  /* 0x0000015cc1c17824 */ /* 0x001fca00078e02ff */
[-C--:B----4-:R-:W-:Y:S02]  /*ae00*/  IADD3 R22, P4, R193, R8.reuse, RZ ;  /* 0x00000008c1167210 */ /* 0x090fe40007f9e0ff */
[----:B------:R-:W0:Y:S01]  /*ae10*/  LDC R193, c[0x0][0x268] ;  /* 0x00009a00ffc17b82 */ /* 0x000e220000000800 */
[----:B------:R-:W-:Y:S01]  /*ae20*/  IADD3 R108, P3, R133, R8, RZ ;  /* 0x00000008856c7210 */ /* 0x000fe20007f7e0ff */
[----:B0-----:R-:W-:-:S05]  /*ae30*/  IMAD R193, R193, 0x57, RZ ;  /* 0x00000057c1c17824 */ /* 0x001fca00078e02ff */
[-C--:B------:R-:W-:Y:S02]  /*ae40*/  LEA.HI.X.SX32 R109, R193, R9.reuse, 0x1, P3 ;  /* 0x00000009c16d7211 */ /* 0x080fe400018f0eff */
[----:B------:R-:W0:Y:S01]  /*ae50*/  LDC R193, c[0x0][0x268] ;  /* 0x00009a00ffc17b82 */ /* 0x000e220000000800 */
[----:B------:R-:W-:Y:S01]  /*ae60*/  LEA.HI.X.SX32 R21, R132, R9, 0x1, P5 ;  /* 0x0000000984157211 */ /* 0x000fe200028f0eff */
[----:B-1----:R-:W-:-:S04]  /*ae70*/  IMAD R201, R201, 0x15e, RZ ;  /* 0x0000015ec9c97824 */ /* 0x002fc800078e02ff */
[----:B------:R1:W-:Y:S02]  /*ae80*/  STL.64 [R1+0xa88], R20 ;  /* 0x000a881401007387 */ /* 0x0003e40000100a00 */
[----:B-1----:R-:W-:Y:S02]  /*ae90*/  IADD3 R20, P5, R201, R8, RZ ;  /* 0x00000008c9147210 */ /* 0x002fe40007fbe0ff */
[----:B------:R-:W1:Y:S01]  /*aea0*/  LDC R201, c[0x0][0x268] ;  /* 0x00009a00ffc97b82 */ /* 0x000e620000000800 */
[----:B0-----:R-:W-:-:S05]  /*aeb0*/  IMAD R193, R193, 0xaf, RZ ;  /* 0x000000afc1c17824 */ /* 0x001fca00078e02ff */
[----:B------:R-:W-:Y:S02]  /*aec0*/  LEA.HI.X.SX32 R21, R193, R9, 0x1, P5 ;  /* 0x00000009c1157211 */ /* 0x000fe400028f0eff */
[----:B------:R-:W0:Y:S01]  /*aed0*/  LDC R193, c[0x0][0x268] ;  /* 0x00009a00ffc17b82 */ /* 0x000e220000000800 */
[----:B---3--:R-:W-:-:S05]  /*aee0*/  IMAD R197, R197, 0xad, RZ ;  /* 0x000000adc5c57824 */ /* 0x008fca00078e02ff */
[-C--:B------:R-:W-:Y:S02]  /*aef0*/  LEA.HI.X.SX32 R19, R197, R9.reuse, 0x1, P6 ;  /* 0x00000009c5137211 */ /* 0x080fe400030f0eff */
[----:B------:R-:W-:Y:S01]  /*af00*/  LEA.HI.X.SX32 R23, R133, R9, 0x1, P4 ;  /* 0x0000000985177211 */ /* 0x000fe200020f0eff */
[----:B------:R-:W3:Y:S02]  /*af10*/  LDC R197, c[0x0][0x268] ;  /* 0x00009a00ffc57b82 */ /* 0x000ee40000000800 */
[----:B------:R4:W-:Y:S01]  /*af20*/  STL.64 [R1+0xa80], R18 ;  /* 0x000a801201007387 */ /* 0x0009e20000100a00 */
[----:B-1----:R-:W-:-:S03]  /*af30*/  IMAD R201, R201, 0xb, RZ ;  /* 0x0000000bc9c97824 */ /* 0x002fc600078e02ff */
[----:B------:R1:W-:Y:S01]  /*af40*/  STL.64 [R1+0xcc0], R108 ;  /* 0x000cc06c01007387 */ /* 0x0003e20000100a00 */
[CC--:B----4-:R-:W-:Y:S02]  /*af50*/  IADD3 R18, P6, R134.reuse, R8.reuse, RZ ;  /* 0x0000000886127210 */ /* 0x0d0fe40007fde0ff */
[-C--:B-1----:R-:W-:Y:S02]  /*af60*/  IADD3 R108, P3, R135, R8.reuse, RZ ;  /* 0x00000008876c7210 */ /* 0x082fe40007f7e0ff */
[-C--:B------:R-:W-:Y:S01]  /*af70*/  LEA.HI.X.SX32 R19, R201, R9.reuse, 0x1, P6 ;  /* 0x00000009c9137211 */ /* 0x080fe200030f0eff */
[----:B0-----:R-:W-:Y:S01]  /*af80*/  IMAD R193, R193, 0x162, RZ ;  /* 0x00000162c1c17824 */ /* 0x001fe200078e02ff */
[----:B------:R-:W-:Y:S01]  /*af90*/  LEA.HI.X.SX32 R109, R134, R9, 0x1, P3 ;  /* 0x00000009866d7211 */ /* 0x000fe200018f0eff */
[----:B------:R-:W-:Y:S01]  /*afa0*/  STL.64 [R1+0xa78], R22 ;  /* 0x000a781601007387 */ /* 0x000fe20000100a00 */
[----:B---3--:R-:W-:Y:S01]  /*afb0*/  IMAD R197, R197, 0x160, RZ ;  /* 0x00000160c5c57824 */ /* 0x008fe200078e02ff */
[----:B------:R-:W0:Y:S02]  /*afc0*/  LDC R201, c[0x0][0x268] ;  /* 0x00009a00ffc97b82 */ /* 0x000e240000000800 */
[----:B------:R-:W-:Y:S04]  /*afd0*/  STL.64 [R1+0xa70], R20 ;  /* 0x000a701401007387 */ /* 0x000fe80000100a00 */
        /* <DEDUP_REMOVED lines=11> */
[-C--:B---3--:R-:W-:Y:S02]  /*b090*/  IADD3 R20, P5, R193, R8.reuse, RZ ;  /* 0x00000008c1147210 */ /* 0x088fe40007fbe0ff */
[----:B------:R-:W1:Y:S01]  /*b0a0*/  LDC R193, c[0x0][0x268] ;  /* 0x00009a00ffc17b82 */ /* 0x000e620000000800 */
[-C--:B------:R-:W-:Y:S02]  /*b0b0*/  IADD3 R18, P6, R197, R8.reuse, RZ ;  /* 0x00000008c5127210 */ /* 0x080fe40007fde0ff */
[----:B------:R-:W-:-:S05]  /*b0c0*/  IADD3 R22, P4, R138, R8, RZ ;  /* 0x000000088a167210 */ /* 0x000fca0007f9e0ff */
[----:B------:R-:W3:Y:S01]  /*b0d0*/  LDC R197, c[0x0][0x268] ;  /* 0x00009a00ffc57b82 */ /* 0x000ee20000000800 */
[----:B-1----:R-:W-:-:S05]  /*b0e0*/  IMAD R193, R193, 0x59, RZ ;  /* 0x00000059c1c17824 */ /* 0x002fca00078e02ff */
[-C--:B------:R-:W-:Y:S02]  /*b0f0*/  LEA.HI.X.SX32 R23, R193, R9.reuse, 0x1, P4 ;  /* 0x00000009c1177211 */ /* 0x080fe400020f0eff */
[----:B------:R-:W1:Y:S01]  /*b100*/  LDC R193, c[0x0][0x268] ;  /* 0x00009a00ffc17b82 */ /* 0x000e620000000800 */
[----:B---3--:R-:W-:Y:S01]  /*b110*/  IMAD R197, R197, 0xb1, RZ ;  /* 0x000000b1c5c57824 */ /* 0x008fe200078e02ff */
[----:B------:R-:W-:Y:S01]  /*b120*/  LEA.HI.X.SX32 R19, R137, R9, 0x1, P6 ;  /* 0x0000000989137211 */ /* 0x000fe200030f0eff */
[----:B0-----:R-:W-:-:S03]  /*b130*/  IMAD R201, R201, 0x166, RZ ;  /* 0x00000166c9c97824 */ /* 0x001fc600078e02ff */
[-C--:B------:R-:W-:Y:S01]  /*b140*/  LEA.HI.X.SX32 R109, R197, R9.reuse, 0x1, P3 ;  /* 0x00000009c56d7211 */ /* 0x080fe200018f0eff */
[----:B------:R0:W-:Y:S01]  /*b150*/  STL.64 [R1+0xa68], R18 ;  /* 0x000a681201007387 */ /* 0x0001e20000100a00 */
[----:B------:R-:W3:Y:S01]  /*b160*/  LDC R197, c[0x0][0x268] ;  /* 0x00009a00ffc57b82 */ /* 0x000ee20000000800 */
[----:B0-----:R-:W-:Y:S01]  /*b170*/  IADD3 R18, P6, R201, R8, RZ ;  /* 0x00000008c9127210 */ /* 0x001fe20007fde0ff */
[----:B-1----:R-:W-:Y:S01]  /*b180*/  IMAD R193, R193, 0xb3, RZ ;  /* 0x000000b3c1c17824 */ /* 0x002fe200078e02ff */
[-C--:B------:R-:W-:Y:S01]  /*b190*/  LEA.HI.X.SX32 R21, R138, R9.reuse, 0x1, P5 ;  /* 0x000000098a157211 */ /* 0x080fe200028f0eff */
[----:B------:R-:W-:Y:S04]  /*b1a0*/  STL.64 [R1+0xa60], R108 ;  /* 0x000a606c01007387 */ /* 0x000fe80000100a00 */
[----:B------:R-:W0:Y:S01]  /*b1b0*/  LDC R201, c[0x0][0x268] ;  /* 0x00009a00ffc97b82 */ /* 0x000e220000000800 */
[----:B------:R-:W-:-:S07]  /*b1c0*/  LEA.HI.X.SX32 R19, R193, R9, 0x1, P6 ;  /* 0x00000009c1137211 */ /* 0x000fce00030f0eff */
[----:B------:R-:W1:Y:S01]  /*b1d0*/  LDC R193, c[0x0][0x268] ;  /* 0x00009a00ffc17b82 */ /* 0x000e620000000800 */
[----:B---3--:R-:W-:Y:S01]  /*b1e0*/  IMAD R197, R197, 0x168, RZ ;  /* 0x00000168c5c57824 */ /* 0x008fe200078e02ff */
[----:B------:R-:W-:Y:S04]  /*b1f0*/  STL.64 [R1+0xcb0], R22 ;  /* 0x000cb01601007387 */ /* 0x000fe80000100a00 */
[----:B------:R3:W-:Y:S04]  /*b200*/  STL.64 [R1+0xa58], R20 ;  /* 0x000a581401007387 */ /* 0x0007e80000100a00 */
[----:B------:R4:W-:Y:S01]  /*b210*/  STL.64 [R1+0xa50], R18 ;  /* 0x000a501201007387 */ /* 0x0009e20000100a00 */
[----:B---3--:R-:W-:-:S02]  /*b220*/  IADD3 R20, P5, R197, R8, RZ ;  /* 0x00000008c5147210 */ /* 0x008fc40007fbe0ff */
[----:B------:R-:W3:Y:S01]  /*b230*/  LDC R197, c[0x0][0x268] ;  /* 0x00009a00ffc57b82 */ /* 0x000ee20000000800 */
[----:B-1----:R-:W-:-:S05]  /*b240*/  IMAD R193, R193, 0x16a, RZ ;  /* 0x0000016ac1c17824 */ /* 0x002fca00078e02ff */
[-C--:B----4-:R-:W-:Y:S02]  /*b250*/  IADD3 R18, P6, R193, R8.reuse, RZ ;  /* 0x00000008c1127210 */ /* 0x090fe40007fde0ff */
[----:B------:R-:W1:Y:S01]  /*b260*/  LDC R193, c[0x0][0x268] ;  /* 0x00009a00ffc17b82 */ /* 0x000e620000000800 */
[-C--:B------:R-:W-:Y:S02]  /*b270*/  IADD3 R108, P3, R139, R8.reuse, RZ ;  /* 0x000000088b6c7210 */ /* 0x080fe40007f7e0ff */
[----:B------:R-:W-:-:S04]  /*b280*/  IADD3 R22, P4, R140, R8, RZ ;  /* 0x000000088c167210 */ /* 0x000fc80007f9e0ff */
[----:B------:R-:W-:Y:S01]  /*b290*/  LEA.HI.X.SX32 R23, R139, R9, 0x1, P4 ;  /* 0x000000098b177211 */ /* 0x000fe200020f0eff */
[----:B---3--:R-:W-:-:S05]  /*b2a0*/  IMAD R197, R197, 0x2d, RZ ;  /* 0x0000002dc5c57824 */ /* 0x008fca00078e02ff */
[----:B------:R-:W-:Y:S02]  /*b2b0*/  LEA.HI.X.SX32 R109, R197, R9, 0x1, P3 ;  /* 0x00000009c56d7211 */ /* 0x000fe400018f0eff */
[----:B------:R-:W3:Y:S01]  /*b2c0*/  LDC R197, c[0x0][0x268] ;  /* 0x00009a00ffc57b82 */ /* 0x000ee20000000800 */
[----:B-1----:R-:W-:Y:S02]  /*b2d0*/  IMAD R193, R193, 0x16c, RZ ;  /* 0x0000016cc1c17824 */ /* 0x002fe400078e02ff */
[----:B------:R-:W-:Y:S04]  /*b2e0*/  STL.64 [R1+0xe08], R108 ;  /* 0x000e086c01007387 */ /* 0x000fe80000100a00 */
[----:B------:R1:W-:Y:S02]  /*b2f0*/  STL.64 [R1+0xca8], R22 ;  /* 0x000ca81601007387 */ /* 0x0003e40000100a00 */
[----:B-1----:R-:W-:-:S02]  /*b300*/  IADD3 R22, P4, R193, R8, RZ ;  /* 0x00000008c1167210 */ /* 0x002fc40007f9e0ff */
[----:B------:R-:W1:Y:S01]  /*b310*/  LDC R193, c[0x0][0x268] ;  /* 0x00009a00ffc17b82 */ /* 0x000e620000000800 */
[----:B---3--:R-:W-:Y:S01]  /*b320*/  IMAD R197, R197, 0xb5, RZ ;  /* 0x000000b5c5c57824 */ /* 0x008fe200078e02ff */
[----:B------:R-:W-:-:S04]  /*b330*/  IADD3 R108, P3, R141, R8, RZ ;  /* 0x000000088d6c7210 */ /* 0x000fc80007f7e0ff */
[----:B------:R-:W-:Y:S02]  /*b340*/  LEA.HI.X.SX32 R19, R197, R9, 0x1, P6 ;  /* 0x00000009c5137211 */ /* 0x000fe400030f0eff */
[----:B------:R-:W3:Y:S01]  /*b350*/  LDC R197, c[0x0][0x268] ;  /* 0x00009a00ffc57b82 */ /* 0x000ee20000000800 */
[----:B-1----:R-:W-:-:S05]  /*b360*/  IMAD R193, R193, 0x5b, RZ ;  /* 0x0000005bc1c17824 */ /* 0x002fca00078e02ff */
[-C--:B------:R-:W-:Y:S02]  /*b370*/  LEA.HI.X.SX32 R109, R193, R9.reuse, 0x1, P3 ;  /* 0x00000009c16d7211 */ /* 0x080fe400018f0eff */
[----:B------:R-:W1:Y:S01]  /*b380*/  LDC R193, c[0x0][0x268] ;  /* 0x00009a00ffc17b82 */ /* 0x000e620000000800 */
[----:B------:R-:W-:Y:S01]  /*b390*/  LEA.HI.X.SX32 R21, R140, R9, 0x1, P5 ;  /* 0x000000098c157211 */ /* 0x000fe200028f0eff */
[----:B0-----:R-:W-:Y:S02]  /*b3a0*/  IMAD R201, R201, 0x16e, RZ ;  /* 0x0000016ec9c97824 */ /* 0x001fe400078e02ff */
[----:B--2---:R-:W-:Y:S02]  /*b3b0*/  IMAD R207, R207, 0xb7, RZ ;  /* 0x000000b7cfcf7824 */ /* 0x004fe400078e02ff */
[----:B------:R0:W-:Y:S01]  /*b3c0*/  STL.64 [R1+0xa48], R20 ;  /* 0x000a481401007387 */ /* 0x0001e20000100a00 */
[----:B---3--:R-:W-:-:S03]  /*b3d0*/  IMAD R197, R197, 0x17, RZ ;  /* 0x00000017c5c57824 */ /* 0x008fc600078e02ff */
[----:B------:R2:W-:Y:S01]  /*b3e0*/  STL.64 [R1+0xa40], R18 ;  /* 0x000a401201007387 */ /* 0x0005e20000100a00 */
[-C--:B------:R-:W-:Y:S02]  /*b3f0*/  LEA.HI.X.SX32 R23, R141, R9.reuse, 0x1, P4 ;  /* 0x000000098d177211 */ /* 0x080fe400020f0eff */
[-C--:B0-----:R-:W-:Y:S02]  /*b400*/  IADD3 R20, P5, R201, R8.reuse, RZ ;  /* 0x00000008c9147210 */ /* 0x081fe40007fbe0ff */
[-C--:B--2---:R-:W-:Y:S01]  /*b410*/  IADD3 R18, P6, R142, R8.reuse, RZ ;  /* 0x000000088e127210 */ /* 0x084fe20007fde0ff */
[----:B------:R0:W-:Y:S01]  /*b420*/  STL.64 [R1+0xca0], R108 ;  /* 0x000ca06c01007387 */ /* 0x0001e20000100a00 */
[-C--:B------:R-:W-:Y:S01]  /*b430*/  LEA.HI.X.SX32 R21, R207, R9.reuse, 0x1, P5 ;  /* 0x00000009cf157211 */ /* 0x080fe200028f0eff */
[----:B-1----:R-:W-:Y:S01]  /*b440*/  IMAD R193, R193, 0x172, RZ ;  /* 0x00000172c1c17824 */ /* 0x002fe200078e02ff */
[----:B------:R-:W-:Y:S01]  /*b450*/  LEA.HI.X.SX32 R19, R197, R9, 0x1, P6 ;  /* 0x00000009c5137211 */ /* 0x000fe200030f0eff */
[----:B------:R-:W-:Y:S01]  /*b460*/  STL.64 [R1+0xa38], R22 ;  /* 0x000a381601007387 */ /* 0x000fe20000100a00 */
[----:B------:R-:W1:Y:S03]  /*b470*/  LDC R201, c[0x0][0x268] ;  /* 0x00009a00ffc97b82 */ /* 0x000e660000000800 */
[----:B------:R-:W-:Y:S04]  /*b480*/  STL.64 [R1+0xa30], R20 ;  /* 0x000a301401007387 */ /* 0x000fe80000100a00 */
[----:B------:R2:W-:Y:S01]  /*b490*/  STL.64 [R1+0xeb0], R18 ;  /* 0x000eb01201007387 */ /* 0x0005e20000100a00 */
[----:B0-----:R-:W-:Y:S01]  /*b4a0*/  IADD3 R108, P3, R143, R8, RZ ;  /* 0x000000088f6c7210 */ /* 0x001fe20007f7e0ff */
[----:B------:R-:W0:Y:S01]  /*b4b0*/  LDC R197, c[0x0][0x268] ;  /* 0x00009a00ffc57b82 */ /* 0x000e220000000800 */
[----:B------:R-:W-:-:S02]  /*b4c0*/  MOV R222, R12 ;  /* 0x0000000c00de7202 */ /* 0x000fc40000000f00 */
[----:B------:R-:W-:Y:S02]  /*b4d0*/  MOV R223, R13 ;  /* 0x0000000d00df7202 */ /* 0x000fe40000000f00 */
[----:B------:R-:W-:-:S03]  /*b4e0*/  LEA.HI.X.SX32 R219, R149, R9, 0x1, P2 ;  /* 0x0000000995db7211 */ /* 0x000fc600010f0eff */
[----:B------:R-:W3:Y:S01]  /*b4f0*/  LDC R207, c[0x0][0x268] ;  /* 0x00009a00ffcf7b82 */ /* 0x000ee20000000800 */
[----:B--2---:R-:W-:-:S07]  /*b500*/  IADD3 R18, P6, R193, R8, RZ ;  /* 0x00000008c1127210 */ /* 0x004fce0007fde0ff */
[----:B------:R-:W2:Y:S01]  /*b510*/  LDC R193, c[0x0][0x268] ;  /* 0x00009a00ffc17b82 */ /* 0x000ea20000000800 */
[----:B------:R-:W-:Y:S02]  /*b520*/  LEA.HI.X.SX32 R109, R142, R9, 0x1, P3 ;  /* 0x000000098e6d7211 */ /* 0x000fe400018f0eff */
[----:B------:R-:W-:-:S03]  /*b530*/  IADD3 R22, P4, R144, R8, RZ ;  /* 0x0000000890167210 */ /* 0x000fc60007f9e0ff */
[----:B------:R4:W-:Y:S01]  /*b540*/  STL.64 [R1+0xe00], R108 ;  /* 0x000e006c01007387 */ /* 0x0009e20000100a00 */
[----:B------:R-:W-:Y:S01]  /*b550*/  LEA.HI.X.SX32 R23, R143, R9, 0x1, P4 ;  /* 0x000000098f177211 */ /* 0x000fe200020f0eff */
[----:B--2---:R-:W-:-:S05]  /*b560*/  IMAD R193, R193, 0x174, RZ ;  /* 0x00000174c1c17824 */ /* 0x004fca00078e02ff */
[-C--:B----4-:R-:W-:Y:S02]  /*b570*/  IADD3 R108, P4, R193, R8.reuse, RZ ;  /* 0x00000008c16c7210 */ /* 0x090fe40007f9e0ff */
[----:B------:R-:W2:Y:S01]  /*b580*/  LDC R193, c[0x0][0x268] ;  /* 0x00009a00ffc17b82 */ /* 0x000ea20000000800 */
[----:B-1----:R-:W-:Y:S01]  /*b590*/  IMAD R201, R201, 0x170, RZ ;  /* 0x00000170c9c97824 */ /* 0x002fe200078e02ff */
[----:B------:R-:W-:Y:S01]  /*b5a0*/  IADD3 R12, P3, R145, R8, RZ ;  /* 0x00000008910c7210 */ /* 0x000fe20007f7e0ff */
[----:B0-----:R-:W-:-:S03]  /*b5b0*/  IMAD R197, R197, 0xb9, RZ ;  /* 0x000000b9c5c57824 */ /* 0x001fc600078e02ff */
[----:B------:R-:W-:Y:S02]  /*b5c0*/  IADD3 R20, P5, R201, R8, RZ ;  /* 0x00000008c9147210 */ /* 0x000fe40007fbe0ff */
[----:B------:R-:W0:Y:S02]  /*b5d0*/  LDC R201, c[0x0][0x268] ;  /* 0x00009a00ffc97b82 */ /* 0x000e240000000800 */
[-C--:B------:R-:W-:Y:S01]  /*b5e0*/  LEA.HI.X.SX32 R21, R144, R9.reuse, 0x1, P5 ;  /* 0x0000000990157211 */ /* 0x080fe200028f0eff */
[----:B------:R-:W-:Y:S01]  /*b5f0*/  STL.64 [R1+0xc98], R22 ;  /* 0x000c981601007387 */ /* 0x000fe20000100a00 */
[----:B------:R-:W-:-:S03]  /*b600*/  LEA.HI.X.SX32 R19, R197, R9, 0x1, P6 ;  /* 0x00000009c5137211 */ /* 0x000fc600030f0eff */
[----:B------:R-:W-:Y:S01]  /*b610*/  STL.64 [R1+0xa28], R20 ;  /* 0x000a281401007387 */ /* 0x000fe20000100a00 */
[----:B------:R-:W1:Y:S01]  /*b620*/  LDC R197, c[0x0][0x268] ;  /* 0x00009a00ffc57b82 */ /* 0x000e620000000800 */
[----:B--2---:R-:W-:-:S05]  /*b630*/  IMAD R193, R193, 0x5d, RZ ;  /* 0x0000005dc1c17824 */ /* 0x004fca00078e02ff */
[-C--:B------:R-:W-:Y:S02]  /*b640*/  LEA.HI.X.SX32 R13, R193, R9.reuse, 0x1, P3 ;  /* 0x00000009c10d7211 */ /* 0x080fe400018f0eff */
[----:B------:R-:W2:Y:S03]  /*b650*/  LDC R193, c[0x0][0x268] ;  /* 0x00009a00ffc17b82 */ /* 0x000ea60000000800 */
[----:B------:R4:W-:Y:S05]  /*b660*/  STL.64 [R1+0xc90], R12 ;  /* 0x000c900c01007387 */ /* 0x0009ea0000100a00 */
[----:B----4-:R-:W4:Y:S01]  /*b670*/  LDC R12, c[0x0][0x268] ;  /* 0x00009a00ff0c7b82 */ /* 0x010f220000000800 */
[----:B0-----:R-:W-:Y:S01]  /*b680*/  IMAD R201, R201, 0x176, RZ ;  /* 0x00000176c9c97824 */ /* 0x001fe200078e02ff */
[----:B------:R-:W-:Y:S01]  /*b690*/  LEA.HI.X.SX32 R109, R145, R9, 0x1, P4 ;  /* 0x00000009916d7211 */ /* 0x000fe200020f0eff */
[----:B-1----:R-:W-:-:S03]  /*b6a0*/  IMAD R197, R197, 0xbb, RZ ;  /* 0x000000bbc5c57824 */ /* 0x002fc600078e02ff */
[-C--:B------:R-:W-:Y:S02]  /*b6b0*/  IADD3 R20, P5, R201, R8.reuse, RZ ;  /* 0x00000008c9147210 */ /* 0x080fe40007fbe0ff */
[----:B------:R-:W0:Y:S01]  /*b6c0*/  LDC R13, c[0x0][0x268] ;  /* 0x00009a00ff0d7b82 */ /* 0x000e220000000800 */
[----:B------:R-:W-:Y:S01]  /*b6d0*/  STL.64 [R1+0xa20], R18 ;  /* 0x000a201201007387 */ /* 0x000fe20000100a00 */
[----:B------:R-:W-:Y:S01]  /*b6e0*/  LEA.HI.X.SX32 R21, R197, R9, 0x1, P5 ;  /* 0x00000009c5157211 */ /* 0x000fe200028f0eff */
[----:B--2---:R-:W-:Y:S02]  /*b6f0*/  IMAD R193, R193, 0x17a, RZ ;  /* 0x0000017ac1c17824 */ /* 0x004fe400078e02ff */
[----:B------:R1:W-:Y:S01]  /*b700*/  STL.64 [R1+0xa18], R108 ;  /* 0x000a186c01007387 */ /* 0x0003e20000100a00 */
[-C--:B------:R-:W-:Y:S02]  /*b710*/  IADD3 R22, P6, R146, R8.reuse, RZ ;  /* 0x0000000892167210 */ /* 0x080fe40007fde0ff */
[----:B------:R-:W2:Y:S01]  /*b720*/  LDC R201, c[0x0][0x268] ;  /* 0x00009a00ffc97b82 */ /* 0x000ea20000000800 */
[----:B----4-:R-:W-:Y:S01]  /*b730*/  IMAD R12, R12, 0x178, RZ ;  /* 0x000001780c0c7824 */ /* 0x010fe200078e02ff */
[----:B------:R4:W-:Y:S04]  /*b740*/  STL.64 [R1+0xa10], R20 ;  /* 0x000a101401007387 */ /* 0x0009e80000100a00 */
[----:B-1----:R-:W-:-:S02]  /*b750*/  IADD3 R108, P4, R12, R8, RZ ;  /* 0x000000080c6c7210 */ /* 0x002fc40007f9e0ff */
[----:B------:R-:W1:Y:S01]  /*b760*/  LDC R12, c[0x0][0x268] ;  /* 0x00009a00ff0c7b82 */ /* 0x000e620000000800 */
[----:B----4-:R-:W-:-:S07]  /*b770*/  IADD3 R20, P5, R193, R8, RZ ;  /* 0x00000008c1147210 */ /* 0x010fce0007fbe0ff */
[----:B------:R-:W4:Y:S01]  /*b780*/  LDC R193, c[0x0][0x268] ;  /* 0x00009a00ffc17b82 */ /* 0x000f220000000800 */
[----:B0-----:R-:W-:-:S05]  /*b790*/  IMAD R13, R13, 0x2f, RZ ;  /* 0x0000002f0d0d7824 */ /* 0x001fca00078e02ff */
[----:B------:R-:W-:Y:S01]  /*b7a0*/  LEA.HI.X.SX32 R23, R13, R9, 0x1, P6 ;  /* 0x000000090d177211 */ /* 0x000fe200030f0eff */
[----:B-1----:R-:W-:Y:S02]  /*b7b0*/  IMAD R13, R12, 0x17c, RZ ;  /* 0x0000017c0c0d7824 */ /* 0x002fe400078e02ff */
[----:B------:R-:W0:Y:S01]  /*b7c0*/  LDC R12, c[0x0][0x268] ;  /* 0x00009a00ff0c7b82 */ /* 0x000e220000000800 */
[----:B----4-:R-:W-:-:S07]  /*b7d0*/  IMAD R197, R193, 0x5f, RZ ;  /* 0x0000005fc1c57824 */ /* 0x010fce00078e02ff */
[----:B------:R-:W1:Y:S01]  /*b7e0*/  LDC R193, c[0x0][0x268] ;  /* 0x00009a00ffc17b82 */ /* 0x000e620000000800 */
[----:B------:R-:W-:Y:S01]  /*b7f0*/  IADD3 R18, P3, R147, R8, RZ ;  /* 0x0000000893127210 */ /* 0x000fe20007f7e0ff */
[----:B--2---:R-:W-:-:S03]  /*b800*/  IMAD R201, R201, 0xbd, RZ ;  /* 0x000000bdc9c97824 */ /* 0x004fc600078e02ff */
[-C--:B------:R-:W-:Y:S01]  /*b810*/  LEA.HI.X.SX32 R19, R146, R9.reuse, 0x1, P3 ;  /* 0x0000000992137211 */ /* 0x080fe200018f0eff */
[----:B------:R2:W-:Y:S01]  /*b820*/  STL.64 [R1+0xdf8], R22 ;  /* 0x000df81601007387 */ /* 0x0005e20000100a00 */
[----:B------:R-:W-:-:S03]  /*b830*/  LEA.HI.X.SX32 R109, R147, R9, 0x1, P4 ;  /* 0x00000009936d7211 */ /* 0x000fc600020f0eff */
[----:B------:R4:W-:Y:S01]  /*b840*/  STL.64 [R1+0xc88], R18 ;  /* 0x000c881201007387 */ /* 0x0009e20000100a00 */
[----:B0-----:R-:W-:Y:S01]  /*b850*/  IMAD R12, R12, 0x17e, RZ ;  /* 0x0000017e0c0c7824 */ /* 0x001fe200078e02ff */
[-C--:B--2---:R-:W-:Y:S02]  /*b860*/  IADD3 R22, P6, R148, R8.reuse, RZ ;  /* 0x0000000894167210 */ /* 0x084fe40007fde0ff */
[-C--:B------:R-:W-:Y:S02]  /*b870*/  LEA.HI.X.SX32 R21, R201, R9.reuse, 0x1, P5 ;  /* 0x00000009c9157211 */ /* 0x080fe400028f0eff */
[-C--:B----4-:R-:W-:Y:S01]  /*b880*/  IADD3 R18, P3, R13, R8.reuse, RZ ;  /* 0x000000080d127210 */ /* 0x090fe20007f7e0ff */
[----:B-1----:R-:W-:Y:S01]  /*b890*/  IMAD R193, R193, 0xbf, RZ ;  /* 0x000000bfc1c17824 */ /* 0x002fe200078e02ff */
[----:B------:R-:W-:Y:S01]  /*b8a0*/  IADD3 R12, P4, R12, R8, RZ ;  /* 0x000000080c0c7210 */ /* 0x000fe20007f9e0ff */
[----:B------:R-:W-:Y:S01]  /*b8b0*/  STL.64 [R1+0xa08], R108 ;  /* 0x000a086c01007387 */ /* 0x000fe20000100a00 */
[-C--:B------:R-:W-:Y:S01]  /*b8c0*/  LEA.HI.X.SX32 R23, R197, R9.reuse, 0x1, P6 ;  /* 0x00000009c5177211 */ /* 0x080fe200030f0eff */
[----:B---3--:R-:W-:Y:S01]  /*b8d0*/  IMAD R207, R207, 0xc1, RZ ;  /* 0x000000c1cfcf7824 */ /* 0x008fe200078e02ff */
[-C--:B------:R-:W-:Y:S01]  /*b8e0*/  LEA.HI.X.SX32 R19, R148, R9.reuse, 0x1, P3 ;  /* 0x0000000994137211 */ /* 0x080fe200018f0eff */
[----:B------:R-:W0:Y:S01]  /*b8f0*/  LDC R201, c[0x0][0x268] ;  /* 0x00009a00ffc97b82 */ /* 0x000e220000000800 */
[----:B------:R-:W-:Y:S01]  /*b900*/  LEA.HI.X.SX32 R13, R193, R9, 0x1, P4 ;  /* 0x00000009c10d7211 */ /* 0x000fe200020f0eff */
[----:B------:R-:W-:Y:S04]  /*b910*/  STL.64 [R1+0xa00], R20 ;  /* 0x000a001401007387 */ /* 0x000fe80000100a00 */
[----:B------:R-:W-:Y:S02]  /*b920*/  STL.64 [R1+0xc80], R22 ;  /* 0x000c801601007387 */ /* 0x000fe40000100a00 */
[----:B------:R-:W1:Y:S02]  /*b930*/  LDC R193, c[0x0][0x268] ;  /* 0x00009a00ffc17b82 */ /* 0x000e640000000800 */
[----:B------:R-:W-:Y:S04]  /*b940*/  STL.64 [R1+0x9f8], R18 ;  /* 0x0009f81201007387 */ /* 0x000fe80000100a00 */
[----:B------:R2:W-:Y:S02]  /*b950*/  STL.64 [R1+0x9f0], R12 ;  /* 0x0009f00c01007387 */ /* 0x0005e40000100a00 */
[----:B------:R-:W3:Y:S08]  /*b960*/  LDC R197, c[0x0][0x268] ;  /* 0x00009a00ffc57b82 */ /* 0x000ef00000000800 */
[----:B--2---:R-:W2:Y:S08]  /*b970*/  LDC R12, c[0x0][0x268] ;  /* 0x00009a00ff0c7b82 */ /* 0x004eb00000000800 */
[----:B------:R-:W4:Y:S01]  /*b980*/  LDC R13, c[0x0][0x268] ;  /* 0x00009a00ff0d7b82 */ /* 0x000f220000000800 */
[----:B-1----:R-:W-:-:S04]  /*b990*/  LEA R193, R193, R193, 0x1 ;  /* 0x000000c1c1c17211 */ /* 0x002fc800078e08ff */
[----:B------:R-:W-:Y:S01]  /*b9a0*/  LEA.HI.X.SX32 R223, R193, R9, 0x1, P0 ;  /* 0x00000009c1df7211 */ /* 0x000fe200000f0eff */
[----:B--2---:R-:W-:-:S05]  /*b9b0*/  IMAD R12, R12, 0x180, RZ ;  /* 0x000001800c0c7824 */ /* 0x004fca00078e02ff */
[----:B------:R-:W-:Y:S02]  /*b9c0*/  IADD3 R108, P0, R12, R8, RZ ;  /* 0x000000080c6c7210 */ /* 0x000fe40007f1e0ff */
[----:B------:R-:W1:Y:S01]  /*b9d0*/  LDC R12, c[0x0][0x268] ;  /* 0x00009a00ff0c7b82 */ /* 0x000e620000000800 */
[----:B----4-:R-:W-:-:S05]  /*b9e0*/  IMAD R13, R13, 0x182, RZ ;  /* 0x000001820d0d7824 */ /* 0x010fca00078e02ff */
[-C--:B------:R-:W-:Y:S02]  /*b9f0*/  IADD3 R22, P2, R13, R8.reuse, RZ ;  /* 0x000000080d167210 */ /* 0x080fe40007f5e0ff */
[----:B------:R-:W2:Y:S01]  /*ba00*/  LDC R13, c[0x0][0x268] ;  /* 0x00009a00ff0d7b82 */ /* 0x000ea20000000800 */
[-C--:B------:R-:W-:Y:S02]  /*ba10*/  IADD3 R20, P5, R151, R8.reuse, RZ ;  /* 0x0000000897147210 */ /* 0x080fe40007fbe0ff */
[-C--:B------:R-:W-:Y:S02]  /*ba20*/  IADD3 R112, P6, R152, R8.reuse, RZ ;  /* 0x0000000898707210 */ /* 0x080fe40007fde0ff */
[-C--:B------:R-:W-:Y:S02]  /*ba30*/  IADD3 R18, P3, R153, R8.reuse, RZ ;  /* 0x0000000899127210 */ /* 0x080fe40007f7e0ff */
[----:B------:R-:W-:Y:S02]  /*ba40*/  IADD3 R110, P4, R154, R8, RZ ;  /* 0x000000089a6e7210 */ /* 0x000fe40007f9e0ff */
[----:B------:R-:W-:-:S02]  /*ba50*/  LEA.HI.X.SX32 R21, R150, R9, 0x1, P5 ;  /* 0x0000000996157211 */ /* 0x000fc400028f0eff */
[-C--:B------:R-:W-:Y:S01]  /*ba60*/  LEA.HI.X.SX32 R113, R151, R9.reuse, 0x1, P6 ;  /* 0x0000000997717211 */ /* 0x080fe200030f0eff */
[----:B-1----:R-:W-:Y:S01]  /*ba70*/  IMAD R12, R12, 0x184, RZ ;  /* 0x000001840c0c7824 */ /* 0x002fe200078e02ff */
[-C--:B------:R-:W-:Y:S01]  /*ba80*/  LEA.HI.X.SX32 R19, R152, R9.reuse, 0x1, P3 ;  /* 0x0000000998137211 */ /* 0x080fe200018f0eff */
[----:B------:R-:W-:Y:S01]  /*ba90*/  STL [R1+0xf3c], R223 ;  /* 0x000f3cdf01007387 */ /* 0x000fe20000100800 */
[-C--:B------:R-:W-:Y:S02]  /*baa0*/  LEA.HI.X.SX32 R111, R153, R9.reuse, 0x1, P4 ;  /* 0x00000009996f7211 */ /* 0x080fe400020f0eff */
[----:B------:R-:W-:Y:S01]  /*bab0*/  IADD3 R12, P6, R12, R8, RZ ;  /* 0x000000080c0c7210 */ /* 0x000fe20007fde0ff */
[----:B------:R1:W-:Y:S01]  /*bac0*/  STL [R1+0xf2c], R219 ;  /* 0x000f2cdb01007387 */ /* 0x0003e20000100800 */
[-C--:B------:R-:W-:Y:S01]  /*bad0*/  LEA.HI.X.SX32 R109, R154, R9.reuse, 0x1, P0 ;  /* 0x000000099a6d7211 */ /* 0x080fe200000f0eff */
[----:B--2---:R-:W-:Y:S01]  /*bae0*/  IMAD R193, R13, 0x186, RZ ;  /* 0x000001860dc17824 */ /* 0x004fe200078e02ff */
[-C--:B------:R-:W-:Y:S01]  /*baf0*/  LEA.HI.X.SX32 R23, R207, R9.reuse, 0x1, P2 ;  /* 0x00000009cf177211 */ /* 0x080fe200010f0eff */
[----:B------:R-:W-:Y:S01]  /*bb00*/  STL.64 [R1+0xf00], R20 ;  /* 0x000f001401007387 */ /* 0x000fe20000100a00 */
[----:B------:R-:W-:Y:S01]  /*bb10*/  LEA.HI.X.SX32 R13, R155, R9, 0x1, P6 ;  /* 0x000000099b0d7211 */ /* 0x000fe200030f0eff */
[----:B---3--:R-:W-:Y:S01]  /*bb20*/  IMAD R197, R197, 0x61, RZ ;  /* 0x00000061c5c57824 */ /* 0x008fe200078e02ff */
[----:B------:R-:W-:Y:S01]  /*bb30*/  MOV R218, R14 ;  /* 0x0000000e00da7202 */ /* 0x000fe20000000f00 */
[----:B------:R-:W-:Y:S01]  /*bb40*/  STL.64 [R1+0xdf0], R18 ;  /* 0x000df01201007387 */ /* 0x000fe20000100a00 */
[----:B0-----:R-:W-:Y:S01]  /*bb50*/  IMAD R201, R201, 0x188, RZ ;  /* 0x00000188c9c97824 */ /* 0x001fe200078e02ff */
[----:B-1----:R-:W-:Y:S01]  /*bb60*/  MOV R219, R15 ;  /* 0x0000000f00db7202 */ /* 0x002fe20000000f00 */
[----:B------:R-:W0:Y:S01]  /*bb70*/  LDC R207, c[0x0][0x268] ;  /* 0x00009a00ffcf7b82 */ /* 0x000e220000000800 */
[----:B------:R-:W-:Y:S04]  /*bb80*/  STL.64 [R1+0xea8], R112 ;  /* 0x000ea87001007387 */ /* 0x000fe80000100a00 */
[----:B------:R-:W-:Y:S04]  /*bb90*/  STL.64 [R1+0xc78], R110 ;  /* 0x000c786e01007387 */ /* 0x000fe80000100a00 */
[----:B------:R-:W-:Y:S04]  /*bba0*/  STL.64 [R1+0x9e8], R108 ;  /* 0x0009e86c01007387 */ /* 0x000fe80000100a00 */
[----:B------:R-:W-:Y:S04]  /*bbb0*/  STL.64 [R1+0x9e0], R22 ;  /* 0x0009e01601007387 */ /* 0x000fe80000100a00 */
[----:B------:R1:W-:Y:S02]  /*bbc0*/  STL.64 [R1+0x9d8], R12 ;  /* 0x0009d80c01007387 */ /* 0x0003e40000100a00 */
[----:B-1----:R-:W1:Y:S08]  /*bbd0*/  LDC R13, c[0x0][0x268] ;  /* 0x00009a00ff0d7b82 */ /* 0x002e700000000800 */
[----:B------:R-:W2:Y:S01]  /*bbe0*/  LDC R12, c[0x0][0x268] ;  /* 0x00009a00ff0c7b82 */ /* 0x000ea20000000800 */
[----:B------:R-:W-:-:S02]  /*bbf0*/  IADD3 R20, P5, R155, R8, RZ ;  /* 0x000000089b147210 */ /* 0x000fc40007fbe0ff */
[----:B------:R-:W-:Y:S02]  /*bc00*/  IADD3 R18, P3, R193, R8, RZ ;  /* 0x00000008c1127210 */ /* 0x000fe40007f7e0ff */
[----:B------:R-:W-:-:S03]  /*bc10*/  LEA.HI.X.SX32 R21, R197, R9, 0x1, P5 ;  /* 0x00000009c5157211 */ /* 0x000fc600028f0eff */
[----:B------:R-:W3:Y:S01]  /*bc20*/  LDC R193, c[0x0][0x268] ;  /* 0x00009a00ffc17b82 */ /* 0x000ee20000000800 */
[----:B------:R-:W-:Y:S01]  /*bc30*/  IADD3 R14, P4, R156, R8, RZ ;  /* 0x000000089c0e7210 */ /* 0x000fe20007f9e0ff */
[----:B-1----:R-:W-:-:S06]  /*bc40*/  IMAD R197, R13, 0xc3, RZ ;  /* 0x000000c30dc57824 */ /* 0x002fcc00078e02ff */
[----:B------:R-:W1:Y:S01]  /*bc50*/  LDC R13, c[0x0][0x268] ;  /* 0x00009a00ff0d7b82 */ /* 0x000e620000000800 */
[----:B--2---:R-:W-:-:S05]  /*bc60*/  IMAD R12, R12, 0x31, RZ ;  /* 0x000000310c0c7824 */ /* 0x004fca00078e02ff */
[-C--:B------:R-:W-:Y:S02]  /*bc70*/  LEA.HI.X.SX32 R15, R12, R9.reuse, 0x1, P4 ;  /* 0x000000090c0f7211 */ /* 0x080fe400020f0eff */
[----:B------:R-:W2:Y:S01]  /*bc80*/  LDC R12, c[0x0][0x268] ;  /* 0x00009a00ff0c7b82 */ /* 0x000ea20000000800 */
[----:B---3--:R-:W-:Y:S01]  /*bc90*/  IMAD R193, R193, 0x18a, RZ ;  /* 0x0000018ac1c17824 */ /* 0x008fe200078e02ff */
[----:B------:R-:W-:Y:S01]  /*bca0*/  LEA.HI.X.SX32 R19, R197, R9, 0x1, P3 ;  /* 0x00000009c5137211 */ /* 0x000fe200018f0eff */
[----:B------:R-:W-:Y:S03]  /*bcb0*/  STL.64 [R1+0xc70], R20 ;  /* 0x000c701401007387 */ /* 0x000fe60000100a00 */
[-C--:B------:R-:W-:Y:S02]  /*bcc0*/  IADD3 R22, P5, R193, R8.reuse, RZ ;  /* 0x00000008c1167210 */ /* 0x080fe40007fbe0ff */
[----:B------:R-:W3:Y:S01]  /*bcd0*/  LDC R193, c[0x0][0x268] ;  /* 0x00009a00ffc17b82 */ /* 0x000ee20000000800 */
[----:B-1----:R-:W-:Y:S01]  /*bce0*/  IMAD R13, R13, 0x18e, RZ ;  /* 0x0000018e0d0d7824 */ /* 0x002fe200078e02ff */
[----:B------:R-:W-:Y:S04]  /*bcf0*/  STL.64 [R1+0x9d0], R18 ;  /* 0x0009d01201007387 */ /* 0x000fe80000100a00 */
[----:B------:R1:W-:Y:S01]  /*bd00*/  STL.64 [R1+0xde8], R14 ;  /* 0x000de80e01007387 */ /* 0x0003e20000100a00 */
[-C--:B------:R-:W-:Y:S01]  /*bd10*/  IADD3 R110, P0, R157, R8.reuse, RZ ;  /* 0x000000089d6e7210 */ /* 0x080fe20007f1e0ff */
[----:B------:R-:W4:Y:S01]  /*bd20*/  LDC R197, c[0x0][0x268] ;  /* 0x00009a00ffc57b82 */ /* 0x000f220000000800 */
[----:B-1----:R-:W-:Y:S01]  /*bd30*/  IADD3 R14, P4, R13, R8, RZ ;  /* 0x000000080d0e7210 */ /* 0x002fe20007f9e0ff */
[----:B--2---:R-:W-:-:S06]  /*bd40*/  IMAD R13, R12, 0xc5, RZ ;  /* 0x000000c50c0d7824 */ /* 0x004fcc00078e02ff */
[----:B------:R-:W1:Y:S01]  /*bd50*/  LDC R12, c[0x0][0x268] ;  /* 0x00009a00ff0c7b82 */ /* 0x000e620000000800 */
[----:B---3--:R-:W-:Y:S01]  /*bd60*/  IMAD R193, R193, 0x18c, RZ ;  /* 0x0000018cc1c17824 */ /* 0x008fe200078e02ff */
[----:B------:R-:W-:-:S04]  /*bd70*/  LEA.HI.X.SX32 R23, R13, R9, 0x1, P5 ;  /* 0x000000090d177211 */ /* 0x000fc800028f0eff */
[-C--:B------:R-:W-:Y:S02]  /*bd80*/  IADD3 R18, P3, R193, R8.reuse, RZ ;  /* 0x00000008c1127210 */ /* 0x080fe40007f7e0ff */
[----:B------:R-:W2:Y:S01]  /*bd90*/  LDC R193, c[0x0][0x268] ;  /* 0x00009a00ffc17b82 */ /* 0x000ea20000000800 */
[----:B------:R-:W-:Y:S01]  /*bda0*/  IADD3 R20, P6, R158, R8, RZ ;  /* 0x000000089e147210 */ /* 0x000fe20007fde0ff */
[----:B-1----:R-:W-:-:S06]  /*bdb0*/  IMAD R13, R12, 0x63, RZ ;  /* 0x000000630c0d7824 */ /* 0x002fcc00078e02ff */
[----:B------:R-:W1:Y:S01]  /*bdc0*/  LDC R12, c[0x0][0x268] ;  /* 0x00009a00ff0c7b82 */ /* 0x000e620000000800 */
[----:B------:R-:W-:-:S07]  /*bdd0*/  LEA.HI.X.SX32 R21, R13, R9, 0x1, P6 ;  /* 0x000000090d157211 */ /* 0x000fce00030f0eff */
[----:B------:R-:W3:Y:S01]  /*bde0*/  LDC R13, c[0x0][0x268] ;  /* 0x00009a00ff0d7b82 */ /* 0x000ee20000000800 */
[----:B------:R-:W-:Y:S02]  /*bdf0*/  IADD3 R108, P2, R201, R8, RZ ;  /* 0x00000008c96c7210 */ /* 0x000fe40007f5e0ff */
[-C--:B------:R-:W-:Y:S02]  /*be00*/  LEA.HI.X.SX32 R111, R156, R9.reuse, 0x1, P0 ;  /* 0x000000099c6f7211 */ /* 0x080fe400000f0eff */
[-C--:B------:R-:W-:Y:S01]  /*be10*/  LEA.HI.X.SX32 R109, R157, R9.reuse, 0x1, P2 ;  /* 0x000000099d6d7211 */ /* 0x080fe200010f0eff */
[----:B--2---:R-:W-:Y:S01]  /*be20*/  IMAD R193, R193, 0x190, RZ ;  /* 0x00000190c1c17824 */ /* 0x004fe200078e02ff */
[----:B------:R-:W-:Y:S01]  /*be30*/  LEA.HI.X.SX32 R19, R158, R9, 0x1, P3 ;  /* 0x000000099e137211 */ /* 0x000fe200018f0eff */
[----:B------:R-:W-:Y:S01]  /*be40*/  STL.64 [R1+0xc68], R110 ;  /* 0x000c686e01007387 */ /* 0x000fe20000100a00 */
[----:B0-----:R-:W-:Y:S01]  /*be50*/  IMAD R207, R207, 0xc9, RZ ;  /* 0x000000c9cfcf7824 */ /* 0x001fe200078e02ff */
[----:B------:R-:W0:Y:S02]  /*be60*/  LDC R201, c[0x0][0x268] ;  /* 0x00009a00ffc97b82 */ /* 0x000e240000000800 */
[----:B------:R-:W-:Y:S01]  /*be70*/  STL.64 [R1+0x9c8], R108 ;  /* 0x0009c86c01007387 */ /* 0x000fe20000100a00 */
[----:B-1----:R-:W-:-:S03]  /*be80*/  IMAD R12, R12, 0x192, RZ ;  /* 0x000001920c0c7824 */ /* 0x002fc600078e02ff */
[----:B------:R-:W-:Y:S04]  /*be90*/  STL.64 [R1+0x9c0], R22 ;  /* 0x0009c01601007387 */ /* 0x000fe80000100a00 */
[----:B------:R1:W-:Y:S04]  /*bea0*/  STL.64 [R1+0xc60], R20 ;  /* 0x000c601401007387 */ /* 0x0003e80000100a00 */
[----:B------:R2:W-:Y:S01]  /*beb0*/  STL.64 [R1+0x9b8], R18 ;  /* 0x0009b81201007387 */ /* 0x0005e20000100a00 */
[----:B-1----:R-:W-:Y:S01]  /*bec0*/  IADD3 R20, P6, R193, R8, RZ ;  /* 0x00000008c1147210 */ /* 0x002fe20007fde0ff */
[----:B---3--:R-:W-:-:S02]  /*bed0*/  IMAD R193, R13, 0xc7, RZ ;  /* 0x000000c70dc17824 */ /* 0x008fc400078e02ff */
[----:B------:R-:W1:Y:S01]  /*bee0*/  LDC R13, c[0x0][0x268] ;  /* 0x00009a00ff0d7b82 */ /* 0x000e620000000800 */
[----:B--2---:R-:W-:-:S07]  /*bef0*/  IADD3 R18, P3, R12, R8, RZ ;  /* 0x000000080c127210 */ /* 0x004fce0007f7e0ff */
[----:B------:R-:W2:Y:S01]  /*bf00*/  LDC R12, c[0x0][0x268] ;  /* 0x00009a00ff0c7b82 */ /* 0x000ea20000000800 */
[-C--:B------:R-:W-:Y:S02]  /*bf10*/  LEA.HI.X.SX32 R15, R193, R9.reuse, 0x1, P4 ;  /* 0x00000009c10f7211 */ /* 0x080fe400020f0eff */
[-C--:B------:R-:W-:Y:S02]  /*bf20*/  IADD3 R108, P2, R160, R8.reuse, RZ ;  /* 0x00000008a06c7210 */ /* 0x080fe40007f5e0ff */
[-C--:B------:R-:W-:Y:S02]  /*bf30*/  IADD3 R110, P0, R159, R8.reuse, RZ ;  /* 0x000000089f6e7210 */ /* 0x080fe40007f1e0ff */
[----:B------:R-:W-:Y:S01]  /*bf40*/  IADD3 R22, P5, R161, R8, RZ ;  /* 0x00000008a1167210 */ /* 0x000fe20007fbe0ff */
[----:B------:R3:W-:Y:S01]  /*bf50*/  STL.64 [R1+0x9b0], R14 ;  /* 0x0009b00e01007387 */ /* 0x0007e20000100a00 */
[----:B------:R-:W-:Y:S01]  /*bf60*/  LEA.HI.X.SX32 R109, R159, R9, 0x1, P2 ;  /* 0x000000099f6d7211 */ /* 0x000fe200010f0eff */
[----:B----4-:R-:W-:-:S02]  /*bf70*/  IMAD R197, R197, 0x65, RZ ;  /* 0x00000065c5c57824 */ /* 0x010fc400078e02ff */
[----:B-1----:R-:W-:Y:S01]  /*bf80*/  IMAD R13, R13, 0x19, RZ ;  /* 0x000000190d0d7824 */ /* 0x002fe200078e02ff */
[-C--:B------:R-:W-:Y:S01]  /*bf90*/  LEA.HI.X.SX32 R23, R160, R9.reuse, 0x1, P5 ;  /* 0x00000009a0177211 */ /* 0x080fe200028f0eff */
[----:B------:R-:W1:Y:S01]  /*bfa0*/  LDC R193, c[0x0][0x268] ;  /* 0x00009a00ffc17b82 */ /* 0x000e620000000800 */
[-C--:B---3--:R-:W-:Y:S01]  /*bfb0*/  IADD3 R14, P4, R162, R8.reuse, RZ ;  /* 0x00000008a20e7210 */ /* 0x088fe20007f9e0ff */
[----:B--2---:R-:W-:Y:S01]  /*bfc0*/  IMAD R12, R12, 0x194, RZ ;  /* 0x000001940c0c7824 */ /* 0x004fe200078e02ff */
[-C--:B------:R-:W-:Y:S02]  /*bfd0*/  LEA.HI.X.SX32 R111, R13, R9.reuse, 0x1, P0 ;  /* 0x000000090d6f7211 */ /* 0x080fe400000f0eff */
[-C--:B------:R-:W-:Y:S02]  /*bfe0*/  LEA.HI.X.SX32 R21, R161, R9.reuse, 0x1, P6 ;  /* 0x00000009a1157211 */ /* 0x080fe400030f0eff */
[----:B------:R-:W-:Y:S01]  /*bff0*/  IADD3 R12, P0, R12, R8, RZ ;  /* 0x000000080c0c7210 */ /* 0x000fe20007f1e0ff */
[----:B------:R-:W-:Y:S01]  /*c000*/  STL.64 [R1+0xde0], R108 ;  /* 0x000de06c01007387 */ /* 0x000fe20000100a00 */
[----:B------:R-:W-:-:S02]  /*c010*/  LEA.HI.X.SX32 R19, R207, R9, 0x1, P3 ;  /* 0x00000009cf137211 */ /* 0x000fc400018f0eff */
[-C--:B------:R-:W-:Y:S01]  /*c020*/  LEA.HI.X.SX32 R15, R197, R9.reuse, 0x1, P4 ;  /* 0x00000009c50f7211 */ /* 0x080fe200020f0eff */
[----:B------:R-:W-:Y:S01]  /*c030*/  STL.64 [R1+0xea0], R110 ;  /* 0x000ea06e01007387 */ /* 0x000fe20000100a00 */
[----:B------:R-:W-:Y:S01]  /*c040*/  LEA.HI.X.SX32 R13, R162, R9, 0x1, P0 ;  /* 0x00000009a20d7211 */ /* 0x000fe200000f0eff */
[----:B------:R-:W2:Y:S02]  /*c050*/  LDC R197, c[0x0][0x268] ;  /* 0x00009a00ffc57b82 */ /* 0x000ea40000000800 */
[----:B------:R-:W-:Y:S04]  /*c060*/  STL.64 [R1+0xc58], R22 ;  /* 0x000c581601007387 */ /* 0x000fe80000100a00 */
[----:B------:R-:W-:Y:S01]  /*c070*/  STL.64 [R1+0x9a8], R20 ;  /* 0x0009a81401007387 */ /* 0x000fe20000100a00 */
[----:B-1----:R-:W-:Y:S01]  /*c080*/  IMAD R193, R193, 0x196, RZ ;  /* 0x00000196c1c17824 */ /* 0x002fe200078e02ff */
[----:B------:R-:W1:Y:S02]  /*c090*/  LDC R207, c[0x0][0x268] ;  /* 0x00009a00ffcf7b82 */ /* 0x000e640000000800 */
[----:B------:R-:W-:Y:S04]  /*c0a0*/  STL.64 [R1+0x9a0], R18 ;  /* 0x0009a01201007387 */ /* 0x000fe80000100a00 */
[----:B------:R-:W-:Y:S04]  /*c0b0*/  STL.64 [R1+0xc50], R14 ;  /* 0x000c500e01007387 */ /* 0x000fe80000100a00 */
[----:B------:R3:W-:Y:S02]  /*c0c0*/  STL.64 [R1+0x998], R12 ;  /* 0x0009980c01007387 */ /* 0x0007e40000100a00 */
[----:B---3--:R-:W3:Y:S08]  /*c0d0*/  LDC R13, c[0x0][0x268] ;  /* 0x00009a00ff0d7b82 */ /* 0x008ef00000000800 */
[----:B------:R-:W4:Y:S01]  /*c0e0*/  LDC R12, c[0x0][0x268] ;  /* 0x00009a00ff0c7b82 */ /* 0x000f220000000800 */
[----:B--2---:R-:W-:Y:S01]  /*c0f0*/  IMAD R197, R197, 0xcb, RZ ;  /* 0x000000cbc5c57824 */ /* 0x004fe200078e02ff */
[----:B------:R-:W-:-:S02]  /*c100*/  IADD3 R108, P2, R193, R8, RZ ;  /* 0x00000008c16c7210 */ /* 0x000fc40007f5e0ff */
[-C--:B------:R-:W-:Y:S02]  /*c110*/  IADD3 R22, P5, R163, R8.reuse, RZ ;  /* 0x00000008a3167210 */ /* 0x080fe40007fbe0ff */
[----:B------:R-:W-:Y:S02]  /*c120*/  LEA.HI.X.SX32 R109, R197, R9, 0x1, P2 ;  /* 0x00000009c56d7211 */ /* 0x000fe400010f0eff */
[----:B------:R-:W2:Y:S01]  /*c130*/  LDC R193, c[0x0][0x268] ;  /* 0x00009a00ffc17b82 */ /* 0x000ea20000000800 */
[----:B---3--:R-:W-:Y:S02]  /*c140*/  IMAD R13, R13, 0x33, RZ ;  /* 0x000000330d0d7824 */ /* 0x008fe400078e02ff */
[----:B------:R-:W-:Y:S01]  /*c150*/  STL.64 [R1+0x990], R108 ;  /* 0x0009906c01007387 */ /* 0x000fe20000100a00 */
[----:B0-----:R-:W-:Y:S01]  /*c160*/  IMAD R201, R201, 0x198, RZ ;  /* 0x00000198c9c97824 */ /* 0x001fe200078e02ff */
[----:B------:R-:W-:-:S03]  /*c170*/  IADD3 R20, P6, R164, R8, RZ ;  /* 0x00000008a4147210 */ /* 0x000fc60007fde0ff */
[----:B------:R-:W0:Y:S01]  /*c180*/  LDC R197, c[0x0][0x268] ;  /* 0x00009a00ffc57b82 */ /* 0x000e220000000800 */
[----:B------:R-:W-:Y:S01]  /*c190*/  LEA.HI.X.SX32 R23, R13, R9, 0x1, P5 ;  /* 0x000000090d177211 */ /* 0x000fe200028f0eff */
[----:B----4-:R-:W-:-:S04]  /*c1a0*/  IMAD R12, R12, 0x19e, RZ ;  /* 0x0000019e0c0c7824 */ /* 0x010fc800078e02ff */
[----:B------:R3:W-:Y:S02]  /*c1b0*/  STL.64 [R1+0xdd8], R22 ;  /* 0x000dd81601007387 */ /* 0x0007e40000100a00 */
[----:B------:R-:W4:Y:S01]  /*c1c0*/  LDC R13, c[0x0][0x268] ;  /* 0x00009a00ff0d7b82 */ /* 0x000f220000000800 */
[----:B---3--:R-:W-:-:S07]  /*c1d0*/  IADD3 R22, P5, R12, R8, RZ ;  /* 0x000000080c167210 */ /* 0x008fce0007fbe0ff */
[----:B------:R-:W3:Y:S01]  /*c1e0*/  LDC R12, c[0x0][0x268] ;  /* 0x00009a00ff0c7b82 */ /* 0x000ee20000000800 */
[----:B--2---:R-:W-:-:S05]  /*c1f0*/  IMAD R193, R193, 0x19a, RZ ;  /* 0x0000019ac1c17824 */ /* 0x004fca00078e02ff */
[----:B------:R-:W-:Y:S02]  /*c200*/  IADD3 R18, P4, R193, R8, RZ ;  /* 0x00000008c1127210 */ /* 0x000fe40007f9e0ff */
[----:B------:R-:W2:Y:S01]  /*c210*/  LDC R193, c[0x0][0x268] ;  /* 0x00009a00ffc17b82 */ /* 0x000ea20000000800 */
[----:B---3--:R-:W-:-:S05]  /*c220*/  IMAD R12, R12, 0xcd, RZ ;  /* 0x000000cd0c0c7824 */ /* 0x008fca00078e02ff */
[-C--:B------:R-:W-:Y:S02]  /*c230*/  LEA.HI.X.SX32 R19, R12, R9.reuse, 0x1, P4 ;  /* 0x000000090c137211 */ /* 0x080fe400020f0eff */
[----:B------:R-:W3:Y:S01]  /*c240*/  LDC R12, c[0x0][0x268] ;  /* 0x00009a00ff0c7b82 */ /* 0x000ee20000000800 */
[----:B--2---:R-:W-:Y:S01]  /*c250*/  IMAD R193, R193, 0x19c, RZ ;  /* 0x0000019cc1c17824 */ /* 0x004fe200078e02ff */
[-C--:B------:R-:W-:Y:S01]  /*c260*/  IADD3 R110, P3, R201, R8.reuse, RZ ;  /* 0x00000008c96e7210 */ /* 0x080fe20007f7e0ff */
[----:B----4-:R-:W-:Y:S01]  /*c270*/  IMAD R13, R13, 0x67, RZ ;  /* 0x000000670d0d7824 */ /* 0x010fe200078e02ff */
[-C--:B------:R-:W-:Y:S02]  /*c280*/  IADD3 R14, P0, R165, R8.reuse, RZ ;  /* 0x00000008a50e7210 */ /* 0x080fe40007f1e0ff */
[----:B------:R-:W-:Y:S02]  /*c290*/  IADD3 R108, P2, R193, R8, RZ ;  /* 0x00000008c16c7210 */ /* 0x000fe40007f5e0ff */
[-C--:B------:R-:W-:Y:S01]  /*c2a0*/  LEA.HI.X.SX32 R21, R163, R9.reuse, 0x1, P6 ;  /* 0x00000009a3157211 */ /* 0x080fe200030f0eff */
[----:B------:R-:W2:Y:S01]  /*c2b0*/  LDC R193, c[0x0][0x268] ;  /* 0x00009a00ffc17b82 */ /* 0x000ea20000000800 */
[----:B------:R-:W-:-:S02]  /*c2c0*/  LEA.HI.X.SX32 R111, R164, R9, 0x1, P3 ;  /* 0x00000009a46f7211 */ /* 0x000fc400018f0eff */
[-C--:B------:R-:W-:Y:S01]  /*c2d0*/  LEA.HI.X.SX32 R15, R13, R9.reuse, 0x1, P0 ;  /* 0x000000090d0f7211 */ /* 0x080fe200000f0eff */
[----:B------:R-:W-:Y:S01]  /*c2e0*/  STL.64 [R1+0xc48], R20 ;  /* 0x000c481401007387 */ /* 0x000fe20000100a00 */
[----:B------:R-:W-:-:S03]  /*c2f0*/  LEA.HI.X.SX32 R109, R165, R9, 0x1, P2 ;  /* 0x00000009a56d7211 */ /* 0x000fc600010f0eff */
[----:B------:R-:W-:Y:S01]  /*c300*/  STL.64 [R1+0x988], R110 ;  /* 0x0009886e01007387 */ /* 0x000fe20000100a00 */
[----:B-1----:R-:W-:Y:S01]  /*c310*/  IMAD R207, R207, 0xd1, RZ ;  /* 0x000000d1cfcf7824 */ /* 0x002fe200078e02ff */
[----:B------:R-:W1:Y:S01]  /*c320*/  LDC R201, c[0x0][0x268] ;  /* 0x00009a00ffc97b82 */ /* 0x000e620000000800 */
[----:B---3--:R-:W-:-:S07]  /*c330*/  IMAD R13, R12, 0x1a0, RZ ;  /* 0x000001a00c0d7824 */ /* 0x008fce00078e02ff */
[----:B------:R-:W3:Y:S01]  /*c340*/  LDC R12, c[0x0][0x268] ;  /* 0x00009a00ff0c7b82 */ /* 0x000ee20000000800 */
[----:B------:R-:W-:Y:S04]  /*c350*/  STL.64 [R1+0x980], R18 ;  /* 0x0009801201007387 */ /* 0x000fe80000100a00 */
[----:B------:R-:W-:Y:S04]  /*c360*/  STL.64 [R1+0xc40], R14 ;  /* 0x000c400e01007387 */ /* 0x000fe80000100a00 */
[----:B------:R4:W-:Y:S02]  /*c370*/  STL.64 [R1+0x978], R108 ;  /* 0x0009786c01007387 */ /* 0x0009e40000100a00 */
[----:B----4-:R-:W-:-:S02]  /*c380*/  IADD3 R108, P2, R13, R8, RZ ;  /* 0x000000080d6c7210 */ /* 0x010fc40007f5e0ff */
[----:B------:R-:W4:Y:S01]  /*c390*/  LDC R13, c[0x0][0x268] ;  /* 0x00009a00ff0d7b82 */ /* 0x000f220000000800 */
[----:B---3--:R-:W-:Y:S01]  /*c3a0*/  IMAD R12, R12, 0xcf, RZ ;  /* 0x000000cf0c0c7824 */ /* 0x008fe200078e02ff */
[----:B------:R-:W-:-:S04]  /*c3b0*/  IADD3 R20, P6, R166, R8, RZ ;  /* 0x00000008a6147210 */ /* 0x000fc80007fde0ff */
[----:B------:R-:W-:Y:S02]  /*c3c0*/  LEA.HI.X.SX32 R23, R12, R9, 0x1, P5 ;  /* 0x000000090c177211 */ /* 0x000fe400028f0eff */
[----:B------:R-:W3:Y:S01]  /*c3d0*/  LDC R12, c[0x0][0x268] ;  /* 0x00009a00ff0c7b82 */ /* 0x000ee20000000800 */
[----:B----4-:R-:W-:-:S05]  /*c3e0*/  IMAD R13, R13, 0xd, RZ ;  /* 0x0000000d0d0d7824 */ /* 0x010fca00078e02ff */
[-C--:B------:R-:W-:Y:S02]  /*c3f0*/  LEA.HI.X.SX32 R21, R13, R9.reuse, 0x1, P6 ;  /* 0x000000090d157211 */ /* 0x080fe400030f0eff */
[----:B------:R-:W4:Y:S01]  /*c400*/  LDC R13, c[0x0][0x268] ;  /* 0x00009a00ff0d7b82 */ /* 0x000f220000000800 */
[----:B--2---:R-:W-:Y:S01]  /*c410*/  IMAD R193, R193, 0x1a2, RZ ;  /* 0x000001a2c1c17824 */ /* 0x004fe200078e02ff */
[-C--:B------:R-:W-:Y:S01]  /*c420*/  IADD3 R110, P3, R167, R8.reuse, RZ ;  /* 0x00000008a76e7210 */ /* 0x080fe20007f7e0ff */
[----:B---3--:R-:W-:Y:S01]  /*c430*/  IMAD R12, R12, 0x1a4, RZ ;  /* 0x000001a40c0c7824 */ /* 0x008fe200078e02ff */
[-C--:B------:R-:W-:Y:S01]  /*c440*/  IADD3 R18, P4, R168, R8.reuse, RZ ;  /* 0x00000008a8127210 */ /* 0x080fe20007f9e0ff */
[----:B------:R2:W-:Y:S01]  /*c450*/  STL.64 [R1+0x970], R22 ;  /* 0x0009701601007387 */ /* 0x0005e20000100a00 */
[----:B------:R-:W-:Y:S01]  /*c460*/  IADD3 R14, P0, R169, R8, RZ ;  /* 0x00000008a90e7210 */ /* 0x000fe20007f1e0ff */
[----:B0-----:R-:W-:Y:S01]  /*c470*/  IMAD R197, R197, 0x69, RZ ;  /* 0x00000069c5c57824 */ /* 0x001fe200078e02ff */
[-C--:B------:R-:W-:Y:S01]  /*c480*/  LEA.HI.X.SX32 R111, R166, R9.reuse, 0x1, P3 ;  /* 0x00000009a66f7211 */ /* 0x080fe200018f0eff */
[----:B------:R0:W-:Y:S01]  /*c490*/  STL.64 [R1+0xef8], R20 ;  /* 0x000ef81401007387 */ /* 0x0001e20000100a00 */
[----:B------:R-:W-:-:S02]  /*c4a0*/  LEA.HI.X.SX32 R19, R167, R9, 0x1, P4 ;  /* 0x00000009a7137211 */ /* 0x000fc400020f0eff */
[-C--:B------:R-:W-:Y:S02]  /*c4b0*/  IADD3 R12, P3, R12, R8.reuse, RZ ;  /* 0x000000080c0c7210 */ /* 0x080fe40007f7e0ff */
[-C--:B------:R-:W-:Y:S02]  /*c4c0*/  LEA.HI.X.SX32 R15, R168, R9.reuse, 0x1, P0 ;  /* 0x00000009a80f7211 */ /* 0x080fe400000f0eff */
[-C--:B--2---:R-:W-:Y:S02]  /*c4d0*/  IADD3 R22, P5, R193, R8.reuse, RZ ;  /* 0x00000008c1167210 */ /* 0x084fe40007fbe0ff */
[-C--:B------:R-:W-:Y:S02]  /*c4e0*/  LEA.HI.X.SX32 R109, R169, R9.reuse, 0x1, P2 ;  /* 0x00000009a96d7211 */ /* 0x080fe400010f0eff */
[CC--:B0-----:R-:W-:Y:S01]  /*c4f0*/  IADD3 R20, P6, R170.reuse, R8.reuse, RZ ;  /* 0x00000008aa147210 */ /* 0x0c1fe20007fde0ff */
[----:B------:R0:W-:Y:S01]  /*c500*/  STL.64 [R1+0xe98], R110 ;  /* 0x000e986e01007387 */ /* 0x0001e20000100a00 */
[-C--:B------:R-:W-:Y:S01]  /*c510*/  LEA.HI.X.SX32 R23, R207, R9.reuse, 0x1, P5 ;  /* 0x00000009cf177211 */ /* 0x080fe200028f0eff */
[----:B----4-:R-:W-:Y:S01]  /*c520*/  IMAD R193, R13, 0x1a6, RZ ;  /* 0x000001a60dc17824 */ /* 0x010fe200078e02ff */
[-C--:B------:R-:W-:Y:S01]  /*c530*/  LEA.HI.X.SX32 R21, R197, R9.reuse, 0x1, P6 ;  /* 0x00000009c5157211 */ /* 0x080fe200030f0eff */
[----:B------:R2:W-:Y:S01]  /*c540*/  STL.64 [R1+0xdd0], R18 ;  /* 0x000dd01201007387 */ /* 0x0005e20000100a00 */
[----:B------:R-:W-:Y:S01]  /*c550*/  LEA.HI.X.SX32 R13, R170, R9, 0x1, P3 ;  /* 0x00000009aa0d7211 */ /* 0x000fe200018f0eff */
[----:B------:R-:W3:Y:S02]  /*c560*/  LDC R197, c[0x0][0x268] ;  /* 0x00009a00ffc57b82 */ /* 0x000ee40000000800 */
[----:B------:R-:W-:Y:S04]  /*c570*/  STL.64 [R1+0xc38], R14 ;  /* 0x000c380e01007387 */ /* 0x000fe80000100a00 */
[----:B------:R-:W-:Y:S01]  /*c580*/  STL.64 [R1+0x968], R108 ;  /* 0x0009686c01007387 */ /* 0x000fe20000100a00 */
[----:B-1----:R-:W-:Y:S01]  /*c590*/  IMAD R201, R201, 0x1a8, RZ ;  /* 0x000001a8c9c97824 */ /* 0x002fe200078e02ff */
[-C--:B0-----:R-:W-:Y:S01]  /*c5a0*/  IADD3 R110, P2, R172, R8.reuse, RZ ;  /* 0x00000008ac6e7210 */ /* 0x081fe20007f5e0ff */
[----:B------:R-:W0:Y:S01]  /*c5b0*/  LDC R207, c[0x0][0x268] ;  /* 0x00009a00ffcf7b82 */ /* 0x000e220000000800 */
[----:B------:R-:W-:Y:S01]  /*c5c0*/  STL.64 [R1+0x960], R22 ;  /* 0x0009601601007387 */ /* 0x000fe20000100a00 */
[----:B--2---:R-:W-:-:S03]  /*c5d0*/  IADD3 R18, P4, R193, R8, RZ ;  /* 0x00000008c1127210 */ /* 0x004fc60007f9e0ff */
[----:B------:R-:W-:Y:S03]  /*c5e0*/  STL.64 [R1+0xc30], R20 ;  /* 0x000c301401007387 */ /* 0x000fe60000100a00 */
[----:B------:R-:W1:Y:S01]  /*c5f0*/  LDC R193, c[0x0][0x268] ;  /* 0x00009a00ffc17b82 */ /* 0x000e620000000800 */
[----:B------:R2:W-:Y:S07]  /*c600*/  STL.64 [R1+0x958], R12 ;  /* 0x0009580c01007387 */ /* 0x0005ee0000100a00 */
[----:B--2---:R-:W2:Y:S08]  /*c610*/  LDC R13, c[0x0][0x268] ;  /* 0x00009a00ff0d7b82 */ /* 0x004eb00000000800 */
[----:B------:R-:W4:Y:S01]  /*c620*/  LDC R12, c[0x0][0x268] ;  /* 0x00009a00ff0c7b82 */ /* 0x000f220000000800 */
[----:B---3--:R-:W-:Y:S01]  /*c630*/  IMAD R197, R197, 0xd3, RZ ;  /* 0x000000d3c5c57824 */ /* 0x008fe200078e02ff */
[----:B------:R-:W-:Y:S01]  /*c640*/  IADD3 R14, P0, R171, R8, RZ ;  /* 0x00000008ab0e7210 */ /* 0x000fe20007f1e0ff */
[----:B-1----:R-:W-:-:S03]  /*c650*/  IMAD R193, R193, 0x1aa, RZ ;  /* 0x000001aac1c17824 */ /* 0x002fc600078e02ff */
[----:B------:R-:W-:Y:S02]  /*c660*/  LEA.HI.X.SX32 R19, R197, R9, 0x1, P4 ;  /* 0x00000009c5137211 */ /* 0x000fe400020f0eff */
[----:B------:R-:W-:Y:S01]  /*c670*/  IADD3 R22, P6, R193, R8, RZ ;  /* 0x00000008c1167210 */ /* 0x000fe20007fde0ff */
[----:B------:R-:W1:Y:S01]  /*c680*/  LDC R197, c[0x0][0x268] ;  /* 0x00009a00ffc57b82 */ /* 0x000e620000000800 */
[----:B--2---:R-:W-:-:S07]  /*c690*/  IMAD R13, R13, 0x35, RZ ;  /* 0x000000350d0d7824 */ /* 0x004fce00078e02ff */
[----:B------:R-:W2:Y:S01]  /*c6a0*/  LDC R193, c[0x0][0x268] ;  /* 0x00009a00ffc17b82 */ /* 0x000ea20000000800 */
[----:B------:R-:W-:Y:S01]  /*c6b0*/  LEA.HI.X.SX32 R15, R13, R9, 0x1, P0 ;  /* 0x000000090d0f7211 */ /* 0x000fe200000f0eff */
[----:B----4-:R-:W-:Y:S01]  /*c6c0*/  IMAD R12, R12, 0x1ae, RZ ;  /* 0x000001ae0c0c7824 */ /* 0x010fe200078e02ff */
[----:B------:R-:W-:Y:S05]  /*c6d0*/  STL.64 [R1+0x950], R18 ;  /* 0x0009501201007387 */ /* 0x000fea0000100a00 */
[----:B------:R-:W3:Y:S01]  /*c6e0*/  LDC R13, c[0x0][0x268] ;  /* 0x00009a00ff0d7b82 */ /* 0x000ee20000000800 */
[----:B------:R4:W-:Y:S02]  /*c6f0*/  STL.64 [R1+0xdc8], R14 ;  /* 0x000dc80e01007387 */ /* 0x0009e40000100a00 */
[----:B----4-:R-:W-:-:S05]  /*c700*/  IADD3 R14, P0, R12, R8, RZ ;  /* 0x000000080c0e7210 */ /* 0x010fca0007f1e0ff */
[----:B------:R-:W4:Y:S01]  /*c710*/  LDC R12, c[0x0][0x268] ;  /* 0x00009a00ff0c7b82 */ /* 0x000f220000000800 */
[----:B--2---:R-:W-:Y:S01]  /*c720*/  IMAD R193, R193, 0x1ac, RZ ;  /* 0x000001acc1c17824 */ /* 0x004fe200078e02ff */
[----:B------:R-:W-:-:S04]  /*c730*/  IADD3 R20, P3, R173, R8, RZ ;  /* 0x00000008ad147210 */ /* 0x000fc80007f7e0ff */
[----:B------:R-:W-:Y:S01]  /*c740*/  IADD3 R18, P4, R193, R8, RZ ;  /* 0x00000008c1127210 */ /* 0x000fe20007f9e0ff */
[----:B---3--:R-:W-:-:S05]  /*c750*/  IMAD R13, R13, 0x6b, RZ ;  /* 0x0000006b0d0d7824 */ /* 0x008fca00078e02ff */
[----:B------:R-:W-:Y:S02]  /*c760*/  LEA.HI.X.SX32 R21, R13, R9, 0x1, P3 ;  /* 0x000000090d157211 */ /* 0x000fe400018f0eff */
[----:B------:R-:W2:Y:S01]  /*c770*/  LDC R13, c[0x0][0x268] ;  /* 0x00009a00ff0d7b82 */ /* 0x000ea20000000800 */
[----:B----4-:R-:W-:-:S07]  /*c780*/  IMAD R193, R12, 0xd5, RZ ;  /* 0x000000d50cc17824 */ /* 0x010fce00078e02ff */
[----:B------:R-:W3:Y:S01]  /*c790*/  LDC R12, c[0x0][0x268] ;  /* 0x00009a00ff0c7b82 */ /* 0x000ee20000000800 */
[-C--:B------:R-:W-:Y:S02]  /*c7a0*/  IADD3 R108, P5, R201, R8.reuse, RZ ;  /* 0x00000008c96c7210 */ /* 0x080fe40007fbe0ff */
[-C--:B------:R-:W-:Y:S02]  /*c7b0*/  LEA.HI.X.SX32 R111, R171, R9.reuse, 0x1, P2 ;  /* 0x00000009ab6f7211 */ /* 0x080fe400010f0eff */
[-C--:B------:R-:W-:Y:S02]  /*c7c0*/  LEA.HI.X.SX32 R109, R172, R9.reuse, 0x1, P5 ;  /* 0x00000009ac6d7211 */ /* 0x080fe400028f0eff */
[-C--:B------:R-:W-:Y:S01]  /*c7d0*/  LEA.HI.X.SX32 R23, R193, R9.reuse, 0x1, P6 ;  /* 0x00000009c1177211 */ /* 0x080fe200030f0eff */
[----:B------:R4:W-:Y:S01]  /*c7e0*/  STL.64 [R1+0xc28], R110 ;  /* 0x000c286e01007387 */ /* 0x0009e20000100a00 */
[----:B------:R-:W-:Y:S01]  /*c7f0*/  LEA.HI.X.SX32 R19, R173, R9, 0x1, P4 ;  /* 0x00000009ad137211 */ /* 0x000fe200020f0eff */
[----:B0-----:R-:W-:Y:S01]  /*c800*/  IMAD R207, R207, 0xd9, RZ ;  /* 0x000000d9cfcf7824 */ /* 0x001fe200078e02ff */
[----:B------:R-:W0:Y:S01]  /*c810*/  LDC R201, c[0x0][0x268] ;  /* 0x00009a00ffc97b82 */ /* 0x000e220000000800 */
[----:B------:R-:W-:Y:S04]  /*c820*/  STL.64 [R1+0x948], R108 ;  /* 0x0009486c01007387 */ /* 0x000fe80000100a00 */
[----:B------:R-:W-:Y:S04]  /*c830*/  STL.64 [R1+0x940], R22 ;  /* 0x0009401601007387 */ /* 0x000fe80000100a00 */
[----:B------:R1:W-:Y:S01]  /*c840*/  STL.64 [R1+0xc20], R20 ;  /* 0x000c201401007387 */ /* 0x0003e20000100a00 */
[----:B---3--:R-:W-:Y:S01]  /*c850*/  IMAD R193, R12, 0x1b0, RZ ;  /* 0x000001b00cc17824 */ /* 0x008fe200078e02ff */
[-C--:B----4-:R-:W-:Y:S01]  /*c860*/  IADD3 R110, P2, R174, R8.reuse, RZ ;  /* 0x00000008ae6e7210 */ /* 0x090fe20007f5e0ff */
[----:B------:R-:W3:Y:S03]  /*c870*/  LDC R12, c[0x0][0x268] ;  /* 0x00009a00ff0c7b82 */ /* 0x000ee60000000800 */
[----:B-1----:R-:W-:Y:S01]  /*c880*/  IADD3 R20, P3, R193, R8, RZ ;  /* 0x00000008c1147210 */ /* 0x002fe20007f7e0ff */
[----:B--2---:R-:W-:-:S04]  /*c890*/  IMAD R193, R13, 0xd7, RZ ;  /* 0x000000d70dc17824 */ /* 0x004fc800078e02ff */
[----:B------:R-:W1:Y:S01]  /*c8a0*/  LDC R13, c[0x0][0x268] ;  /* 0x00009a00ff0d7b82 */ /* 0x000e620000000800 */
[----:B------:R-:W-:Y:S01]  /*c8b0*/  LEA.HI.X.SX32 R15, R193, R9, 0x1, P0 ;  /* 0x00000009c10f7211 */ /* 0x000fe200000f0eff */
[----:B-1----:R-:W-:-:S06]  /*c8c0*/  IMAD R193, R13, 0x1b, RZ ;  /* 0x0000001b0dc17824 */ /* 0x002fcc00078e02ff */
[----:B------:R-:W1:Y:S01]  /*c8d0*/  LDC R13, c[0x0][0x268] ;  /* 0x00009a00ff0d7b82 */ /* 0x000e620000000800 */
[----:B------:R-:W-:Y:S02]  /*c8e0*/  IADD3 R108, P5, R175, R8, RZ ;  /* 0x00000008af6c7210 */ /* 0x000fe40007fbe0ff */
[-C--:B------:R-:W-:Y:S02]  /*c8f0*/  LEA.HI.X.SX32 R111, R193, R9.reuse, 0x1, P2 ;  /* 0x00000009c16f7211 */ /* 0x080fe400010f0eff */
[----:B------:R-:W-:Y:S01]  /*c900*/  LEA.HI.X.SX32 R109, R174, R9, 0x1, P5 ;  /* 0x00000009ae6d7211 */ /* 0x000fe200028f0eff */
[----:B------:R-:W-:Y:S04]  /*c910*/  STL.64 [R1+0x938], R18 ;  /* 0x0009381201007387 */ /* 0x000fe80000100a00 */
[----:B------:R-:W-:Y:S04]  /*c920*/  STL.64 [R1+0x930], R14 ;  /* 0x0009300e01007387 */ /* 0x000fe80000100a00 */
[----:B------:R-:W-:Y:S04]  /*c930*/  STL.64 [R1+0xe90], R110 ;  /* 0x000e906e01007387 */ /* 0x000fe80000100a00 */
[----:B------:R2:W-:Y:S01]  /*c940*/  STL.64 [R1+0xdc0], R108 ;  /* 0x000dc06c01007387 */ /* 0x0005e20000100a00 */
[----:B-1----:R-:W-:-:S05]  /*c950*/  IMAD R193, R13, 0x1b6, RZ ;  /* 0x000001b60dc17824 */ /* 0x002fca00078e02ff */
[-C--:B--2---:R-:W-:Y:S02]  /*c960*/  IADD3 R108, P5, R193, R8.reuse, RZ ;  /* 0x00000008c16c7210 */ /* 0x084fe40007fbe0ff */
[----:B------:R-:W1:Y:S01]  /*c970*/  LDC R193, c[0x0][0x268] ;  /* 0x00009a00ffc17b82 */ /* 0x000e620000000800 */
[----:B---3--:R-:W-:Y:S01]  /*c980*/  IMAD R12, R12, 0x1b2, RZ ;  /* 0x000001b20c0c7824 */ /* 0x008fe200078e02ff */
[-C--:B------:R-:W-:Y:S01]  /*c990*/  IADD3 R22, P6, R176, R8.reuse, RZ ;  /* 0x00000008b0167210 */ /* 0x080fe20007fde0ff */
[----:B------:R-:W-:Y:S01]  /*c9a0*/  IMAD R197, R197, 0x6d, RZ ;  /* 0x0000006dc5c57824 */ /* 0x000fe200078e02ff */
[-C--:B------:R-:W-:Y:S02]  /*c9b0*/  IADD3 R14, P0, R177, R8.reuse, RZ ;  /* 0x00000008b10e7210 */ /* 0x080fe40007f1e0ff */
[----:B------:R-:W-:Y:S02]  /*c9c0*/  IADD3 R18, P4, R12, R8, RZ ;  /* 0x000000080c127210 */ /* 0x000fe40007f9e0ff */
[-C--:B------:R-:W-:Y:S01]  /*c9d0*/  LEA.HI.X.SX32 R23, R175, R9.reuse, 0x1, P6 ;  /* 0x00000009af177211 */ /* 0x080fe200030f0eff */
[----:B------:R-:W2:Y:S01]  /*c9e0*/  LDC R12, c[0x0][0x268] ;  /* 0x00009a00ff0c7b82 */ /* 0x000ea20000000800 */
[----:B------:R-:W-:-:S02]  /*c9f0*/  LEA.HI.X.SX32 R21, R176, R9, 0x1, P3 ;  /* 0x00000009b0157211 */ /* 0x000fc400018f0eff */
[-C--:B------:R-:W-:Y:S02]  /*ca00*/  LEA.HI.X.SX32 R19, R207, R9.reuse, 0x1, P4 ;  /* 0x00000009cf137211 */ /* 0x080fe400020f0eff */
[----:B------:R-:W-:Y:S01]  /*ca10*/  LEA.HI.X.SX32 R15, R197, R9, 0x1, P0 ;  /* 0x00000009c50f7211 */ /* 0x000fe200000f0eff */
[----:B------:R-:W-:Y:S02]  /*ca20*/  STL.64 [R1+0xc18], R22 ;  /* 0x000c181601007387 */ /* 0x000fe40000100a00 */
[----:B------:R-:W3:Y:S02]  /*ca30*/  LDC R197, c[0x0][0x268] ;  /* 0x00009a00ffc57b82 */ /* 0x000ee40000000800 */
[----:B------:R-:W-:Y:S01]  /*ca40*/  STL.64 [R1+0x928], R20 ;  /* 0x0009281401007387 */ /* 0x000fe20000100a00 */
[----:B-1----:R-:W-:-:S03]  /*ca50*/  IMAD R193, R193, 0x1ba, RZ ;  /* 0x000001bac1c17824 */ /* 0x002fc600078e02ff */
[----:B------:R-:W-:Y:S04]  /*ca60*/  STL.64 [R1+0x920], R18 ;  /* 0x0009201201007387 */ /* 0x000fe80000100a00 */
[----:B------:R1:W-:Y:S02]  /*ca70*/  STL.64 [R1+0xc10], R14 ;  /* 0x000c100e01007387 */ /* 0x0003e40000100a00 */
[-C--:B-1----:R-:W-:Y:S02]  /*ca80*/  IADD3 R14, P0, R193, R8.reuse, RZ ;  /* 0x00000008c10e7210 */ /* 0x082fe40007f1e0ff */
[----:B------:R-:W1:Y:S01]  /*ca90*/  LDC R193, c[0x0][0x268] ;  /* 0x00009a00ffc17b82 */ /* 0x000e620000000800 */
[----:B---3--:R-:W-:Y:S01]  /*caa0*/  IMAD R207, R197, 0xdb, RZ ;  /* 0x000000dbc5cf7824 */ /* 0x008fe200078e02ff */
[----:B------:R-:W-:-:S06]  /*cab0*/  IADD3 R22, P6, R178, R8, RZ ;  /* 0x00000008b2167210 */ /* 0x000fcc0007fde0ff */
[----:B------:R-:W3:Y:S01]  /*cac0*/  LDC R197, c[0x0][0x268] ;  /* 0x00009a00ffc57b82 */ /* 0x000ee20000000800 */
[----:B--2---:R-:W-:Y:S02]  /*cad0*/  IMAD R12, R12, 0x1b4, RZ ;  /* 0x000001b40c0c7824 */ /* 0x004fe400078e02ff */
[----:B-1----:R-:W-:-:S05]  /*cae0*/  IMAD R193, R193, 0x37, RZ ;  /* 0x00000037c1c17824 */ /* 0x002fca00078e02ff */
[-C--:B------:R-:W-:Y:S02]  /*caf0*/  LEA.HI.X.SX32 R23, R193, R9.reuse, 0x1, P6 ;  /* 0x00000009c1177211 */ /* 0x080fe400030f0eff */
[----:B------:R-:W1:Y:S01]  /*cb00*/  LDC R193, c[0x0][0x268] ;  /* 0x00009a00ffc17b82 */ /* 0x000e620000000800 */
[-C--:B------:R-:W-:Y:S01]  /*cb10*/  IADD3 R12, P2, R12, R8.reuse, RZ ;  /* 0x000000080c0c7210 */ /* 0x080fe20007f5e0ff */
[----:B---3--:R-:W-:Y:S01]  /*cb20*/  IMAD R197, R197, 0x1be, RZ ;  /* 0x000001bec5c57824 */ /* 0x008fe200078e02ff */
[-C--:B------:R-:W-:Y:S02]  /*cb30*/  LEA.HI.X.SX32 R109, R207, R9.reuse, 0x1, P5 ;  /* 0x00000009cf6d7211 */ /* 0x080fe400028f0eff */
[----:B------:R-:W-:Y:S02]  /*cb40*/  LEA.HI.X.SX32 R13, R177, R9, 0x1, P2 ;  /* 0x00000009b10d7211 */ /* 0x000fe400010f0eff */
[-C--:B------:R-:W-:Y:S01]  /*cb50*/  IADD3 R20, P3, R179, R8.reuse, RZ ;  /* 0x00000008b3147210 */ /* 0x080fe20007f7e0ff */
[----:B0-----:R-:W-:Y:S01]  /*cb60*/  IMAD R201, R201, 0x1b8, RZ ;  /* 0x000001b8c9c97824 */ /* 0x001fe200078e02ff */
[----:B------:R-:W0:Y:S01]  /*cb70*/  LDC R207, c[0x0][0x268] ;  /* 0x00009a00ffcf7b82 */ /* 0x000e220000000800 */
[----:B------:R-:W-:Y:S04]  /*cb80*/  STL.64 [R1+0x918], R12 ;  /* 0x0009180c01007387 */ /* 0x000fe80000100a00 */
[----:B------:R2:W-:Y:S02]  /*cb90*/  STL.64 [R1+0x910], R108 ;  /* 0x0009106c01007387 */ /* 0x0005e40000100a00 */
[----:B--2---:R-:W-:Y:S01]  /*cba0*/  IADD3 R108, P6, R197, R8, RZ ;  /* 0x00000008c56c7210 */ /* 0x004fe20007fde0ff */
[----:B-1----:R-:W-:-:S02]  /*cbb0*/  IMAD R197, R193, 0xdd, RZ ;  /* 0x000000ddc1c57824 */ /* 0x002fc400078e02ff */
[----:B------:R-:W1:Y:S01]  /*cbc0*/  LDC R193, c[0x0][0x268] ;  /* 0x00009a00ffc17b82 */ /* 0x000e620000000800 */
[-C--:B------:R-:W-:Y:S02]  /*cbd0*/  LEA.HI.X.SX32 R21, R178, R9.reuse, 0x1, P3 ;  /* 0x00000009b2157211 */ /* 0x080fe400018f0eff */
[----:B------:R-:W-:Y:S01]  /*cbe0*/  LEA.HI.X.SX32 R15, R197, R9, 0x1, P0 ;  /* 0x00000009c50f7211 */ /* 0x000fe200000f0eff */
[----:B------:R-:W-:Y:S04]  /*cbf0*/  STL.64 [R1+0xdb8], R22 ;  /* 0x000db81601007387 */ /* 0x000fe80000100a00 */
[----:B------:R-:W-:Y:S01]  /*cc00*/  STL.64 [R1+0xc08], R20 ;  /* 0x000c081401007387 */ /* 0x000fe20000100a00 */
[----:B------:R-:W2:Y:S03]  /*cc10*/  LDC R197, c[0x0][0x268] ;  /* 0x00009a00ffc57b82 */ /* 0x000ea60000000800 */
[----:B------:R1:W-:Y:S02]  /*cc20*/  STL.64 [R1+0x900], R14 ;  /* 0x0009000e01007387 */ /* 0x0003e40000100a00 */
[----:B-1----:R-:W-:-:S03]  /*cc30*/  IMAD R14, R193, 0x6f, RZ ;  /* 0x0000006fc10e7824 */ /* 0x002fc600078e02ff */
[----:B------:R-:W1:Y:S01]  /*cc40*/  LDC R193, c[0x0][0x268] ;  /* 0x00009a00ffc17b82 */ /* 0x000e620000000800 */
[-C--:B------:R-:W-:Y:S02]  /*cc50*/  IADD3 R18, P4, R201, R8.reuse, RZ ;  /* 0x00000008c9127210 */ /* 0x080fe40007f9e0ff */
[----:B------:R-:W-:-:S05]  /*cc60*/  IADD3 R12, P2, R180, R8, RZ ;  /* 0x00000008b40c7210 */ /* 0x000fca0007f5e0ff */
[----:B------:R-:W3:Y:S01]  /*cc70*/  LDC R201, c[0x0][0x268] ;  /* 0x00009a00ffc97b82 */ /* 0x000ee20000000800 */
[----:B------:R-:W-:Y:S01]  /*cc80*/  LEA.HI.X.SX32 R13, R14, R9, 0x1, P2 ;  /* 0x000000090e0d7211 */ /* 0x000fe200010f0eff */
[----:B--2---:R-:W-:Y:S02]  /*cc90*/  IMAD R14, R197, 0x1c0, RZ ;  /* 0x000001c0c50e7824 */ /* 0x004fe400078e02ff */
[----:B-1----:R-:W-:-:S04]  /*cca0*/  IMAD R197, R193, 0xdf, RZ ;  /* 0x000000dfc1c57824 */ /* 0x002fc800078e02ff */
[----:B------:R-:W1:Y:S01]  /*ccb0*/  LDC R193, c[0x0][0x268] ;  /* 0x00009a00ffc17b82 */ /* 0x000e620000000800 */
[----:B---3--:R-:W-:Y:S01]  /*ccc0*/  IMAD R201, R201, 0x1bc, RZ ;  /* 0x000001bcc9c97824 */ /* 0x008fe200078e02ff */
[----:B------:R-:W-:-:S04]  /*ccd0*/  LEA.HI.X.SX32 R19, R179, R9, 0x1, P4 ;  /* 0x00000009b3137211 */ /* 0x000fc800020f0eff */
[-C--:B------:R-:W-:Y:S02]  /*cce0*/  IADD3 R110, P5, R201, R8.reuse, RZ ;  /* 0x00000008c96e7210 */ /* 0x080fe40007fbe0ff */
[----:B------:R-:W2:Y:S01]  /*ccf0*/  LDC R201, c[0x0][0x268] ;  /* 0x00009a00ffc97b82 */ /* 0x000ea20000000800 */
[-C--:B------:R-:W-:Y:S02]  /*cd00*/  LEA.HI.X.SX32 R109, R197, R9.reuse, 0x1, P6 ;  /* 0x00000009c56d7211 */ /* 0x080fe400030f0eff */
[----:B------:R-:W-:Y:S01]  /*cd10*/  LEA.HI.X.SX32 R111, R180, R9, 0x1, P5 ;  /* 0x00000009b46f7211 */ /* 0x000fe200028f0eff */
[----:B------:R-:W-:Y:S04]  /*cd20*/  STL.64 [R1+0x908], R18 ;  /* 0x0009081201007387 */ /* 0x000fe80000100a00 */
[----:B------:R-:W3:Y:S01]  /*cd30*/  LDC R197, c[0x0][0x268] ;  /* 0x00009a00ffc57b82 */ /* 0x000ee20000000800 */
[----:B-1----:R-:W-:Y:S01]  /*cd40*/  IMAD R193, R193, 0x1c2, RZ ;  /* 0x000001c2c1c17824 */ /* 0x002fe200078e02ff */
[----:B------:R-:W-:Y:S04]  /*cd50*/  STL.64 [R1+0xc00], R12 ;  /* 0x000c000c01007387 */ /* 0x000fe80000100a00 */
[----:B------:R1:W-:Y:S02]  /*cd60*/  STL.64 [R1+0x8f8], R110 ;  /* 0x0008f86e01007387 */ /* 0x0003e40000100a00 */
[----:B-1----:R-:W-:-:S02]  /*cd70*/  IADD3 R110, P6, R193, R8, RZ ;  /* 0x00000008c16e7210 */ /* 0x002fc40007fde0ff */
[----:B------:R-:W1:Y:S01]  /*cd80*/  LDC R193, c[0x0][0x268] ;  /* 0x00009a00ffc17b82 */ /* 0x000e620000000800 */
[----:B--2---:R-:W-:Y:S02]  /*cd90*/  LEA R201, R201, -R201, 0x3 ;  /* 0x800000c9c9c97211 */ /* 0x004fe400078e18ff */
[-C--:B------:R-:W-:Y:S02]  /*cda0*/  IADD3 R22, P3, R183, R8.reuse, RZ ;  /* 0x00000008b7167210 */ /* 0x080fe40007f7e0ff */
[-C--:B------:R-:W-:Y:S01]  /*cdb0*/  LEA.HI.X.SX32 R219, R201, R9.reuse, 0x1, P1 ;  /* 0x00000009c9db7211 */ /* 0x080fe200008f0eff */
[----:B---3--:R-:W-:Y:S01]  /*cdc0*/  IMAD R197, R197, 0x1c4, RZ ;  /* 0x000001c4c5c57824 */ /* 0x008fe200078e02ff */
[-C--:B------:R-:W-:Y:S01]  /*cdd0*/  LEA.HI.X.SX32 R23, R182, R9.reuse, 0x1, P3 ;  /* 0x00000009b6177211 */ /* 0x080fe200018f0eff */
[----:B------:R-:W-:Y:S01]  /*cde0*/  STL.64 [R1+0x8f0], R108 ;  /* 0x0008f06c01007387 */ /* 0x000fe20000100a00 */
[----:B------:R-:W-:Y:S01]  /*cdf0*/  IADD3 R20, P4, R184, R8, RZ ;  /* 0x00000008b8147210 */ /* 0x000fe20007f9e0ff */
[----:B------:R-:W2:Y:S02]  /*ce00*/  LDC R201, c[0x0][0x268] ;  /* 0x00009a00ffc97b82 */ /* 0x000ea40000000800 */
[----:B------:R-:W-:Y:S01]  /*ce10*/  STL [R1+0xf24], R219 ;  /* 0x000f24db01007387 */ /* 0x000fe20000100800 */
[----:B------:R-:W-:-:S03]  /*ce20*/  LEA.HI.X.SX32 R21, R183, R9, 0x1, P4 ;  /* 0x00000009b7157211 */ /* 0x000fc600020f0eff */
[----:B------:R3:W-:Y:S04]  /*ce30*/  STL.64 [R1+0xef0], R22 ;  /* 0x000ef01601007387 */ /* 0x0007e80000100a00 */
[----:B------:R4:W-:Y:S01]  /*ce40*/  STL.64 [R1+0xe88], R20 ;  /* 0x000e881401007387 */ /* 0x0009e20000100a00 */
[----:B-1----:R-:W-:Y:S01]  /*ce50*/  IMAD R193, R193, 0x1c6, RZ ;  /* 0x000001c6c1c17824 */ /* 0x002fe200078e02ff */
[-C--:B---3--:R-:W-:Y:S02]  /*ce60*/  IADD3 R22, P3, R197, R8.reuse, RZ ;  /* 0x00000008c5167210 */ /* 0x088fe40007f7e0ff */
[----:B------:R-:W1:Y:S02]  /*ce70*/  LDC R197, c[0x0][0x268] ;  /* 0x00009a00ffc57b82 */ /* 0x000e640000000800 */
[----:B----4-:R-:W-:-:S06]  /*ce80*/  IADD3 R20, P4, R193, R8, RZ ;  /* 0x00000008c1147210 */ /* 0x010fcc0007f9e0ff */
[----:B------:R-:W3:Y:S01]  /*ce90*/  LDC R193, c[0x0][0x268] ;  /* 0x00009a00ffc17b82 */ /* 0x000ee20000000800 */
[----:B--2---:R-:W-:Y:S01]  /*cea0*/  IMAD R201, R201, 0xe1, RZ ;  /* 0x000000e1c9c97824 */ /* 0x004fe200078e02ff */
[----:B------:R-:W-:-:S04]  /*ceb0*/  IADD3 R108, P1, R188, R8, RZ ;  /* 0x00000008bc6c7210 */ /* 0x000fc80007f3e0ff */
[----:B------:R-:W-:Y:S02]  /*cec0*/  LEA.HI.X.SX32 R111, R201, R9, 0x1, P6 ;  /* 0x00000009c96f7211 */ /* 0x000fe400030f0eff */
[----:B------:R-:W2:Y:S01]  /*ced0*/  LDC R201, c[0x0][0x268] ;  /* 0x00009a00ffc97b82 */ /* 0x000ea20000000800 */
[----:B-1----:R-:W-:-:S05]  /*cee0*/  IMAD R197, R197, 0x1ca, RZ ;  /* 0x000001cac5c57824 */ /* 0x002fca00078e02ff */
[----:B------:R-:W-:Y:S02]  /*cef0*/  IADD3 R112, P6, R197, R8, RZ ;  /* 0x00000008c5707210 */ /* 0x000fe40007fde0ff */
[----:B------:R-:W1:Y:S01]  /*cf00*/  LDC R197, c[0x0][0x268] ;  /* 0x00009a00ffc57b82 */ /* 0x000e620000000800 */
[----:B---3--:R-:W-:-:S05]  /*cf10*/  IMAD R193, R193, 0x71, RZ ;  /* 0x00000071c1c17824 */ /* 0x008fca00078e02ff */
[-C--:B------:R-:W-:Y:S02]  /*cf20*/  LEA.HI.X.SX32 R109, R193, R9.reuse, 0x1, P1 ;  /* 0x00000009c16d7211 */ /* 0x080fe400008f0eff */
[----:B------:R-:W3:Y:S01]  /*cf30*/  LDC R193, c[0x0][0x268] ;  /* 0x00009a00ffc17b82 */ /* 0x000ee20000000800 */
[CC--:B------:R-:W-:Y:S02]  /*cf40*/  IADD3 R18, P0, R185.reuse, R8.reuse, RZ ;  /* 0x00000008b9127210 */ /* 0x0c0fe40007f1e0ff */
[-C--:B------:R-:W-:Y:S02]  /*cf50*/  IADD3 R12, P2, R186, R8.reuse, RZ ;  /* 0x00000008ba0c7210 */ /* 0x080fe40007f5e0ff */
[----:B------:R-:W-:Y:S02]  /*cf60*/  IADD3 R14, P5, R14, R8, RZ ;  /* 0x000000080e0e7210 */ /* 0x000fe40007fbe0ff */
[-C--:B------:R-:W-:Y:S02]  /*cf70*/  LEA.HI.X.SX32 R19, R184, R9.reuse, 0x1, P0 ;  /* 0x00000009b8137211 */ /* 0x080fe400000f0eff */
[----:B------:R-:W-:-:S02]  /*cf80*/  LEA.HI.X.SX32 R13, R185, R9, 0x1, P2 ;  /* 0x00000009b90d7211 */ /* 0x000fc400010f0eff */
[-C--:B------:R-:W-:Y:S01]  /*cf90*/  LEA.HI.X.SX32 R15, R186, R9.reuse, 0x1, P5 ;  /* 0x00000009ba0f7211 */ /* 0x080fe200028f0eff */
[----:B------:R-:W-:Y:S01]  /*cfa0*/  STL.64 [R1+0xdb0], R18 ;  /* 0x000db01201007387 */ /* 0x000fe20000100a00 */
[----:B------:R-:W-:Y:S01]  /*cfb0*/  LEA.HI.X.SX32 R23, R188, R9, 0x1, P3 ;  /* 0x00000009bc177211 */ /* 0x000fe200018f0eff */
[----:B--2---:R-:W-:Y:S02]  /*cfc0*/  IMAD R201, R201, 0xe3, RZ ;  /* 0x000000e3c9c97824 */ /* 0x004fe400078e02ff */
[----:B------:R-:W-:Y:S01]  /*cfd0*/  STL.64 [R1+0xbf8], R12 ;  /* 0x000bf80c01007387 */ /* 0x000fe20000100a00 */
[----:B-1----:R-:W-:-:S03]  /*cfe0*/  IMAD R197, R197, 0x1ce, RZ ;  /* 0x000001cec5c57824 */ /* 0x002fc600078e02ff */
[----:B------:R1:W-:Y:S01]  /*cff0*/  STL.64 [R1+0x8e8], R14 ;  /* 0x0008e80e01007387 */ /* 0x0003e20000100a00 */
[----:B------:R-:W-:Y:S01]  /*d000*/  LEA.HI.X.SX32 R21, R201, R9, 0x1, P4 ;  /* 0x00000009c9157211 */ /* 0x000fe200020f0eff */
[----:B0-----:R-:W-:Y:S01]  /*d010*/  IMAD R207, R207, 0x1cc, RZ ;  /* 0x000001cccfcf7824 */ /* 0x001fe200078e02ff */
[----:B------:R-:W0:Y:S01]  /*d020*/  LDC R201, c[0x0][0x268] ;  /* 0x00009a00ffc97b82 */ /* 0x000e220000000800 */
[----:B------:R-:W-:Y:S01]  /*d030*/  STL.64 [R1+0x8e0], R110 ;  /* 0x0008e06e01007387 */ /* 0x000fe20000100a00 */
[----:B---3--:R-:W-:-:S03]  /*d040*/  IMAD R193, R193, 0x39, RZ ;  /* 0x00000039c1c17824 */ /* 0x008fc600078e02ff */
[----:B------:R-:W-:Y:S03]  /*d050*/  STL.64 [R1+0xbf0], R108 ;  /* 0x000bf06c01007387 */ /* 0x000fe60000100a00 */
[----:B-1----:R-:W1:Y:S01]  /*d060*/  LDC R14, c[0x0][0x268] ;  /* 0x00009a00ff0e7b82 */ /* 0x002e620000000800 */
[----:B------:R2:W-:Y:S01]  /*d070*/  STL.64 [R1+0x8d8], R22 ;  /* 0x0008d81601007387 */ /* 0x0005e20000100a00 */
[----:B------:R-:W-:-:S04]  /*d080*/  IADD3 R18, P0, R189, R8, RZ ;  /* 0x00000008bd127210 */ /* 0x000fc80007f1e0ff */
[----:B------:R-:W-:Y:S02]  /*d090*/  LEA.HI.X.SX32 R19, R193, R9, 0x1, P0 ;  /* 0x00000009c1137211 */ /* 0x000fe400000f0eff */
[----:B------:R-:W3:Y:S01]  /*d0a0*/  LDC R193, c[0x0][0x268] ;  /* 0x00009a00ffc17b82 */ /* 0x000ee20000000800 */
[----:B--2---:R-:W-:-:S07]  /*d0b0*/  IADD3 R22, P4, R197, R8, RZ ;  /* 0x00000008c5167210 */ /* 0x004fce0007f9e0ff */
[----:B------:R-:W2:Y:S01]  /*d0c0*/  LDC R197, c[0x0][0x268] ;  /* 0x00009a00ffc57b82 */ /* 0x000ea20000000800 */
[-C--:B------:R-:W-:Y:S01]  /*d0d0*/  IADD3 R12, P2, R190, R8.reuse, RZ ;  /* 0x00000008be0c7210 */ /* 0x080fe20007f5e0ff */
[----:B-1----:R-:W-:Y:S01]  /*d0e0*/  IMAD R14, R14, 0x1c8, RZ ;  /* 0x000001c80e0e7824 */ /* 0x002fe200078e02ff */
[-C--:B------:R-:W-:Y:S02]  /*d0f0*/  IADD3 R110, P1, R191, R8.reuse, RZ ;  /* 0x00000008bf6e7210 */ /* 0x080fe40007f3e0ff */
[-C--:B------:R-:W-:Y:S02]  /*d100*/  LEA.HI.X.SX32 R13, R189, R9.reuse, 0x1, P2 ;  /* 0x00000009bd0d7211 */ /* 0x080fe400010f0eff */
[-C--:B------:R-:W-:Y:S02]  /*d110*/  IADD3 R14, P5, R14, R8.reuse, RZ ;  /* 0x000000080e0e7210 */ /* 0x080fe40007fbe0ff */
[----:B------:R-:W-:Y:S02]  /*d120*/  IADD3 R108, P3, R207, R8, RZ ;  /* 0x00000008cf6c7210 */ /* 0x000fe40007f7e0ff */
[----:B------:R-:W-:Y:S01]  /*d130*/  LEA.HI.X.SX32 R15, R190, R9, 0x1, P5 ;  /* 0x00000009be0f7211 */ /* 0x000fe200028f0eff */
[----:B------:R-:W1:Y:S01]  /*d140*/  LDC R207, c[0x0][0x268] ;  /* 0x00009a00ffcf7b82 */ /* 0x000e620000000800 */
[----:B--2---:R-:W-:Y:S01]  /*d150*/  IMAD R197, R197, 0x73, RZ ;  /* 0x00000073c5c57824 */ /* 0x004fe200078e02ff */
[----:B------:R2:W-:Y:S01]  /*d160*/  STL.64 [R1+0x8d0], R20 ;  /* 0x0008d01401007387 */ /* 0x0005e20000100a00 */
[----:B---3--:R-:W-:-:S03]  /*d170*/  IMAD R193, R193, 0x1d2, RZ ;  /* 0x000001d2c1c17824 */ /* 0x008fc600078e02ff */
[----:B------:R-:W-:Y:S01]  /*d180*/  LEA.HI.X.SX32 R111, R197, R9, 0x1, P1 ;  /* 0x00000009c56f7211 */ /* 0x000fe200008f0eff */
[----:B------:R-:W-:Y:S01]  /*d190*/  STL.64 [R1+0xbe8], R12 ;  /* 0x000be80c01007387 */ /* 0x000fe20000100a00 */
[----:B------:R-:W3:Y:S03]  /*d1a0*/  LDC R197, c[0x0][0x268] ;  /* 0x00009a00ffc57b82 */ /* 0x000ee60000000800 */
[----:B------:R-:W-:Y:S04]  /*d1b0*/  STL.64 [R1+0xda8], R18 ;  /* 0x000da81201007387 */ /* 0x000fe80000100a00 */
[----:B------:R4:W-:Y:S04]  /*d1c0*/  STL.64 [R1+0x8c8], R14 ;  /* 0x0008c80e01007387 */ /* 0x0009e80000100a00 */
[----:B------:R4:W-:Y:S01]  /*d1d0*/  STL.64 [R1+0xbe0], R110 ;  /* 0x000be06e01007387 */ /* 0x0009e20000100a00 */
[----:B0-----:R-:W-:-:S02]  /*d1e0*/  IMAD R201, R201, 0xe5, RZ ;  /* 0x000000e5c9c97824 */ /* 0x001fc400078e02ff */
[----:B-1----:R-:W-:Y:S01]  /*d1f0*/  IMAD R207, R207, 0xe7, RZ ;  /* 0x000000e7cfcf7824 */ /* 0x002fe200078e02ff */
[-C--:B--2---:R-:W-:Y:S02]  /*d200*/  IADD3 R20, P0, R192, R8.reuse, RZ ;  /* 0x00000008c0147210 */ /* 0x084fe40007f1e0ff */
[----:B------:R-:W-:Y:S01]  /*d210*/  LEA.HI.X.SX32 R109, R191, R9, 0x1, P3 ;  /* 0x00000009bf6d7211 */ /* 0x000fe200018f0eff */
[----:B----4-:R-:W0:Y:S01]  /*d220*/  LDC R14, c[0x0][0x268] ;  /* 0x00009a00ff0e7b82 */ /* 0x010e220000000800 */
[----:B------:R-:W-:-:S07]  /*d230*/  IADD3 R110, P1, R193, R8, RZ ;  /* 0x00000008c16e7210 */ /* 0x000fce0007f3e0ff */
[----:B------:R-:W1:Y:S01]  /*d240*/  LDC R193, c[0x0][0x268] ;  /* 0x00009a00ffc17b82 */ /* 0x000e620000000800 */
[----:B---3--:R-:W-:Y:S01]  /*d250*/  IMAD R197, R197, 0x1d, RZ ;  /* 0x0000001dc5c57824 */ /* 0x008fe200078e02ff */
[-C--:B------:R-:W-:Y:S02]  /*d260*/  LEA.HI.X.SX32 R113, R201, R9.reuse, 0x1, P6 ;  /* 0x00000009c9717211 */ /* 0x080fe400030f0eff */
[-C--:B------:R-:W-:Y:S02]  /*d270*/  LEA.HI.X.SX32 R23, R207, R9.reuse, 0x1, P4 ;  /* 0x00000009cf177211 */ /* 0x080fe400020f0eff */
[----:B------:R-:W-:Y:S02]  /*d280*/  LEA.HI.X.SX32 R21, R197, R9, 0x1, P0 ;  /* 0x00000009c5157211 */ /* 0x000fe400000f0eff */
[----:B------:R-:W2:Y:S01]  /*d290*/  LDC R201, c[0x0][0x268] ;  /* 0x00009a00ffc97b82 */ /* 0x000ea20000000800 */
[----:B------:R-:W-:Y:S04]  /*d2a0*/  STL.64 [R1+0x8c0], R112 ;  /* 0x0008c07001007387 */ /* 0x000fe80000100a00 */
[----:B------:R-:W-:Y:S03]  /*d2b0*/  STL.64 [R1+0x8b8], R108 ;  /* 0x0008b86c01007387 */ /* 0x000fe60000100a00 */
[----:B------:R-:W3:Y:S01]  /*d2c0*/  LDC R197, c[0x0][0x268] ;  /* 0x00009a00ffc57b82 */ /* 0x000ee20000000800 */
[----:B------:R-:W-:Y:S01]  /*d2d0*/  STL.64 [R1+0x8b0], R22 ;  /* 0x0008b01601007387 */ /* 0x000fe20000100a00 */
[----:B-1----:R-:W-:-:S03]  /*d2e0*/  IMAD R193, R193, 0x1d6, RZ ;  /* 0x000001d6c1c17824 */ /* 0x002fc600078e02ff */
[----:B------:R1:W-:Y:S01]  /*d2f0*/  STL.64 [R1+0xe80], R20 ;  /* 0x000e801401007387 */ /* 0x0003e20000100a00 */
[----:B0-----:R-:W-:Y:S01]  /*d300*/  IMAD R14, R14, 0x1d0, RZ ;  /* 0x000001d00e0e7824 */ /* 0x001fe200078e02ff */
[-C--:B------:R-:W-:Y:S01]  /*d310*/  IADD3 R12, P2, R194, R8.reuse, RZ ;  /* 0x00000008c20c7210 */ /* 0x080fe20007f5e0ff */
[----:B------:R-:W0:Y:S01]  /*d320*/  LDC R207, c[0x0][0x268] ;  /* 0x00009a00ffcf7b82 */ /* 0x000e220000000800 */
[----:B-1----:R-:W-:-:S07]  /*d330*/  IADD3 R20, P0, R193, R8, RZ ;  /* 0x00000008c1147210 */ /* 0x002fce0007f1e0ff */
[----:B------:R-:W1:Y:S01]  /*d340*/  LDC R193, c[0x0][0x268] ;  /* 0x00009a00ffc17b82 */ /* 0x000e620000000800 */
[----:B--2---:R-:W-:Y:S01]  /*d350*/  IMAD R201, R201, 0x1d4, RZ ;  /* 0x000001d4c9c97824 */ /* 0x004fe200078e02ff */
[----:B------:R-:W-:-:S04]  /*d360*/  IADD3 R108, P3, R196, R8, RZ ;  /* 0x00000008c46c7210 */ /* 0x000fc80007f7e0ff */
[----:B------:R-:W-:Y:S02]  /*d370*/  IADD3 R22, P4, R201, R8, RZ ;  /* 0x00000008c9167210 */ /* 0x000fe40007f9e0ff */
[----:B------:R-:W2:Y:S01]  /*d380*/  LDC R201, c[0x0][0x268] ;  /* 0x00009a00ffc97b82 */ /* 0x000ea20000000800 */
[----:B-1----:R-:W-:-:S05]  /*d390*/  IMAD R193, R193, 0x75, RZ ;  /* 0x00000075c1c17824 */ /* 0x002fca00078e02ff */
[-C--:B------:R-:W-:Y:S02]  /*d3a0*/  LEA.HI.X.SX32 R109, R193, R9.reuse, 0x1, P3 ;  /* 0x00000009c16d7211 */ /* 0x080fe400018f0eff */
[----:B------:R-:W1:Y:S01]  /*d3b0*/  LDC R193, c[0x0][0x268] ;  /* 0x00009a00ffc17b82 */ /* 0x000e620000000800 */
[-C--:B------:R-:W-:Y:S01]  /*d3c0*/  IADD3 R18, P5, R195, R8.reuse, RZ ;  /* 0x00000008c3127210 */ /* 0x080fe20007fbe0ff */
[----:B--2---:R-:W-:Y:S01]  /*d3d0*/  IMAD R201, R201, 0xe9, RZ ;  /* 0x000000e9c9c97824 */ /* 0x004fe200078e02ff */
[-C--:B------:R-:W-:Y:S02]  /*d3e0*/  IADD3 R14, P6, R14, R8.reuse, RZ ;  /* 0x000000080e0e7210 */ /* 0x080fe40007fde0ff */
[-C--:B------:R-:W-:Y:S02]  /*d3f0*/  LEA.HI.X.SX32 R13, R192, R9.reuse, 0x1, P2 ;  /* 0x00000009c00d7211 */ /* 0x080fe400010f0eff */
[-C--:B------:R-:W-:Y:S02]  /*d400*/  LEA.HI.X.SX32 R19, R194, R9.reuse, 0x1, P5 ;  /* 0x00000009c2137211 */ /* 0x080fe400028f0eff */
[-C--:B------:R-:W-:Y:S01]  /*d410*/  LEA.HI.X.SX32 R15, R195, R9.reuse, 0x1, P6 ;  /* 0x00000009c30f7211 */ /* 0x080fe200030f0eff */
[----:B---3--:R-:W-:Y:S01]  /*d420*/  IMAD R197, R197, 0x1da, RZ ;  /* 0x000001dac5c57824 */ /* 0x008fe200078e02ff */
[-C--:B------:R-:W-:Y:S01]  /*d430*/  LEA.HI.X.SX32 R111, R201, R9.reuse, 0x1, P1 ;  /* 0x00000009c96f7211 */ /* 0x080fe200008f0eff */
[----:B------:R2:W-:Y:S01]  /*d440*/  STL.64 [R1+0xda0], R12 ;  /* 0x000da00c01007387 */ /* 0x0005e20000100a00 */
[----:B------:R-:W-:Y:S01]  /*d450*/  LEA.HI.X.SX32 R23, R196, R9, 0x1, P4 ;  /* 0x00000009c4177211 */ /* 0x000fe200020f0eff */
[----:B------:R-:W3:Y:S02]  /*d460*/  LDC R201, c[0x0][0x268] ;  /* 0x00009a00ffc97b82 */ /* 0x000ee40000000800 */
[----:B------:R-:W-:Y:S04]  /*d470*/  STL.64 [R1+0xbd8], R18 ;  /* 0x000bd81201007387 */ /* 0x000fe80000100a00 */
[----:B------:R-:W-:Y:S01]  /*d480*/  STL.64 [R1+0x8a8], R14 ;  /* 0x0008a80e01007387 */ /* 0x000fe20000100a00 */
[----:B-1----:R-:W-:Y:S01]  /*d490*/  IMAD R193, R193, 0x3b, RZ ;  /* 0x0000003bc1c17824 */ /* 0x002fe200078e02ff */
[----:B--2---:R-:W-:-:S02]  /*d4a0*/  IADD3 R12, P2, R198, R8, RZ ;  /* 0x00000008c60c7210 */ /* 0x004fc40007f5e0ff */
[----:B------:R1:W-:Y:S02]  /*d4b0*/  STL.64 [R1+0x8a0], R110 ;  /* 0x0008a06e01007387 */ /* 0x0003e40000100a00 */
[----:B------:R-:W-:Y:S02]  /*d4c0*/  LEA.HI.X.SX32 R13, R193, R9, 0x1, P2 ;  /* 0x00000009c10d7211 */ /* 0x000fe400010f0eff */
[----:B------:R-:W-:Y:S01]  /*d4d0*/  STL.64 [R1+0xbd0], R108 ;  /* 0x000bd06c01007387 */ /* 0x000fe20000100a00 */
[----:B------:R-:W2:Y:S01]  /*d4e0*/  LDC R193, c[0x0][0x268] ;  /* 0x00009a00ffc17b82 */ /* 0x000ea20000000800 */
[----:B-1----:R-:W-:-:S07]  /*d4f0*/  IADD3 R110, P1, R197, R8, RZ ;  /* 0x00000008c56e7210 */ /* 0x002fce0007f3e0ff */
[----:B------:R-:W1:Y:S01]  /*d500*/  LDC R14, c[0x0][0x268] ;  /* 0x00009a00ff0e7b82 */ /* 0x000e620000000800 */
[----:B------:R-:W-:Y:S07]  /*d510*/  STL.64 [R1+0x898], R22 ;  /* 0x0008981601007387 */ /* 0x000fee0000100a00 */
[----:B------:R-:W4:Y:S01]  /*d520*/  LDC R197, c[0x0][0x268] ;  /* 0x00009a00ffc57b82 */ /* 0x000f220000000800 */
[----:B------:R0:W-:Y:S07]  /*d530*/  STL.64 [R1+0xd98], R12 ;  /* 0x000d980c01007387 */ /* 0x0001ee0000100a00 */
[----:B0-----:R-:W0:Y:S01]  /*d540*/  LDC R13, c[0x0][0x268] ;  /* 0x00009a00ff0d7b82 */ /* 0x001e220000000800 */
[----:B---3--:R-:W-:-:S07]  /*d550*/  IMAD R201, R201, 0xeb, RZ ;  /* 0x000000ebc9c97824 */ /* 0x008fce00078e02ff */
[----:B------:R-:W3:Y:S01]  /*d560*/  LDC R12, c[0x0][0x268] ;  /* 0x00009a00ff0c7b82 */ /* 0x000ee20000000800 */
[----:B----4-:R-:W-:Y:S01]  /*d570*/  IMAD R197, R197, 0x1de, RZ ;  /* 0x000001dec5c57824 */ /* 0x010fe200078e02ff */
[----:B------:R-:W-:-:S04]  /*d580*/  LEA.HI.X.SX32 R21, R201, R9, 0x1, P0 ;  /* 0x00000009c9157211 */ /* 0x000fc800000f0eff */
[-C--:B------:R-:W-:Y:S01]  /*d590*/  IADD3 R22, P0, R197, R8.reuse, RZ ;  /* 0x00000008c5167210 */ /* 0x080fe20007f1e0ff */
[----:B-1----:R-:W-:Y:S01]  /*d5a0*/  IMAD R14, R14, 0x1d8, RZ ;  /* 0x000001d80e0e7824 */ /* 0x002fe200078e02ff */
[-C--:B------:R-:W-:Y:S01]  /*d5b0*/  IADD3 R18, P5, R199, R8.reuse, RZ ;  /* 0x00000008c7127210 */ /* 0x080fe20007fbe0ff */
[----:B------:R-:W-:Y:S01]  /*d5c0*/  IMAD R207, R207, 0x1dc, RZ ;  /* 0x000001dccfcf7824 */ /* 0x000fe200078e02ff */
[----:B------:R-:W-:Y:S01]  /*d5d0*/  IADD3 R112, P3, R200, R8, RZ ;  /* 0x00000008c8707210 */ /* 0x000fe20007f7e0ff */
[----:B------:R-:W1:Y:S01]  /*d5e0*/  LDC R201, c[0x0][0x268] ;  /* 0x00009a00ffc97b82 */ /* 0x000e620000000800 */
[----:B0-----:R-:W-:-:S07]  /*d5f0*/  IMAD R197, R13, 0x77, RZ ;  /* 0x000000770dc57824 */ /* 0x001fce00078e02ff */
[----:B------:R-:W0:Y:S01]  /*d600*/  LDC R13, c[0x0][0x268] ;  /* 0x00009a00ff0d7b82 */ /* 0x000e220000000800 */
[-C--:B------:R-:W-:Y:S01]  /*d610*/  IADD3 R14, P6, R14, R8.reuse, RZ ;  /* 0x000000080e0e7210 */ /* 0x080fe20007fde0ff */
[----:B---3--:R-:W-:Y:S01]  /*d620*/  IMAD R12, R12, 0xed, RZ ;  /* 0x000000ed0c0c7824 */ /* 0x008fe200078e02ff */
[----:B------:R-:W-:Y:S02]  /*d630*/  IADD3 R108, P4, R207, R8, RZ ;  /* 0x00000008cf6c7210 */ /* 0x000fe40007f9e0ff */
[-C--:B------:R-:W-:Y:S02]  /*d640*/  LEA.HI.X.SX32 R19, R198, R9.reuse, 0x1, P5 ;  /* 0x00000009c6137211 */ /* 0x080fe400028f0eff */
[-C--:B------:R-:W-:Y:S01]  /*d650*/  LEA.HI.X.SX32 R15, R199, R9.reuse, 0x1, P6 ;  /* 0x00000009c70f7211 */ /* 0x080fe200030f0eff */
[----:B------:R-:W-:Y:S01]  /*d660*/  STL.64 [R1+0x890], R20 ;  /* 0x0008901401007387 */ /* 0x000fe20000100a00 */
[-C--:B------:R-:W-:Y:S01]  /*d670*/  LEA.HI.X.SX32 R111, R12, R9.reuse, 0x1, P1 ;  /* 0x000000090c6f7211 */ /* 0x080fe200008f0eff */
[----:B------:R-:W3:Y:S01]  /*d680*/  LDC R207, c[0x0][0x268] ;  /* 0x00009a00ffcf7b82 */ /* 0x000ee20000000800 */
[-C--:B------:R-:W-:Y:S01]  /*d690*/  LEA.HI.X.SX32 R113, R197, R9.reuse, 0x1, P3 ;  /* 0x00000009c5717211 */ /* 0x080fe200018f0eff */
[----:B------:R-:W-:Y:S01]  /*d6a0*/  STL.64 [R1+0xbc8], R18 ;  /* 0x000bc81201007387 */ /* 0x000fe20000100a00 */
[----:B------:R-:W-:Y:S01]  /*d6b0*/  LEA.HI.X.SX32 R109, R200, R9, 0x1, P4 ;  /* 0x00000009c86d7211 */ /* 0x000fe200020f0eff */
[----:B--2---:R-:W-:-:S02]  /*d6c0*/  IMAD R197, R193, 0x1e2, RZ ;  /* 0x000001e2c1c57824 */ /* 0x004fc400078e02ff */
[----:B------:R-:W-:Y:S02]  /*d6d0*/  STL.64 [R1+0x888], R14 ;  /* 0x0008880e01007387 */ /* 0x000fe40000100a00 */
[----:B------:R-:W2:Y:S02]  /*d6e0*/  LDC R12, c[0x0][0x268] ;  /* 0x00009a00ff0c7b82 */ /* 0x000ea40000000800 */
[----:B------:R-:W-:Y:S04]  /*d6f0*/  STL.64 [R1+0x880], R110 ;  /* 0x0008806e01007387 */ /* 0x000fe80000100a00 */
[----:B------:R-:W-:Y:S01]  /*d700*/  STL.64 [R1+0xbc0], R112 ;  /* 0x000bc07001007387 */ /* 0x000fe20000100a00 */
[----:B0-----:R-:W-:-:S03]  /*d710*/  IMAD R193, R13, 0xef, RZ ;  /* 0x000000ef0dc17824 */ /* 0x001fc600078e02ff */
[----:B------:R0:W-:Y:S02]  /*d720*/  STL.64 [R1+0x878], R108 ;  /* 0x0008786c01007387 */ /* 0x0001e40000100a00 */
[----:B------:R-:W-:Y:S02]  /*d730*/  LEA.HI.X.SX32 R23, R193, R9, 0x1, P0 ;  /* 0x00000009c1177211 */ /* 0x000fe400000f0eff */
[----:B------:R-:W4:Y:S01]  /*d740*/  LDC R193, c[0x0][0x268] ;  /* 0x00009a00ffc17b82 */ /* 0x000f220000000800 */
[----:B0-----:R-:W-:-:S07]  /*d750*/  IADD3 R108, P4, R197, R8, RZ ;  /* 0x00000008c56c7210 */ /* 0x001fce0007f9e0ff */
[----:B------:R-:W0:Y:S01]  /*d760*/  LDC R197, c[0x0][0x268] ;  /* 0x00009a00ffc57b82 */ /* 0x000e220000000800 */
[-C--:B------:R-:W-:Y:S02]  /*d770*/  IADD3 R20, P2, R202, R8.reuse, RZ ;  /* 0x00000008ca147210 */ /* 0x080fe40007f5e0ff */
[----:B-1----:R-:W-:Y:S02]  /*d780*/  LEA R201, R201, -R201, 0x4 ;  /* 0x800000c9c9c97211 */ /* 0x002fe400078e20ff */
[----:B------:R-:W-:Y:S02]  /*d790*/  IADD3 R18, P5, R203, R8, RZ ;  /* 0x00000008cb127210 */ /* 0x000fe40007fbe0ff */
[-C--:B------:R-:W-:Y:S01]  /*d7a0*/  LEA.HI.X.SX32 R21, R201, R9.reuse, 0x1, P2 ;  /* 0x00000009c9157211 */ /* 0x080fe200010f0eff */
[----:B--2---:R-:W-:Y:S01]  /*d7b0*/  IMAD R12, R12, 0x1e0, RZ ;  /* 0x000001e00c0c7824 */ /* 0x004fe200078e02ff */
[----:B------:R-:W-:Y:S01]  /*d7c0*/  STL.64 [R1+0x870], R22 ;  /* 0x0008701601007387 */ /* 0x000fe20000100a00 */
[----:B------:R-:W-:-:S03]  /*d7d0*/  LEA.HI.X.SX32 R19, R202, R9, 0x1, P5 ;  /* 0x00000009ca137211 */ /* 0x000fc600028f0eff */
[----:B------:R1:W-:Y:S01]  /*d7e0*/  STL.64 [R1+0xee8], R20 ;  /* 0x000ee81401007387 */ /* 0x0003e20000100a00 */
[-C--:B------:R-:W-:Y:S01]  /*d7f0*/  IADD3 R14, P6, R204, R8.reuse, RZ ;  /* 0x00000008cc0e7210 */ /* 0x080fe20007fde0ff */
[----:B----4-:R-:W-:Y:S01]  /*d800*/  IMAD R193, R193, 0x1e6, RZ ;  /* 0x000001e6c1c17824 */ /* 0x010fe200078e02ff */
[-C--:B------:R-:W-:Y:S01]  /*d810*/  IADD3 R110, P1, R205, R8.reuse, RZ ;  /* 0x00000008cd6e7210 */ /* 0x080fe20007f3e0ff */
[----:B0-----:R-:W-:Y:S01]  /*d820*/  IMAD R197, R197, 0x1e4, RZ ;  /* 0x000001e4c5c57824 */ /* 0x001fe200078e02ff */
[----:B------:R-:W-:-:S04]  /*d830*/  IADD3 R12, P3, R12, R8, RZ ;  /* 0x000000080c0c7210 */ /* 0x000fc80007f7e0ff */
[-C--:B-1----:R-:W-:Y:S02]  /*d840*/  IADD3 R20, P2, R197, R8.reuse, RZ ;  /* 0x00000008c5147210 */ /* 0x082fe40007f5e0ff */
[----:B------:R-:W0:Y:S01]  /*d850*/  LDC R197, c[0x0][0x268] ;  /* 0x00009a00ffc57b82 */ /* 0x000e220000000800 */
[----:B------:R1:W-:Y:S01]  /*d860*/  STL.64 [R1+0xe78], R18 ;  /* 0x000e781201007387 */ /* 0x0003e20000100a00 */
[-C--:B------:R-:W-:Y:S02]  /*d870*/  LEA.HI.X.SX32 R15, R203, R9.reuse, 0x1, P6 ;  /* 0x00000009cb0f7211 */ /* 0x080fe400030f0eff */
[-C--:B------:R-:W-:Y:S02]  /*d880*/  LEA.HI.X.SX32 R111, R204, R9.reuse, 0x1, P1 ;  /* 0x00000009cc6f7211 */ /* 0x080fe400008f0eff */
[----:B------:R-:W-:Y:S01]  /*d890*/  LEA.HI.X.SX32 R13, R205, R9, 0x1, P3 ;  /* 0x00000009cd0d7211 */ /* 0x000fe200018f0eff */
[----:B------:R-:W-:Y:S01]  /*d8a0*/  STL.64 [R1+0xd90], R14 ;  /* 0x000d900e01007387 */ /* 0x000fe20000100a00 */
[----:B-1----:R-:W-:-:S02]  /*d8b0*/  IADD3 R18, P5, R193, R8, RZ ;  /* 0x00000008c1127210 */ /* 0x002fc40007fbe0ff */
[----:B------:R-:W1:Y:S01]  /*d8c0*/  LDC R193, c[0x0][0x268] ;  /* 0x00009a00ffc17b82 */ /* 0x000e620000000800 */
[----:B------:R-:W-:Y:S04]  /*d8d0*/  STL.64 [R1+0xbb8], R110 ;  /* 0x000bb86e01007387 */ /* 0x000fe80000100a00 */
[----:B------:R2:W-:Y:S03]  /*d8e0*/  STL.64 [R1+0x868], R12 ;  /* 0x0008680c01007387 */ /* 0x0005e60000100a00 */
[----:B--2---:R-:W2:Y:S01]  /*d8f0*/  LDC R13, c[0x0][0x268] ;  /* 0x00009a00ff0d7b82 */ /* 0x004ea20000000800 */
[----:B0-----:R-:W-:-:S05]  /*d900*/  IMAD R201, R197, 0xf1, RZ ;  /* 0x000000f1c5c97824 */ /* 0x001fca00078e02ff */
[-C--:B------:R-:W-:Y:S01]  /*d910*/  LEA.HI.X.SX32 R109, R201, R9.reuse, 0x1, P4 ;  /* 0x00000009c96d7211 */ /* 0x080fe200020f0eff */
[----:B-1----:R-:W-:Y:S01]  /*d920*/  IMAD R197, R193, 0x1ea, RZ ;  /* 0x000001eac1c57824 */ /* 0x002fe200078e02ff */
[----:B------:R-:W0:Y:S03]  /*d930*/  LDC R201, c[0x0][0x268] ;  /* 0x00009a00ffc97b82 */ /* 0x000e260000000800 */
[----:B------:R1:W-:Y:S01]  /*d940*/  STL.64 [R1+0x860], R108 ;  /* 0x0008606c01007387 */ /* 0x0003e20000100a00 */
[CC--:B------:R-:W-:Y:S01]  /*d950*/  IADD3 R22, P0, R206.reuse, R8.reuse, RZ ;  /* 0x00000008ce167210 */ /* 0x0c0fe20007f1e0ff */
[----:B---3--:R-:W-:Y:S01]  /*d960*/  IMAD R207, R207, 0x1ec, RZ ;  /* 0x000001eccfcf7824 */ /* 0x008fe200078e02ff */
[----:B------:R-:W-:Y:S02]  /*d970*/  LEA.HI.X.SX32 R21, R206, R9, 0x1, P2 ;  /* 0x00000009ce157211 */ /* 0x000fe400010f0eff */
[----:B------:R-:W3:Y:S01]  /*d980*/  LDC R12, c[0x0][0x268] ;  /* 0x00009a00ff0c7b82 */ /* 0x000ee20000000800 */
[----:B-1----:R-:W-:Y:S01]  /*d990*/  IADD3 R108, P4, R197, R8, RZ ;  /* 0x00000008c56c7210 */ /* 0x002fe20007f9e0ff */
[----:B--2---:R-:W-:-:S06]  /*d9a0*/  IMAD R193, R13, 0x79, RZ ;  /* 0x000000790dc17824 */ /* 0x004fcc00078e02ff */
[----:B------:R-:W1:Y:S01]  /*d9b0*/  LDC R197, c[0x0][0x268] ;  /* 0x00009a00ffc57b82 */ /* 0x000e620000000800 */
[----:B------:R-:W-:-:S07]  /*d9c0*/  LEA.HI.X.SX32 R23, R193, R9, 0x1, P0 ;  /* 0x00000009c1177211 */ /* 0x000fce00000f0eff */
[----:B------:R-:W2:Y:S01]  /*d9d0*/  LDC R193, c[0x0][0x268] ;  /* 0x00009a00ffc17b82 */ /* 0x000ea20000000800 */
[----:B0-----:R-:W-:Y:S01]  /*d9e0*/  IMAD R201, R201, 0xf3, RZ ;  /* 0x000000f3c9c97824 */ /* 0x001fe200078e02ff */
[----:B------:R-:W-:Y:S04]  /*d9f0*/  STL.64 [R1+0xbb0], R22 ;  /* 0x000bb01601007387 */ /* 0x000fe80000100a00 */
[----:B------:R-:W-:Y:S01]  /*da00*/  LEA.HI.X.SX32 R19, R201, R9, 0x1, P5 ;  /* 0x00000009c9137211 */ /* 0x000fe200028f0eff */
[----:B------:R0:W-:Y:S01]  /*da10*/  STL.64 [R1+0x858], R20 ;  /* 0x0008581401007387 */ /* 0x0001e20000100a00 */
[-C--:B------:R-:W-:Y:S01]  /*da20*/  IADD3 R14, P6, R208, R8.reuse, RZ ;  /* 0x00000008d00e7210 */ /* 0x080fe20007fde0ff */
[----:B---3--:R-:W-:Y:S01]  /*da30*/  IMAD R12, R12, 0x1e8, RZ ;  /* 0x000001e80c0c7824 */ /* 0x008fe200078e02ff */
[-C--:B------:R-:W-:Y:S01]  /*da40*/  IADD3 R110, P1, R209, R8.reuse, RZ ;  /* 0x00000008d16e7210 */ /* 0x080fe20007f3e0ff */
[----:B------:R3:W-:Y:S01]  /*da50*/  STL.64 [R1+0x850], R18 ;  /* 0x0008501201007387 */ /* 0x0007e20000100a00 */
[----:B------:R-:W4:Y:S01]  /*da60*/  LDC R201, c[0x0][0x268] ;  /* 0x00009a00ffc97b82 */ /* 0x000f220000000800 */
[----:B-1----:R-:W-:Y:S01]  /*da70*/  IMAD R197, R197, 0x1ee, RZ ;  /* 0x000001eec5c57824 */ /* 0x002fe200078e02ff */
[----:B0-----:R-:W-:-:S06]  /*da80*/  IADD3 R20, P2, R207, R8, RZ ;  /* 0x00000008cf147210 */ /* 0x001fcc0007f5e0ff */
[----:B------:R-:W0:Y:S01]  /*da90*/  LDC R207, c[0x0][0x268] ;  /* 0x00009a00ffcf7b82 */ /* 0x000e220000000800 */
[----:B---3--:R-:W-:Y:S01]  /*daa0*/  IADD3 R18, P5, R197, R8, RZ ;  /* 0x00000008c5127210 */ /* 0x008fe20007fbe0ff */
[----:B--2---:R-:W-:-:S06]  /*dab0*/  IMAD R193, R193, 0x3d, RZ ;  /* 0x0000003dc1c17824 */ /* 0x004fcc00078e02ff */
[----:B------:R-:W1:Y:S01]  /*dac0*/  LDC R197, c[0x0][0x268] ;  /* 0x00009a00ffc57b82 */ /* 0x000e620000000800 */
[----:B------:R-:W-:-:S07]  /*dad0*/  LEA.HI.X.SX32 R15, R193, R9, 0x1, P6 ;  /* 0x00000009c10f7211 */ /* 0x000fce00030f0eff */
[----:B------:R-:W2:Y:S01]  /*dae0*/  LDC R193, c[0x0][0x268] ;  /* 0x00009a00ffc17b82 */ /* 0x000ea20000000800 */
[-C--:B------:R-:W-:Y:S02]  /*daf0*/  IADD3 R12, P3, R12, R8.reuse, RZ ;  /* 0x000000080c0c7210 */ /* 0x080fe40007f7e0ff */
[----:B------:R-:W-:Y:S02]  /*db00*/  IADD3 R22, P0, R210, R8, RZ ;  /* 0x00000008d2167210 */ /* 0x000fe40007f1e0ff */
[-C--:B------:R-:W-:Y:S01]  /*db10*/  LEA.HI.X.SX32 R111, R208, R9.reuse, 0x1, P1 ;  /* 0x00000009d06f7211 */ /* 0x080fe200008f0eff */
[----:B0-----:R-:W-:Y:S01]  /*db20*/  IMAD R207, R207, 0xf5, RZ ;  /* 0x000000f5cfcf7824 */ /* 0x001fe200078e02ff */
[-C--:B------:R-:W-:Y:S01]  /*db30*/  LEA.HI.X.SX32 R13, R209, R9.reuse, 0x1, P3 ;  /* 0x00000009d10d7211 */ /* 0x080fe200018f0eff */
[----:B------:R-:W-:Y:S01]  /*db40*/  STL.64 [R1+0xd88], R14 ;  /* 0x000d880e01007387 */ /* 0x000fe20000100a00 */
[----:B-1----:R-:W-:Y:S02]  /*db50*/  IMAD R197, R197, 0x7b, RZ ;  /* 0x0000007bc5c57824 */ /* 0x002fe400078e02ff */
[----:B------:R-:W-:-:S02]  /*db60*/  LEA.HI.X.SX32 R109, R207, R9, 0x1, P4 ;  /* 0x00000009cf6d7211 */ /* 0x000fc400020f0eff */
[----:B------:R-:W0:Y:S01]  /*db70*/  LDC R207, c[0x0][0x268] ;  /* 0x00009a00ffcf7b82 */ /* 0x000e220000000800 */
[----:B------:R-:W-:Y:S01]  /*db80*/  LEA.HI.X.SX32 R23, R197, R9, 0x1, P0 ;  /* 0x00000009c5177211 */ /* 0x000fe200000f0eff */
[----:B------:R-:W-:Y:S01]  /*db90*/  STL.64 [R1+0xba8], R110 ;  /* 0x000ba86e01007387 */ /* 0x000fe20000100a00 */
[----:B--2---:R-:W-:-:S03]  /*dba0*/  IMAD R193, R193, 0x1f2, RZ ;  /* 0x000001f2c1c17824 */ /* 0x004fc600078e02ff */
[----:B------:R-:W-:Y:S02]  /*dbb0*/  STL.64 [R1+0x848], R12 ;  /* 0x0008480c01007387 */ /* 0x000fe40000100a00 */
[----:B------:R-:W1:Y:S02]  /*dbc0*/  LDC R197, c[0x0][0x268] ;  /* 0x00009a00ffc57b82 */ /* 0x000e640000000800 */
[----:B------:R-:W-:Y:S04]  /*dbd0*/  STL.64 [R1+0x840], R108 ;  /* 0x0008406c01007387 */ /* 0x000fe80000100a00 */
[----:B------:R2:W-:Y:S02]  /*dbe0*/  STL.64 [R1+0xba0], R22 ;  /* 0x000ba01601007387 */ /* 0x0005e40000100a00 */
[----:B--2---:R-:W-:-:S02]  /*dbf0*/  IADD3 R22, P0, R193, R8, RZ ;  /* 0x00000008c1167210 */ /* 0x004fc40007f1e0ff */
[----:B------:R-:W2:Y:S01]  /*dc00*/  LDC R193, c[0x0][0x268] ;  /* 0x00009a00ffc17b82 */ /* 0x000ea20000000800 */
[----:B0-----:R-:W-:Y:S01]  /*dc10*/  IMAD R207, R207, 0xf7, RZ ;  /* 0x000000f7cfcf7824 */ /* 0x001fe200078e02ff */
[----:B------:R-:W-:Y:S02]  /*dc20*/  IADD3 R14, P6, R212, R8, RZ ;  /* 0x00000008d40e7210 */ /* 0x000fe40007fde0ff */
[----:B-1----:R-:W-:Y:S02]  /*dc30*/  LEA R197, R197, -R197, 0x5 ;  /* 0x800000c5c5c57211 */ /* 0x002fe400078e28ff */
[-C--:B------:R-:W-:Y:S02]  /*dc40*/  LEA.HI.X.SX32 R21, R210, R9.reuse, 0x1, P2 ;  /* 0x00000009d2157211 */ /* 0x080fe400010f0eff */
[-C--:B------:R-:W-:Y:S02]  /*dc50*/  LEA.HI.X.SX32 R19, R207, R9.reuse, 0x1, P5 ;  /* 0x00000009cf137211 */ /* 0x080fe400028f0eff */
[----:B------:R-:W-:Y:S01]  /*dc60*/  LEA.HI.X.SX32 R15, R197, R9, 0x1, P6 ;  /* 0x00000009c50f7211 */ /* 0x000fe200030f0eff */
[----:B------:R-:W-:Y:S04]  /*dc70*/  STL.64 [R1+0x838], R20 ;  /* 0x0008381401007387 */ /* 0x000fe80000100a00 */
[----:B------:R-:W-:Y:S04]  /*dc80*/  STL.64 [R1+0x830], R18 ;  /* 0x0008301201007387 */ /* 0x000fe80000100a00 */
[----:B------:R0:W-:Y:S01]  /*dc90*/  STL.64 [R1+0xe70], R14 ;  /* 0x000e700e01007387 */ /* 0x0001e20000100a00 */
[----:B--2---:R-:W-:-:S05]  /*dca0*/  IMAD R193, R193, 0x1f6, RZ ;  /* 0x000001f6c1c17824 */ /* 0x004fca00078e02ff */
[----:B0-----:R-:W-:Y:S02]  /*dcb0*/  IADD3 R14, P6, R193, R8, RZ ;  /* 0x00000008c10e7210 */ /* 0x001fe40007fde0ff */
[----:B------:R-:W0:Y:S01]  /*dcc0*/  LDC R193, c[0x0][0x268] ;  /* 0x00009a00ffc17b82 */ /* 0x000e220000000800 */
[----:B----4-:R-:W-:-:S05]  /*dcd0*/  IMAD R201, R201, 0x1f0, RZ ;  /* 0x000001f0c9c97824 */ /* 0x010fca00078e02ff */
[-C--:B------:R-:W-:Y:S02]  /*dce0*/  IADD3 R108, P4, R201, R8.reuse, RZ ;  /* 0x00000008c96c7210 */ /* 0x080fe40007f9e0ff */
[----:B------:R-:W1:Y:S01]  /*dcf0*/  LDC R201, c[0x0][0x268] ;  /* 0x00009a00ffc97b82 */ /* 0x000e620000000800 */
[-C--:B------:R-:W-:Y:S02]  /*dd00*/  IADD3 R110, P1, R213, R8.reuse, RZ ;  /* 0x00000008d56e7210 */ /* 0x080fe40007f3e0ff */
[----:B------:R-:W-:Y:S02]  /*dd10*/  IADD3 R12, P3, R215, R8, RZ ;  /* 0x00000008d70c7210 */ /* 0x000fe40007f7e0ff */
[-C--:B------:R-:W-:Y:S01]  /*dd20*/  LEA.HI.X.SX32 R111, R212, R9.reuse, 0x1, P1 ;  /* 0x00000009d46f7211 */ /* 0x080fe200008f0eff */
[----:B0-----:R-:W-:Y:S02]  /*dd30*/  IMAD R197, R193, 0x1f8, RZ ;  /* 0x000001f8c1c57824 */ /* 0x001fe400078e02ff */
[----:B------:R-:W0:Y:S01]  /*dd40*/  LDC R193, c[0x0][0x268] ;  /* 0x00009a00ffc17b82 */ /* 0x000e220000000800 */
[----:B------:R-:W-:-:S02]  /*dd50*/  LEA.HI.X.SX32 R13, R213, R9, 0x1, P3 ;  /* 0x00000009d50d7211 */ /* 0x000fc400018f0eff */
[----:B------:R-:W-:Y:S01]  /*dd60*/  LEA.HI.X.SX32 R109, R215, R9, 0x1, P4 ;  /* 0x00000009d76d7211 */ /* 0x000fe200020f0eff */
[----:B------:R-:W-:Y:S01]  /*dd70*/  STL.64 [R1+0xd80], R110 ;  /* 0x000d806e01007387 */ /* 0x000fe20000100a00 */
[----:B-1----:R-:W-:-:S03]  /*dd80*/  IMAD R201, R201, 0x1f4, RZ ;  /* 0x000001f4c9c97824 */ /* 0x002fc600078e02ff */
[----:B------:R-:W-:Y:S04]  /*dd90*/  STL.64 [R1+0xb98], R12 ;  /* 0x000b980c01007387 */ /* 0x000fe80000100a00 */
[----:B------:R1:W-:Y:S01]  /*dda0*/  STL.64 [R1+0x828], R108 ;  /* 0x0008286c01007387 */ /* 0x0003e20000100a00 */
[-C--:B------:R-:W-:Y:S02]  /*ddb0*/  IADD3 R18, P5, R201, R8.reuse, RZ ;  /* 0x00000008c9127210 */ /* 0x080fe40007fbe0ff */
[----:B-1----:R-:W-:Y:S02]  /*ddc0*/  IADD3 R108, P4, R197, R8, RZ ;  /* 0x00000008c56c7210 */ /* 0x002fe40007f9e0ff */
[----:B------:R-:W1:Y:S01]  /*ddd0*/  LDC R197, c[0x0][0x268] ;  /* 0x00009a00ffc57b82 */ /* 0x000e620000000800 */
[----:B0-----:R-:W-:-:S07]  /*dde0*/  IMAD R201, R193, 0xf9, RZ ;  /* 0x000000f9c1c97824 */ /* 0x001fce00078e02ff */
[----:B------:R-:W0:Y:S01]  /*ddf0*/  LDC R193, c[0x0][0x268] ;  /* 0x00009a00ffc17b82 */ /* 0x000e220000000800 */
[----:B------:R-:W-:Y:S02]  /*de00*/  LEA.HI.X.SX32 R23, R201, R9, 0x1, P0 ;  /* 0x00000009c9177211 */ /* 0x000fe400000f0eff */
[----:B------:R-:W-:-:S03]  /*de10*/  IADD3 R20, P2, R217, R8, RZ ;  /* 0x00000008d9147210 */ /* 0x000fc60007f5e0ff */
[----:B------:R2:W-:Y:S01]  /*de20*/  STL.64 [R1+0x820], R22 ;  /* 0x0008201601007387 */ /* 0x0005e20000100a00 */
[----:B-1----:R-:W-:-:S05]  /*de30*/  IMAD R197, R197, 0x1fa, RZ ;  /* 0x000001fac5c57824 */ /* 0x002fca00078e02ff */
[----:B--2---:R-:W-:Y:S02]  /*de40*/  IADD3 R22, P0, R197, R8, RZ ;  /* 0x00000008c5167210 */ /* 0x004fe40007f1e0ff */
[----:B------:R-:W1:Y:S01]  /*de50*/  LDC R197, c[0x0][0x268] ;  /* 0x00009a00ffc57b82 */ /* 0x000e620000000800 */
[----:B0-----:R-:W-:-:S05]  /*de60*/  IMAD R193, R193, 0x7d, RZ ;  /* 0x0000007dc1c17824 */ /* 0x001fca00078e02ff */
[-C--:B------:R-:W-:Y:S02]  /*de70*/  LEA.HI.X.SX32 R21, R193, R9.reuse, 0x1, P2 ;  /* 0x00000009c1157211 */ /* 0x080fe400010f0eff */
[----:B------:R-:W0:Y:S01]  /*de80*/  LDC R193, c[0x0][0x268] ;  /* 0x00009a00ffc17b82 */ /* 0x000e220000000800 */
[----:B------:R-:W-:Y:S02]  /*de90*/  LEA.HI.X.SX32 R19, R217, R9, 0x1, P5 ;  /* 0x00000009d9137211 */ /* 0x000fe400028f0eff */
[----:B------:R-:W-:Y:S04]  /*dea0*/  STL.64 [R1+0xb90], R20 ;  /* 0x000b901401007387 */ /* 0x000fe80000100a00 */
[----:B------:R-:W-:Y:S01]  /*deb0*/  STL.64 [R1+0x818], R18 ;  /* 0x0008181201007387 */ /* 0x000fe20000100a00 */
[----:B-1----:R-:W-:-:S05]  /*dec0*/  IMAD R197, R197, 0xfb, RZ ;  /* 0x000000fbc5c57824 */ /* 0x002fca00078e02ff */
[----:B------:R-:W-:Y:S01]  /*ded0*/  LEA.HI.X.SX32 R15, R197, R9, 0x1, P6 ;  /* 0x00000009c50f7211 */ /* 0x000fe200030f0eff */
[----:B0-----:R-:W-:-:S04]  /*dee0*/  IMAD R193, R193, 0x1fe, RZ ;  /* 0x000001fec1c17824 */ /* 0x001fc800078e02ff */
[----:B------:R0:W-:Y:S02]  /*def0*/  STL.64 [R1+0x810], R14 ;  /* 0x0008100e01007387 */ /* 0x0001e40000100a00 */
[-C--:B0-----:R-:W-:Y:S02]  /*df00*/  IADD3 R14, P6, R193, R8.reuse, RZ ;  /* 0x00000008c10e7210 */ /* 0x081fe40007fde0ff */
[----:B------:R-:W0:Y:S01]  /*df10*/  LDC R193, c[0x0][0x268] ;  /* 0x00009a00ffc17b82 */ /* 0x000e220000000800 */
[----:B------:R-:W-:Y:S02]  /*df20*/  IADD3 R112, P1, R220, R8, RZ ;  /* 0x00000008dc707210 */ /* 0x000fe40007f3e0ff */
[----:B0-----:R-:W-:-:S04]  /*df30*/  LEA R193, R193, -R193, 0x6 ;  /* 0x800000c1c1c17211 */ /* 0x001fc800078e30ff */
[----:B------:R-:W-:Y:S02]  /*df40*/  LEA.HI.X.SX32 R113, R193, R9, 0x1, P1 ;  /* 0x00000009c1717211 */ /* 0x000fe400008f0eff */
[----:B------:R-:W0:Y:S02]  /*df50*/  LDC R193, c[0x0][0x268] ;  /* 0x00009a00ffc17b82 */ /* 0x000e240000000800 */
[----:B0-----:R-:W-:-:S06]  /*df60*/  IMAD R197, R193, 0xfd, RZ ;  /* 0x000000fdc1c57824 */ /* 0x001fcc00078e02ff */
[----:B------:R-:W0:Y:S01]  /*df70*/  LDC R193, c[0x0][0x268] ;  /* 0x00009a00ffc17b82 */ /* 0x000e220000000800 */
[----:B------:R-:W-:Y:S02]  /*df80*/  LEA.HI.X.SX32 R23, R197, R9, 0x1, P0 ;  /* 0x00000009c5177211 */ /* 0x000fe400000f0eff */
[----:B0-----:R-:W-:-:S05]  /*df90*/  LEA R197, R193, -R193, 0x7 ;  /* 0x800000c1c1c57211 */ /* 0x001fca00078e38ff */
[----:B------:R-:W0:Y:S01]  /*dfa0*/  LDC R193, c[0x0][0x268] ;  /* 0x00009a00ffc17b82 */ /* 0x000e220000000800 */
[-C--:B------:R-:W-:Y:S02]  /*dfb0*/  IADD3 R110, P3, R181, R8.reuse, RZ ;  /* 0x00000008b56e7210 */ /* 0x080fe40007f7e0ff */
[-C--:B------:R-:W-:Y:S02]  /*dfc0*/  IADD3 R20, P2, R187, R8.reuse, RZ ;  /* 0x00000008bb147210 */ /* 0x080fe40007f5e0ff */
[----:B------:R-:W-:Y:S02]  /*dfd0*/  IADD3 R18, P5, R11, R8, RZ ;  /* 0x000000080b127210 */ /* 0x000fe40007fbe0ff */
[-C--:B------:R-:W-:Y:S02]  /*dfe0*/  LEA.HI.X.SX32 R111, R220, R9.reuse, 0x1, P3 ;  /* 0x00000009dc6f7211 */ /* 0x080fe400018f0eff */
[-C--:B------:R-:W-:Y:S01]  /*dff0*/  LEA.HI.X.SX32 R109, R181, R9.reuse, 0x1, P4 ;  /* 0x00000009b56d7211 */ /* 0x080fe200020f0eff */
[----:B------:R-:W-:Y:S01]  /*e000*/  STL.64 [R1+0xd78], R112 ;  /* 0x000d787001007387 */ /* 0x000fe20000100a00 */
[----:B------:R-:W-:-:S02]  /*e010*/  LEA.HI.X.SX32 R21, R197, R9, 0x1, P2 ;  /* 0x00000009c5157211 */ /* 0x000fc400010f0eff */
[----:B------:R-:W-:Y:S01]  /*e020*/  LEA.HI.X.SX32 R19, R187, R9, 0x1, P5 ;  /* 0x00000009bb137211 */ /* 0x000fe200028f0eff */
[----:B------:R-:W-:Y:S04]  /*e030*/  STL.64 [R1+0xb88], R110 ;  /* 0x000b886e01007387 */ /* 0x000fe80000100a00 */
[----:B------:R1:W-:Y:S01]  /*e040*/  STL.64 [R1+0x808], R108 ;  /* 0x0008086c01007387 */ /* 0x0003e20000100a00 */
[----:B0-----:R-:W-:-:S03]  /*e050*/  LEA R193, R193, -R193, 0x8 ;  /* 0x800000c1c1c17211 */ /* 0x001fc600078e40ff */
[----:B------:R0:W-:Y:S01]  /*e060*/  STL.64 [R1+0x800], R22 ;  /* 0x0008001601007387 */ /* 0x0001e20000100a00 */
[----:B------:R-:W-:-:S03]  /*e070*/  LEA.HI.X.SX32 R15, R193, R9, 0x1, P6 ;  /* 0x00000009c10f7211 */ /* 0x000fc600030f0eff */
[----:B------:R0:W-:Y:S04]  /*e080*/  STL.64 [R1+0xb80], R20 ;  /* 0x000b801401007387 */ /* 0x0001e80000100a00 */
[----:B------:R0:W-:Y:S04]  /*e090*/  STL.64 [R1+0x7f8], R18 ;  /* 0x0007f81201007387 */ /* 0x0001e80000100a00 */
[----:B------:R0:W-:Y:S01]  /*e0a0*/  STL.64 [R1+0x7f0], R14 ;  /* 0x0007f00e01007387 */ /* 0x0001e20000100a00 */
[----:B------:R-:W-:Y:S02]  /*e0b0*/  UIADD3.64 UR14, UR4, 0x900, URZ ;  /* 0x00000900040e7897 */ /* 0x000fe4000fffe03f */
[----:B------:R-:W-:-:S02]  /*e0c0*/  UIADD3.64 UR10, UR4, 0x980, URZ ;  /* 0x00000980040a7897 */ /* 0x000fc4000fffe03f */
[----:B------:R-:W-:Y:S01]  /*e0d0*/  UIADD3.64 UR14, UR4, 0xa00, URZ ;  /* 0x00000a00040e7897 */ /* 0x000fe2000fffe03f */
[----:B-1----:R-:W-:Y:S01]  /*e0e0*/  CS2R R108, SRZ ;  /* 0x00000000006c7805 */ /* 0x002fe2000001ff00 */
[----:B------:R-:W-:Y:S01]  /*e0f0*/  UIADD3.64 UR10, UR4, 0xa80, URZ ;  /* 0x00000a80040a7897 */ /* 0x000fe2000fffe03f */
[----:B------:R-:W-:Y:S01]  /*e100*/  CS2R R110, SRZ ;  /* 0x00000000006e7805 */ /* 0x000fe2000001ff00 */
[----:B------:R-:W-:Y:S01]  /*e110*/  UIADD3.64 UR14, UR4, 0xb00, URZ ;  /* 0x00000b00040e7897 */ /* 0x000fe2000fffe03f */
[----:B------:R-:W-:Y:S01]  /*e120*/  CS2R R112, SRZ ;  /* 0x0000000000707805 */ /* 0x000fe2000001ff00 */
[----:B------:R-:W-:Y:S01]  /*e130*/  UIADD3.64 UR18, UR4, 0x780, URZ ;  /* 0x0000078004127897 */ /* 0x000fe2000fffe03f */
[----:B------:R-:W-:Y:S01]  /*e140*/  CS2R R114, SRZ ;  /* 0x0000000000727805 */ /* 0x000fe2000001ff00 */
[----:B------:R-:W-:Y:S01]  /*e150*/  UIADD3.64 UR10, UR4, 0xb80, URZ ;  /* 0x00000b80040a7897 */ /* 0x000fe2000fffe03f */
[----:B------:R-:W-:Y:S01]  /*e160*/  CS2R R116, SRZ ;  /* 0x0000000000747805 */ /* 0x000fe2000001ff00 */
[----:B------:R-:W-:Y:S01]  /*e170*/  UIADD3.64 UR14, UR4, 0xc00, URZ ;  /* 0x00000c00040e7897 */ /* 0x000fe2000fffe03f */
[----:B------:R-:W-:-:S02]  /*e180*/  CS2R R118, SRZ ;  /* 0x0000000000767805 */ /* 0x000fc4000001ff00 */
[----:B------:R-:W-:Y:S02]  /*e190*/  CS2R R120, SRZ ;  /* 0x0000000000787805 */ /* 0x000fe4000001ff00 */
[----:B------:R-:W-:Y:S02]  /*e1a0*/  CS2R R122, SRZ ;  /* 0x00000000007a7805 */ /* 0x000fe4000001ff00 */
[----:B------:R-:W-:Y:S02]  /*e1b0*/  CS2R R124, SRZ ;  /* 0x00000000007c7805 */ /* 0x000fe4000001ff00 */
[----:B------:R-:W-:Y:S02]  /*e1c0*/  CS2R R126, SRZ ;  /* 0x00000000007e7805 */ /* 0x000fe4000001ff00 */
[----:B------:R-:W-:Y:S02]  /*e1d0*/  CS2R R128, SRZ ;  /* 0x0000000000807805 */ /* 0x000fe4000001ff00 */
        /* <DEDUP_REMOVED lines=10> */
[----:B------:R-:W-:Y:S01]  /*e280*/  CS2R R150, SRZ ;  /* 0x0000000000967805 */ /* 0x000fe2000001ff00 */
[----:B------:R-:W-:Y:S02]  /*e290*/  UIADD3.64 UR10, UR4, 0xc80, URZ ;  /* 0x00000c80040a7897 */ /* 0x000fe4000fffe03f */
[----:B------:R-:W-:Y:S02]  /*e2a0*/  UIADD3.64 UR14, UR4, 0xd00, URZ ;  /* 0x00000d00040e7897 */ /* 0x000fe4000fffe03f */
[----:B------:R-:W-:-:S02]  /*e2b0*/  UIADD3.64 UR18, UR4, 0xd80, URZ ;  /* 0x00000d8004127897 */ /* 0x000fc4000fffe03f */
[----:B------:R-:W-:Y:S02]  /*e2c0*/  UIADD3.64 UR10, UR4, 0xe00, URZ ;  /* 0x00000e00040a7897 */ /* 0x000fe4000fffe03f */
[----:B------:R-:W-:Y:S02]  /*e2d0*/  UIADD3.64 UR14, UR4, 0xe80, URZ ;  /* 0x00000e80040e7897 */ /* 0x000fe4000fffe03f */
[----:B------:R-:W-:Y:S02]  /*e2e0*/  UIADD3.64 UR18, UR6, 0x3fe, URZ ;  /* 0x000003fe06127897 */ /* 0x000fe4000fffe03f */
        /* <DEDUP_REMOVED lines=12> */
[----:B------:R-:W-:Y:S01]  /*e3b0*/  UIADD3.64 UR48, UR4, 0x700, URZ ;  /* 0x0000070004307897 */ /* 0x000fe2000fffe03f */
[----:B------:R-:W-:Y:S01]  /*e3c0*/  UMOV UR55, 0x40000040 ;  /* 0x4000004000377882 */ /* 0x000fe20000000000 */
        /* <DEDUP_REMOVED lines=11> */
[----:B0-----:R-:W-:-:S12]  /*e480*/  UIADD3.64 UR50, UR6, 0xc04, URZ ;  /* 0x00000c0406327897 */ /* 0x001fd8000fffe03f */
.L_x_1:
[----:B------:R-:W-:Y:S01]  /*e490*/  STL [R1+0x1ac4], R10 ;  /* 0x001ac40a01007387 */ /* 0x000fe20000100800 */
[----:B0----5:R-:W-:-:S03]  /*e4a0*/  IMAD.WIDE R12, R4, 0x2, R6 ;  /* 0x00000002040c7825 */ /* 0x021fc600078e0206 */
[----:B------:R-:W-:Y:S01]  /*e4b0*/  STL [R1+0x1ac0], R0 ;  /* 0x001ac00001007387 */ /* 0x000fe20000100800 */
[----:B------:R-:W-:-:S03]  /*e4c0*/  IMAD.WIDE R14, R4, 0x2, R2 ;  /* 0x00000002040e7825 */ /* 0x000fc600078e0202 */
[----:B------:R-:W-:Y:S01]  /*e4d0*/  STL [R1+0x1abc], R8 ;  /* 0x001abc0801007387 */ /* 0x000fe20000100800 */
[----:B------:R-:W-:-:S03]  /*e4e0*/  IMAD.WIDE R18, R5, 0x2, R2 ;  /* 0x0000000205127825 */ /* 0x000fc600078e0202 */
[----:B------:R0:W-:Y:S04]  /*e4f0*/  STL [R1+0x1ab8], R9 ;  /* 0x001ab80901007387 */ /* 0x0001e80000100800 */
[----:B------:R-:W-:Y:S04]  /*e500*/  STL [R1+0x1ab4], R30 ;  /* 0x001ab41e01007387 */ /* 0x000fe80000100800 */
[----:B------:R-:W-:Y:S04]  /*e510*/  STL [R1+0x1ab0], R31 ;  /* 0x001ab01f01007387 */ /* 0x000fe80000100800 */
[----:B------:R-:W-:Y:S04]  /*e520*/  STL [R1+0x1aac], R28 ;  /* 0x001aac1c01007387 */ /* 0x000fe80000100800 */
[----:B------:R-:W-:Y:S04]  /*e530*/  STL [R1+0x1aa8], R29 ;  /* 0x001aa81d01007387 */ /* 0x000fe80000100800 */
[----:B------:R-:W-:Y:S04]  /*e540*/  STL [R1+0x1aa4], R26 ;  /* 0x001aa41a01007387 */ /* 0x000fe80000100800 */
[----:B------:R-:W-:Y:S04]  /*e550*/  STL [R1+0x1aa0], R27 ;  /* 0x001aa01b01007387 */ /* 0x000fe80000100800 */
[----:B------:R1:W-:Y:S04]  /*e560*/  STL [R1+0x1a9c], R24 ;  /* 0x001a9c1801007387 */ /* 0x0003e80000100800 */
[----:B------:R2:W-:Y:S04]  /*e570*/  STL [R1+0x1a98], R25 ;  /* 0x001a981901007387 */ /* 0x0005e80000100800 */
[----:B------:R-:W-:Y:S04]  /*e580*/  STL [R1+0x1a94], R148 ;  /* 0x001a949401007387 */ /* 0x000fe80000100800 */
        /* <DEDUP_REMOVED lines=8> */
[----:B0-----:R0:W3:Y:S01]  /*e610*/  LDG.E.U16 R9, desc[UR60][R12.64] ;  /* 0x0000003c0c097981 */ /* 0x0010e2000c1e1500 */
[----:B------:R-:W-:-:S03]  /*e620*/  LEA R11, R5, R5, 0x1 ;  /* 0x00000005050b7211 */ /* 0x000fc600078e08ff */
[----:B------:R-:W-:Y:S04]  /*e630*/  STL [R1+0x1a70], R133 ;  /* 0x001a708501007387 */ /* 0x000fe80000100800 */
[----:B------:R-:W-:Y:S01]  /*e640*/  STL [R1+0x1a6c], R128 ;  /* 0x001a6c8001007387 */ /* 0x000fe20000100800 */
[----:B0-----:R-:W-:-:S03]  /*e650*/  SHF.L.U32 R12, R5, 0x1, RZ ;  /* 0x00000001050c7819 */ /* 0x001fc600000006ff */
[----:B------:R-:W-:Y:S01]  /*e660*/  STL [R1+0x1a68], R129 ;  /* 0x001a688101007387 */ /* 0x000fe20000100800 */
[----:B------:R-:W-:-:S03]  /*e670*/  IMAD.WIDE R18, R4, 0x2, R18 ;  /* 0x0000000204127825 */ /* 0x000fc600078e0212 */
[----:B------:R-:W-:Y:S04]  /*e680*/  STL [R1+0x1a64], R124 ;  /* 0x001a647c01007387 */ /* 0x000fe80000100800 */
[----:B------:R-:W-:Y:S04]  /*e690*/  STL [R1+0x1a60], R125 ;  /* 0x001a607d01007387 */ /* 0x000fe80000100800 */
[----:B------:R0:W4:Y:S01]  /*e6a0*/  LDG.E.U16 R216, desc[UR60][R14.64] ;  /* 0x0000003c0ed87981 */ /* 0x000122000c1e1500 */
[----:B------:R-:W-:-:S03]  /*e6b0*/  IMAD R156, R5, 0x49, RZ ;  /* 0x00000049059c7824 */ /* 0x000fc600078e02ff */
[----:B------:R-:W-:Y:S01]  /*e6c0*/  STL [R1+0x1a5c], R120 ;  /* 0x001a5c7801007387 */ /* 0x000fe20000100800 */
[----:B------:R-:W-:-:S03]  /*e6d0*/  IMAD.WIDE R152, R11, 0x2, R2 ;  /* 0x000000020b987825 */ /* 0x000fc600078e0202 */
[----:B------:R-:W-:Y:S01]  /*e6e0*/  STL [R1+0x1a58], R121 ;  /* 0x001a587901007387 */ /* 0x000fe20000100800 */
[----:B0-----:R-:W-:-:S03]  /*e6f0*/  IMAD.WIDE R14, R12, 0x2, R2 ;  /* 0x000000020c0e7825 */ /* 0x001fc600078e0202 */
[----:B------:R-:W-:Y:S01]  /*e700*/  STL [R1+0x1a54], R118 ;  /* 0x001a547601007387 */ /* 0x000fe20000100800 */
[----:B------:R-:W-:-:S03]  /*e710*/  IMAD.WIDE R12, R12, 0x2, R6 ;  /* 0x000000020c0c7825 */ /* 0x000fc600078e0206 */
[----:B------:R-:W-:Y:S04]  /*e720*/  STL [R1+0x1a50], R116 ;  /* 0x001a507401007387 */ /* 0x000fe80000100800 */
[----:B------:R0:W-:Y:S01]  /*e730*/  STL [R1+0x1a4c], R117 ;  /* 0x001a4c7501007387 */ /* 0x0001e20000100800 */
[----:B------:R-:W-:-:S03]  /*e740*/  IMAD.WIDE R20, R156, 0x2, R6 ;  /* 0x000000029c147825 */ /* 0x000fc600078e0206 */
[----:B------:R0:W-:Y:S04]  /*e750*/  STL [R1+0x1a48], R114 ;  /* 0x001a487201007387 */ /* 0x0001e80000100800 */
[----:B------:R1:W4:Y:S01]  /*e760*/  LDG.E.U16 R8, desc[UR60][R18.64] ;  /* 0x0000003c12087981 */ /* 0x000322000c1e1500 */
[----:B------:R-:W-:-:S03]  /*e770*/  SHF.L.U32 R17, R5, 0x2, RZ ;  /* 0x0000000205117819 */ /* 0x000fc600000006ff */
[----:B------:R-:W-:Y:S04]  /*e780*/  STL [R1+0x1a44], R115 ;  /* 0x001a447301007387 */ /* 0x000fe80000100800 */
[----:B------:R-:W-:Y:S01]  /*e790*/  STL [R1+0x1a40], R112 ;  /* 0x001a407001007387 */ /* 0x000fe20000100800 */
[----:B-1----:R-:W-:-:S03]  /*e7a0*/  IMAD.WIDE R18, R4, 0x2, R14 ;  /* 0x0000000204127825 */ /* 0x002fc600078e020e */
[----:B------:R-:W-:Y:S01]  /*e7b0*/  STL [R1+0x1a3c], R113 ;  /* 0x001a3c7101007387 */ /* 0x000fe20000100800 */
[----:B------:R-:W-:-:S03]  /*e7c0*/  IMAD.WIDE R14, R4, 0x2, R12 ;  /* 0x00000002040e7825 */ /* 0x000fc600078e020c */
[----:B------:R-:W-:Y:S01]  /*e7d0*/  STL [R1+0x1a38], R110 ;  /* 0x001a386e01007387 */ /* 0x000fe20000100800 */
[----:B------:R-:W-:-:S03]  /*e7e0*/  IMAD.WIDE R12, R4, 0x2, R152 ;  /* 0x00000002040c7825 */ /* 0x000fc600078e0298 */
[----:B------:R-:W-:Y:S01]  /*e7f0*/  STL [R1+0x1a34], R111 ;  /* 0x001a346f01007387 */ /* 0x000fe20000100800 */
[----:B------:R-:W-:-:S03]  /*e800*/  IMAD.WIDE R20, R4, 0x2, R20 ;  /* 0x0000000204147825 */ /* 0x000fc600078e0214 */
[----:B------:R-:W-:Y:S04]  /*e810*/  STL [R1+0x1a30], R108 ;  /* 0x001a306c01007387 */ /* 0x000fe80000100800 */
[----:B------:R1:W3:Y:S04]  /*e820*/  LDG.E.U16 R24, desc[UR60][R18.64] ;  /* 0x0000003c12187981 */ /* 0x0002e8000c1e1500 */
[----:B------:R-:W-:Y:S01]  /*e830*/  STL [R1+0x1a2c], R109 ;  /* 0x001a2c6d01007387 */ /* 0x000fe20000100800 */
[----:B------:R-:W-:-:S03]  /*e840*/  IMAD.WIDE R22, R5, 0x2, R6 ;  /* 0x0000000205167825 */ /* 0x000fc600078e0206 */
[----:B------:R-:W-:Y:S01]  /*e850*/  STL [R1+0x1a28], R106 ;  /* 0x001a286a01007387 */ /* 0x000fe20000100800 */
[----:B-1----:R-:W-:-:S03]  /*e860*/  IMAD.WIDE R18, R11, 0x2, R6 ;  /* 0x000000020b127825 */ /* 0x002fc600078e0206 */
[----:B--2---:R1:W2:Y:S04]  /*e870*/  LDG.E.U16 R25, desc[UR60][R14.64] ;  /* 0x0000003c0e197981 */ /* 0x0042a8000c1e1500 */
[----:B------:R-:W-:Y:S04]  /*e880*/  STL [R1+0x1a24], R107 ;  /* 0x001a246b01007387 */ /* 0x000fe80000100800 */
[----:B0-----:R0:W4:Y:S01]  /*e890*/  LDG.E.U16 R117, desc[UR60][R12.64] ;  /* 0x0000003c0c757981 */ /* 0x001122000c1e1500 */
[----:B-1----:R-:W-:-:S03]  /*e8a0*/  IMAD.WIDE R14, R17, 0x2, R2 ;  /* 0x00000002110e7825 */ /* 0x002fc600078e0202 */
[----:B------:R-:W-:Y:S01]  /*e8b0*/  STL [R1+0x1a20], R104 ;  /* 0x001a206801007387 */ /* 0x000fe20000100800 */
[----:B------:R-:W-:-:S03]  /*e8c0*/  IMAD.WIDE R18, R4, 0x2, R18 ;  /* 0x0000000204127825 */ /* 0x000fc600078e0212 */
[----:B------:R-:W-:Y:S01]  /*e8d0*/  STL [R1+0x1a1c], R105 ;  /* 0x001a1c6901007387 */ /* 0x000fe20000100800 */
[----:B0-----:R-:W-:-:S03]  /*e8e0*/  IMAD.WIDE R12, R17, 0x2, R6 ;  /* 0x00000002110c7825 */ /* 0x001fc600078e0206 */
[----:B------:R-:W-:Y:S01]  /*e8f0*/  STL [R1+0x1a18], R102 ;  /* 0x001a186601007387 */ /* 0x000fe20000100800 */
[----:B------:R-:W-:-:S03]  /*e900*/  IMAD.WIDE R14, R4, 0x2, R14 ;  /* 0x00000002040e7825 */ /* 0x000fc600078e020e */
[----:B------:R-:W-:Y:S04]  /*e910*/  STL [R1+0x1a14], R103 ;  /* 0x001a146701007387 */ /* 0x000fe80000100800 */
[----:B------:R-:W3:Y:S01]  /*e920*/  LDG.E.U16 R27, desc[UR60][R20.64] ;  /* 0x0000003c141b7981 */ /* 0x000ee2000c1e1500 */
[----:B------:R-:W-:-:S03]  /*e930*/  IMAD.WIDE R12, R4, 0x2, R12 ;  /* 0x00000002040c7825 */ /* 0x000fc600078e020c */
[----:B------:R-:W-:Y:S01]  /*e940*/  STL [R1+0x1a10], R100 ;  /* 0x001a106401007387 */ /* 0x000fe20000100800 */
[----:B------:R-:W-:-:S03]  /*e950*/  IMAD.WIDE R22, R4, 0x2, R22 ;  /* 0x0000000204167825 */ /* 0x000fc600078e0216 */
[----:B------:R-:W-:Y:S04]  /*e960*/  STL [R1+0x1a0c], R101 ;  /* 0x001a0c6501007387 */ /* 0x000fe80000100800 */
[----:B------:R-:W-:Y:S04]  /*e970*/  STL [R1+0x1a08], R98 ;  /* 0x001a086201007387 */ /* 0x000fe80000100800 */
[----:B------:R-:W-:Y:S04]  /*e980*/  STL [R1+0x1a04], R99 ;  /* 0x001a046301007387 */ /* 0x000fe80000100800 */
[----:B------:R-:W-:Y:S04]  /*e990*/  STL [R1+0x1a00], R96 ;  /* 0x001a006001007387 */ /* 0x000fe80000100800 */
[----:B------:R-:W4:Y:S04]  /*e9a0*/  LDG.E.U16 R114, desc[UR60][R18.64] ;  /* 0x0000003c12727981 */ /* 0x000f28000c1e1500 */
[----:B------:R0:W-:Y:S04]  /*e9b0*/  STL [R1+0x19fc], R97 ;  /* 0x0019fc6101007387 */ /* 0x0001e80000100800 */
[----:B------:R1:W-:Y:S04]  /*e9c0*/  STL [R1+0x19f8], R94 ;  /* 0x0019f85e01007387 */ /* 0x0003e80000100800 */
[----:B------:R1:W4:Y:S04]  /*e9d0*/  LDG.E.U16 R0, desc[UR60][R22.64] ;  /* 0x0000003c16007981 */ /* 0x000328000c1e1500 */
[----:B0-----:R-:W4:Y:S04]  /*e9e0*/  LDG.E.U16 R97, desc[UR60][R14.64] ;  /* 0x0000003c0e617981 */ /* 0x001f28000c1e1500 */
[----:B-1----:R0:W4:Y:S04]  /*e9f0*/  LDG.E.U16 R94, desc[UR60][R12.64] ;  /* 0x0000003c0c5e7981 */ /* 0x002128000c1e1500 */
        /* <DEDUP_REMOVED lines=19> */
[----:B------:R-:W-:Y:S01]  /*eb30*/  STL [R1+0x19a8], R74 ;  /* 0x0019a84a01007387 */ /* 0x000fe20000100800 */
[CC--:B------:R-:W-:Y:S01]  /*eb40*/  LEA R22, R5.reuse, R5.reuse, 0x2 ;  /* 0x0000000505167211 */ /* 0x0c0fe200078e10ff */
[C---:B------:R-:W-:Y:S01]  /*eb50*/  IMAD R11, R5.reuse, 0x6, RZ ;  /* 0x00000006050b7824 */ /* 0x040fe200078e02ff */
[----:B-1----:R-:W-:Y:S01]  /*eb60*/  MOV R76, UR48 ;  /* 0x00000030004c7c02 */ /* 0x002fe20008000f00 */
[----:B------:R1:W-:Y:S01]  /*eb70*/  STL [R1+0x19a4], R75 ;  /* 0x0019a44b01007387 */ /* 0x0003e20000100800 */
[----:B------:R-:W-:-:S02]  /*eb80*/  LEA R17, R5, -R5, 0x3 ;  /* 0x8000000505117211 */ /* 0x000fc400078e18ff */
[----:B0-----:R-:W-:Y:S01]  /*eb90*/  MOV R77, UR49 ;  /* 0x00000031004d7c02 */ /* 0x001fe20008000f00 */
[----:B------:R0:W-:Y:S04]  /*eba0*/  STL [R1+0x19a0], R72 ;  /* 0x0019a04801007387 */ /* 0x0001e80000100800 */
[----:B------:R0:W-:Y:S01]  /*ebb0*/  STL [R1+0x199c], R73 ;  /* 0x00199c4901007387 */ /* 0x0001e20000100800 */
[--C-:B------:R-:W-:Y:S01]  /*ebc0*/  IMAD.WIDE R20, R22, 0x2, R2.reuse ;  /* 0x0000000216147825 */ /* 0x100fe200078e0202 */
[----:B-1----:R-:W-:Y:S02]  /*ebd0*/  MOV R75, UR50 ;  /* 0x00000032004b7c02 */ /* 0x002fe40008000f00 */
[----:B------:R-:W-:Y:S01]  /*ebe0*/  STL [R1+0x1998], R70 ;  /* 0x0019984601007387 */ /* 0x000fe20000100800 */
[----:B------:R-:W-:Y:S01]  /*ebf0*/  IMAD.WIDE R152, R11, 0x2, R2 ;  /* 0x000000020b987825 */ /* 0x000fe200078e0202 */
[----:B0-----:R-:W-:-:S02]  /*ec00*/  MOV R72, UR51 ;  /* 0x0000003300487c02 */ /* 0x001fc40008000f00 */
[----:B------:R-:W-:Y:S01]  /*ec10*/  STL [R1+0x1994], R71 ;  /* 0x0019944701007387 */ /* 0x000fe20000100800 */
[--C-:B------:R-:W-:Y:S01]  /*ec20*/  IMAD.WIDE R12, R11, 0x2, R6.reuse ;  /* 0x000000020b0c7825 */ /* 0x100fe200078e0206 */
[----:B------:R-:W-:Y:S02]  /*ec30*/  MOV R73, UR56 ;  /* 0x0000003800497c02 */ /* 0x000fe40008000f00 */
[----:B------:R0:W-:Y:S04]  /*ec40*/  STL [R1+0x1990], R68 ;  /* 0x0019904401007387 */ /* 0x0001e80000100800 */
[----:B------:R-:W-:Y:S04]  /*ec50*/  STL [R1+0x198c], R69 ;  /* 0x00198c4501007387 */ /* 0x000fe80000100800 */
[----:B------:R-:W-:Y:S01]  /*ec60*/  STL [R1+0x1988], R66 ;  /* 0x0019884201007387 */ /* 0x000fe20000100800 */
[----:B------:R-:W-:Y:S01]  /*ec70*/  IMAD.WIDE R22, R22, 0x2, R6 ;  /* 0x0000000216167825 */ /* 0x000fe200078e0206 */
[----:B------:R-:W-:-:S02]  /*ec80*/  LEA R11, R5, R5, 0x3 ;  /* 0x00000005050b7211 */ /* 0x000fc400078e18ff */
[----:B------:R-:W-:Y:S01]  /*ec90*/  STL [R1+0x1984], R67 ;  /* 0x0019844301007387 */ /* 0x000fe20000100800 */
[C---:B------:R-:W-:Y:S01]  /*eca0*/  IMAD.WIDE R20, R4.reuse, 0x2, R20 ;  /* 0x0000000204147825 */ /* 0x040fe200078e0214 */
[----:B0-----:R-:W-:Y:S02]  /*ecb0*/  MOV R68, UR57 ;  /* 0x0000003900447c02 */ /* 0x001fe40008000f00 */
        /* <DEDUP_REMOVED lines=40> */
[----:B------:R-:W-:Y:S01]  /*ef40*/  STL [R1+0xfb4], R131 ;  /* 0x000fb48301007387 */ /* 0x000fe20000100800 */
[----:B------:R-:W-:-:S03]  /*ef50*/  IMAD.WIDE R18, R4, 0x2, R22 ;  /* 0x0000000204127825 */ /* 0x000fc600078e0216 */
[----:B------:R-:W-:Y:S04]  /*ef60*/  STL [R1+0xfb0], R134 ;  /* 0x000fb08601007387 */ /* 0x000fe80000100800 */
[----:B------:R-:W-:Y:S01]  /*ef70*/  STL [R1+0xfac], R135 ;  /* 0x000fac8701007387 */ /* 0x000fe20000100800 */
[----:B------:R-:W-:-:S03]  /*ef80*/  SHF.L.U32 R22, R5, 0x3, RZ ;  /* 0x0000000305167819 */ /* 0x000fc600000006ff */
[----:B------:R-:W-:Y:S04]  /*ef90*/  STL [R1+0xfa8], R138 ;  /* 0x000fa88a01007387 */ /* 0x000fe80000100800 */
[----:B------:R-:W-:Y:S04]  /*efa0*/  STL [R1+0xfa4], R139 ;  /* 0x000fa48b01007387 */ /* 0x000fe80000100800 */
[----:B------:R-:W-:Y:S01]  /*efb0*/  STL [R1+0xfa0], R142 ;  /* 0x000fa08e01007387 */ /* 0x000fe20000100800 */
[----:B------:R-:W-:-:S03]  /*efc0*/  IMAD.WIDE R14, R4, 0x2, R152 ;  /* 0x00000002040e7825 */ /* 0x000fc600078e0298 */
[----:B------:R-:W-:Y:S04]  /*efd0*/  STL [R1+0xf9c], R143 ;  /* 0x000f9c8f01007387 */ /* 0x000fe80000100800 */
[----:B------:R-:W-:Y:S04]  /*efe0*/  STL [R1+0xf98], R146 ;  /* 0x000f989201007387 */ /* 0x000fe80000100800 */
[----:B------:R0:W-:Y:S01]  /*eff0*/  STL [R1+0xf94], R147 ;  /* 0x000f949301007387 */ /* 0x0001e20000100800 */
[----:B------:R-:W-:-:S03]  /*f000*/  IMAD.WIDE R154, R11, 0x2, R2 ;  /* 0x000000020b9a7825 */ /* 0x000fc600078e0202 */
[----:B------:R1:W-:Y:S04]  /*f010*/  STL [R1+0xf90], R150 ;  /* 0x000f909601007387 */ /* 0x0003e80000100800 */
[----:B------:R-:W-:Y:S04]  /*f020*/  STL [R1+0xf8c], R151 ;  /* 0x000f8c9701007387 */ /* 0x000fe80000100800 */
[----:B0-----:R0:W4:Y:S04]  /*f030*/  LDG.E.U16 R147, desc[UR60][R18.64] ;  /* 0x0000003c12937981 */ /* 0x001128000c1e1500 */
[----:B------:R-:W-:Y:S04]  /*f040*/  STL [R1+0x1ac8], R72 ;  /* 0x001ac84801007387 */ /* 0x000fe80000100800 */
[----:B------:R-:W-:Y:S01]  /*f050*/  STL [R1+0x1acc], R75 ;  /* 0x001acc4b01007387 */ /* 0x000fe20000100800 */
[----:B0-----:R-:W-:-:S03]  /*f060*/  IMAD.WIDE R18, R4, 0x2, R12 ;  /* 0x0000000204127825 */ /* 0x001fc600078e020c */
[----:B------:R-:W-:Y:S01]  /*f070*/  STL [R1+0x1ad0], R77 ;  /* 0x001ad04d01007387 */ /* 0x000fe20000100800 */
[----:B------:R-:W-:-:S03]  /*f080*/  IMAD.WIDE R12, R22, 0x2, R2 ;  /* 0x00000002160c7825 */ /* 0x000fc600078e0202 */
[----:B-1----:R0:W4:Y:S01]  /*f090*/  LDG.E.U16 R150, desc[UR60][R20.64] ;  /* 0x0000003c14967981 */ /* 0x002122000c1e1500 */
[----:B------:R-:W-:-:S03]  /*f0a0*/  IMAD.WIDE R22, R22, 0x2, R6 ;  /* 0x0000000216167825 */ /* 0x000fc600078e0206 */
[----:B------:R-:W-:Y:S04]  /*f0b0*/  STL [R1+0x1ad4], R76 ;  /* 0x001ad44c01007387 */ /* 0x000fe80000100800 */
[----:B------:R1:W4:Y:S01]  /*f0c0*/  LDG.E.U16 R34, desc[UR60][R14.64] ;  /* 0x0000003c0e227981 */ /* 0x000322000c1e1500 */
[----:B0-----:R-:W-:-:S03]  /*f0d0*/  IMAD.WIDE R20, R17, 0x2, R2 ;  /* 0x0000000211147825 */ /* 0x001fc600078e0202 */
[----:B------:R-:W-:Y:S04]  /*f0e0*/  STL [R1+0x1ad8], R68 ;  /* 0x001ad84401007387 */ /* 0x000fe80000100800 */
[----:B------:R-:W-:Y:S01]  /*f0f0*/  STL [R1+0x1adc], R73 ;  /* 0x001adc4901007387 */ /* 0x000fe20000100800 */
[----:B-1----:R-:W-:-:S03]  /*f100*/  IMAD.WIDE R14, R17, 0x2, R6 ;  /* 0x00000002110e7825 */ /* 0x002fc600078e0206 */
[----:B------:R0:W4:Y:S04]  /*f110*/  LDG.E.U16 R37, desc[UR60][R18.64] ;  /* 0x0000003c12257981 */ /* 0x000128000c1e1500 */
[----:B---3--:R-:W-:Y:S01]  /*f120*/  STL [R1+0x1ae0], R27 ;  /* 0x001ae01b01007387 */ /* 0x008fe20000100800 */
[----:B------:R-:W-:-:S03]  /*f130*/  IMAD.WIDE R152, R4, 0x2, R20 ;  /* 0x0000000204987825 */ /* 0x000fc600078e0214 */
[----:B------:R1:W-:Y:S01]  /*f140*/  STL [R1+0x1ae4], R24 ;  /* 0x001ae41801007387 */ /* 0x0003e20000100800 */
[----:B0-----:R-:W-:-:S03]  /*f150*/  IMAD.WIDE R18, R4, 0x2, R12 ;  /* 0x0000000204127825 */ /* 0x001fc600078e020c */
[----:B--2---:R-:W-:Y:S01]  /*f160*/  STL [R1+0x1ae8], R25 ;  /* 0x001ae81901007387 */ /* 0x004fe20000100800 */
[----:B------:R-:W-:-:S03]  /*f170*/  IMAD.WIDE R12, R4, 0x2, R154 ;  /* 0x00000002040c7825 */ /* 0x000fc600078e029a */
[----:B----4-:R-:W-:Y:S01]  /*f180*/  STL [R1+0x1aec], R117 ;  /* 0x001aec7501007387 */ /* 0x010fe20000100800 */
[----:B------:R-:W-:-:S03]  /*f190*/  IMAD.WIDE R20, R4, 0x2, R14 ;  /* 0x0000000204147825 */ /* 0x000fc600078e020e */
[----:B------:R-:W-:Y:S01]  /*f1a0*/  STL [R1+0x444], R9 ;  /* 0x0004440901007387 */ /* 0x000fe20000100800 */
[----:B------:R-:W-:-:S03]  /*f1b0*/  IMAD.WIDE R14, R4, 0x2, R22 ;  /* 0x00000002040e7825 */ /* 0x000fc600078e0216 */
[----:B------:R-:W-:Y:S04]  /*f1c0*/  STL [R1+0x1af0], R114 ;  /* 0x001af07201007387 */ /* 0x000fe80000100800 */
[----:B------:R0:W-:Y:S04]  /*f1d0*/  STL [R1+0x440], R8 ;  /* 0x0004400801007387 */ /* 0x0001e80000100800 */
[----:B-1----:R1:W2:Y:S04]  /*f1e0*/  LDG.E.U16 R24, desc[UR60][R12.64] ;  /* 0x0000003c0c187981 */ /* 0x0022a8000c1e1500 */
[----:B------:R-:W-:Y:S04]  /*f1f0*/  STL [R1+0x1af4], R97 ;  /* 0x001af46101007387 */ /* 0x000fe80000100800 */
[----:B------:R-:W-:Y:S01]  /*f200*/  STL [R1+0x1af8], R94 ;  /* 0x001af85e01007387 */ /* 0x000fe20000100800 */
[----:B-1----:R-:W-:-:S03]  /*f210*/  IMAD R12, R5, 0xa, RZ ;  /* 0x0000000a050c7824 */ /* 0x002fc600078e02ff */
[----:B------:R1:W-:Y:S04]  /*f220*/  STL [R1+0x43c], R0 ;  /* 0x00043c0001007387 */ /* 0x0003e80000100800 */
[----:B0-----:R0:W3:Y:S04]  /*f230*/  LDG.E.U16 R8, desc[UR60][R18.64] ;  /* 0x0000003c12087981 */ /* 0x0010e8000c1e1500 */
[----:B------:R-:W4:Y:S04]  /*f240*/  LDG.E.U16 R52, desc[UR60][R152.64] ;  /* 0x0000003c98347981 */ /* 0x000f28000c1e1500 */
[----:B-1----:R1:W3:Y:S01]  /*f250*/  LDG.E.U16 R0, desc[UR60][R14.64] ;  /* 0x0000003c0e007981 */ /* 0x0022e2000c1e1500 */
[----:B0-----:R-:W-:-:S03]  /*f260*/  IMAD.WIDE R18, R11, 0x2, R6 ;  /* 0x000000020b127825 */ /* 0x001fc600078e0206 */
[----:B------:R0:W2:Y:S01]  /*f270*/  LDG.E.U16 R55, desc[UR60][R20.64] ;  /* 0x0000003c14377981 */ /* 0x0000a2000c1e1500 */
[----:B-1----:R-:W-:-:S04]  /*f280*/  IMAD.WIDE R14, R12, 0x2, R2 ;  /* 0x000000020c0e7825 */ /* 0x002fc800078e0202 */
[----:B------:R-:W-:-:S04]  /*f290*/  IMAD.WIDE R12, R12, 0x2, R6 ;  /* 0x000000020c0c7825 */ /* 0x000fc800078e0206 */
[----:B------:R-:W-:-:S04]  /*f2a0*/  IMAD.WIDE R18, R4, 0x2, R18 ;  /* 0x0000000204127825 */ /* 0x000fc800078e0212 */
[C---:B------:R-:W-:Y:S01]  /*f2b0*/  IMAD.WIDE R14, R4.reuse, 0x2, R14 ;  /* 0x00000002040e7825 */ /* 0x040fe200078e020e */
[----:B------:R-:W3:Y:S03]  /*f2c0*/  LDG.E.U16 R27, desc[UR60][R18.64] ;  /* 0x0000003c121b7981 */ /* 0x000ee6000c1e1500 */
[----:B------:R-:W-:Y:S01]  /*f2d0*/  IMAD.WIDE R12, R4, 0x2, R12 ;  /* 0x00000002040c7825 */ /* 0x000fe200078e020c */
[----:B------:R1:W3:Y:S04]  /*f2e0*/  LDG.E.U16 R148, desc[UR60][R14.64] ;  /* 0x0000003c0e947981 */ /* 0x0002e8000c1e1500 */
[----:B------:R1:W3:Y:S01]  /*f2f0*/  LDG.E.U16 R149, desc[UR60][R12.64] ;  /* 0x0000003c0c957981 */ /* 0x0002e2000c1e1500 */
[----:B------:R-:W-:-:S02]  /*f300*/  IMAD R11, R5, 0xc, RZ ;  /* 0x0000000c050b7824 */ /* 0x000fc400078e02ff */
[----:B------:R-:W-:Y:S02]  /*f310*/  IMAD R22, R5, 0xb, RZ ;  /* 0x0000000b05167824 */ /* 0x000fe400078e02ff */
[----:B------:R-:W-:-:S04]  /*f320*/  IMAD.WIDE R152, R11, 0x2, R2 ;  /* 0x000000020b987825 */ /* 0x000fc800078e0202 */
[----:B0-----:R-:W-:-:S04]  /*f330*/  IMAD.WIDE R20, R22, 0x2, R2 ;  /* 0x0000000216147825 */ /* 0x001fc800078e0202 */
[----:B------:R-:W-:-:S04]  /*f340*/  IMAD.WIDE R22, R22, 0x2, R6 ;  /* 0x0000000216167825 */ /* 0x000fc800078e0206 */
[----:B-1----:R-:W-:-:S04]  /*f350*/  IMAD.WIDE R14, R4, 0x2, R152 ;  /* 0x00000002040e7825 */ /* 0x002fc800078e0298 */
[----:B------:R-:W-:Y:S01]  /*f360*/  IMAD.WIDE R12, R11, 0x2, R6 ;  /* 0x000000020b0c7825 */ /* 0x000fe200078e0206 */
[----:B------:R0:W3:Y:S03]  /*f370*/  LDG.E.U16 R95, desc[UR60][R14.64] ;  /* 0x0000003c0e5f7981 */ /* 0x0000e6000c1e1500 */
[----:B------:R-:W-:-:S04]  /*f380*/  IMAD.WIDE R18, R4, 0x2, R22 ;  /* 0x0000000204127825 */ /* 0x000fc800078e0216 */
[C---:B------:R-:W-:Y:S01]  /*f390*/  IMAD R22, R5.reuse, 0xe, RZ ;  /* 0x0000000e05167824 */ /* 0x040fe200078e02ff */
[C---:B------:R-:W-:Y:S01]  /*f3a0*/  SHF.L.U32 R17, R5.reuse, 0x4, RZ ;  /* 0x0000000405117819 */ /* 0x040fe200000006ff */
[C---:B------:R-:W-:Y:S01]  /*f3b0*/  IMAD.WIDE R20, R4.reuse, 0x2, R20 ;  /* 0x0000000204147825 */ /* 0x040fe200078e0214 */
[----:B------:R-:W3:Y:S03]  /*f3c0*/  LDG.E.U16 R112, desc[UR60][R18.64] ;  /* 0x0000003c12707981 */ /* 0x000ee6000c1e1500 */
[----:B0-----:R-:W-:Y:S01]  /*f3d0*/  IMAD.WIDE R14, R4, 0x2, R12 ;  /* 0x00000002040e7825 */ /* 0x001fe200078e020c */
[----:B------:R-:W-:Y:S01]  /*f3e0*/  LEA R11, R5, -R5, 0x4 ;  /* 0x80000005050b7211 */ /* 0x000fe200078e20ff */
[----:B------:R-:W3:Y:S02]  /*f3f0*/  LDG.E.U16 R115, desc[UR60][R20.64] ;  /* 0x0000003c14737981 */ /* 0x000ee4000c1e1500 */
[----:B------:R-:W-:-:S02]  /*f400*/  IMAD.WIDE R12, R22, 0x2, R2 ;  /* 0x00000002160c7825 */ /* 0x000fc400078e0202 */
[----:B------:R0:W3:Y:S02]  /*f410*/  LDG.E.U16 R92, desc[UR60][R14.64] ;  /* 0x0000003c0e5c7981 */ /* 0x0000e4000c1e1500 */
[----:B------:R-:W-:-:S04]  /*f420*/  IMAD.WIDE R22, R22, 0x2, R6 ;  /* 0x0000000216167825 */ /* 0x000fc800078e0206 */
[----:B0-----:R-:W-:-:S05]  /*f430*/  IMAD.WIDE R14, R4, 0x2, R22 ;  /* 0x00000002040e7825 */ /* 0x001fca00078e0216 */
[----:B------:R0:W3:Y:S02]  /*f440*/  LDG.E.U16 R39, desc[UR60][R14.64] ;  /* 0x0000003c0e277981 */ /* 0x0000e4000c1e1500 */
[----:B0-----:R-:W-:-:S04]  /*f450*/  IMAD.WIDE R14, R17, 0x2, R2 ;  /* 0x00000002110e7825 */ /* 0x001fc800078e0202 */
[----:B------:R-:W-:Y:S01]  /*f460*/  IMAD.WIDE R14, R4, 0x2, R14 ;  /* 0x00000002040e7825 */ /* 0x000fe200078e020e */
[----:B------:R-:W-:Y:S04]  /*f470*/  STL [R1+0x1afc], R150 ;  /* 0x001afc9601007387 */ /* 0x000fe80000100800 */
[----:B------:R-:W-:Y:S04]  /*f480*/  STL [R1+0x1b00], R147 ;  /* 0x001b009301007387 */ /* 0x000fe80000100800 */
[----:B------:R-:W-:Y:S04]  /*f490*/  STL [R1+0x1b04], R34 ;  /* 0x001b042201007387 */ /* 0x000fe80000100800 */
[----:B------:R-:W-:Y:S04]  /*f4a0*/  STL [R1+0x1b08], R37 ;  /* 0x001b082501007387 */ /* 0x000fe80000100800 */
[----:B----4-:R-:W-:Y:S04]  /*f4b0*/  STL [R1+0x1b0c], R52 ;  /* 0x001b0c3401007387 */ /* 0x010fe80000100800 */
[----:B--2---:R-:W-:Y:S04]  /*f4c0*/  STL [R1+0x1b10], R55 ;  /* 0x001b103701007387 */ /* 0x004fe80000100800 */
[----:B------:R-:W-:Y:S04]  /*f4d0*/  STL [R1+0x1b14], R24 ;  /* 0x001b141801007387 */ /* 0x000fe80000100800 */
[----:B---3--:R-:W-:Y:S04]  /*f4e0*/  STL [R1+0x1b18], R27 ;  /* 0x001b181b01007387 */ /* 0x008fe80000100800 */
[----:B------:R-:W-:Y:S04]  /*f4f0*/  STL [R1+0x1b1c], R148 ;  /* 0x001b1c9401007387 */ /* 0x000fe80000100800 */
[----:B------:R-:W-:Y:S04]  /*f500*/  STL [R1+0x1b20], R149 ;  /* 0x001b209501007387 */ /* 0x000fe80000100800 */
[----:B------:R-:W-:Y:S04]  /*f510*/  STL [R1+0x404], R8 ;  /* 0x0004040801007387 */ /* 0x000fe80000100800 */
[----:B------:R0:W-:Y:S04]  /*f520*/  STL [R1+0x400], R0 ;  /* 0x0004000001007387 */ /* 0x0001e80000100800 */
[----:B0-----:R-:W2:Y:S01]  /*f530*/  LDG.E.U16 R0, desc[UR60][R14.64] ;  /* 0x0000003c0e007981 */ /* 0x001ea2000c1e1500 */
[----:B------:R-:W-:-:S04]  /*f540*/  IMAD R18, R5, 0xd, RZ ;  /* 0x0000000d05127824 */ /* 0x000fc800078e02ff */
[----:B------:R-:W-:-:S04]  /*f550*/  IMAD.WIDE R20, R18, 0x2, R2 ;  /* 0x0000000212147825 */ /* 0x000fc800078e0202 */
[----:B------:R-:W-:-:S04]  /*f560*/  IMAD.WIDE R18, R18, 0x2, R6 ;  /* 0x0000000212127825 */ /* 0x000fc800078e0206 */
[----:B------:R-:W-:-:S04]  /*f570*/  IMAD.WIDE R154, R11, 0x2, R2 ;  /* 0x000000020b9a7825 */ /* 0x000fc800078e0202 */
[----:B------:R-:W-:-:S04]  /*f580*/  IMAD.WIDE R152, R4, 0x2, R20 ;  /* 0x0000000204987825 */ /* 0x000fc800078e0214 */
[C---:B------:R-:W-:Y:S01]  /*f590*/  IMAD.WIDE R20, R4.reuse, 0x2, R18 ;  /* 0x0000000204147825 */ /* 0x040fe200078e0212 */
[----:B------:R-:W-:Y:S01]  /*f5a0*/  LEA R22, R5, R5, 0x4 ;  /* 0x0000000505167211 */ /* 0x000fe200078e20ff */
[----:B------:R-:W3:Y:S02]  /*f5b0*/  LDG.E.U16 R146, desc[UR60][R152.64] ;  /* 0x0000003c98927981 */ /* 0x000ee4000c1e1500 */
[C---:B------:R-:W-:Y:S02]  /*f5c0*/  IMAD.WIDE R18, R4.reuse, 0x2, R12 ;  /* 0x0000000204127825 */ /* 0x040fe400078e020c */
[----:B------:R-:W4:Y:S02]  /*f5d0*/  LDG.E.U16 R143, desc[UR60][R20.64] ;  /* 0x0000003c148f7981 */ /* 0x000f24000c1e1500 */
[----:B------:R-:W-:Y:S02]  /*f5e0*/  IMAD.WIDE R12, R4, 0x2, R154 ;  /* 0x00000002040c7825 */ /* 0x000fe400078e029a */
[----:B------:R0:W4:Y:S04]  /*f5f0*/  LDG.E.U16 R36, desc[UR60][R18.64] ;  /* 0x0000003c12247981 */ /* 0x000128000c1e1500 */
[----:B------:R1:W4:Y:S01]  /*f600*/  LDG.E.U16 R54, desc[UR60][R12.64] ;  /* 0x0000003c0c367981 */ /* 0x000322000c1e1500 */
[----:B0-----:R-:W-:-:S04]  /*f610*/  IMAD.WIDE R18, R11, 0x2, R6 ;  /* 0x000000020b127825 */ /* 0x001fc800078e0206 */
[----:B-1----:R-:W-:-:S04]  /*f620*/  IMAD.WIDE R12, R17, 0x2, R6 ;  /* 0x00000002110c7825 */ /* 0x002fc800078e0206 */
[----:B------:R-:W-:-:S04]  /*f630*/  IMAD.WIDE R20, R22, 0x2, R2 ;  /* 0x0000000216147825 */ /* 0x000fc800078e0202 */
[----:B------:R-:W-:-:S04]  /*f640*/  IMAD.WIDE R18, R4, 0x2, R18 ;  /* 0x0000000204127825 */ /* 0x000fc800078e0212 */
[----:B------:R-:W-:Y:S01]  /*f650*/  IMAD.WIDE R22, R22, 0x2, R6 ;  /* 0x0000000216167825 */ /* 0x000fe200078e0206 */
[----:B------:R0:W4:Y:S03]  /*f660*/  LDG.E.U16 R57, desc[UR60][R18.64] ;  /* 0x0000003c12397981 */ /* 0x000126000c1e1500 */
[----:B------:R-:W-:-:S04]  /*f670*/  IMAD.WIDE R12, R4, 0x2, R12 ;  /* 0x00000002040c7825 */ /* 0x000fc800078e020c */
[----:B------:R-:W-:Y:S01]  /*f680*/  IMAD R11, R5, 0x12, RZ ;  /* 0x00000012050b7824 */ /* 0x000fe200078e02ff */
[----:B------:R1:W3:Y:S01]  /*f690*/  LDG.E.U16 R149, desc[UR60][R12.64] ;  /* 0x0000003c0c957981 */ /* 0x0002e2000c1e1500 */
[----:B0-----:R-:W-:-:S04]  /*f6a0*/  IMAD.WIDE R18, R4, 0x2, R22 ;  /* 0x0000000204127825 */ /* 0x001fc800078e0216 */
[C---:B------:R-:W-:Y:S01]  /*f6b0*/  IMAD.WIDE R152, R11.reuse, 0x2, R2 ;  /* 0x000000020b987825 */ /* 0x040fe200078e0202 */
[----:B------:R0:W4:Y:S03]  /*f6c0*/  LDG.E.U16 R68, desc[UR60][R18.64] ;  /* 0x0000003c12447981 */ /* 0x000126000c1e1500 */
[----:B-1----:R-:W-:-:S04]  /*f6d0*/  IMAD.WIDE R12, R11, 0x2, R6 ;  /* 0x000000020b0c7825 */ /* 0x002fc800078e0206 */
[----:B------:R-:W-:Y:S02]  /*f6e0*/  IMAD R22, R5, 0x14, RZ ;  /* 0x0000001405167824 */ /* 0x000fe400078e02ff */
[----:B------:R-:W-:-:S04]  /*f6f0*/  IMAD.WIDE R20, R4, 0x2, R20 ;  /* 0x0000000204147825 */ /* 0x000fc800078e0214 */
[----:B------:R-:W-:Y:S01]  /*f700*/  IMAD R11, R5, 0x15, RZ ;  /* 0x00000015050b7824 */ /* 0x000fe200078e02ff */
[----:B------:R1:W4:Y:S01]  /*f710*/  LDG.E.U16 R73, desc[UR60][R20.64] ;  /* 0x0000003c14497981 */ /* 0x000322000c1e1500 */
[----:B------:R-:W-:-:S04]  /*f720*/  IMAD.WIDE R14, R4, 0x2, R152 ;  /* 0x00000002040e7825 */ /* 0x000fc800078e0298 */
[----:B------:R-:W-:Y:S01]  /*f730*/  IMAD R17, R5, 0x13, RZ ;  /* 0x0000001305117824 */ /* 0x000fe200078e02ff */
[----:B------:R1:W4:Y:S01]  /*f740*/  LDG.E.U16 R144, desc[UR60][R14.64] ;  /* 0x0000003c0e907981 */ /* 0x000322000c1e1500 */
[----:B0-----:R-:W-:-:S04]  /*f750*/  IMAD.WIDE R18, R4, 0x2, R12 ;  /* 0x0000000204127825 */ /* 0x001fc800078e020c */
[--C-:B------:R-:W-:Y:S01]  /*f760*/  IMAD.WIDE R12, R22, 0x2, R2.reuse ;  /* 0x00000002160c7825 */ /* 0x100fe200078e0202 */
[----:B------:R0:W4:Y:S03]  /*f770*/  LDG.E.U16 R145, desc[UR60][R18.64] ;  /* 0x0000003c12917981 */ /* 0x000126000c1e1500 */
[----:B------:R-:W-:-:S04]  /*f780*/  IMAD.WIDE R154, R11, 0x2, R2 ;  /* 0x000000020b9a7825 */ /* 0x000fc800078e0202 */
[----:B-1----:R-:W-:-:S04]  /*f790*/  IMAD.WIDE R20, R17, 0x2, R2 ;  /* 0x0000000211147825 */ /* 0x002fc800078e0202 */
[----:B------:R-:W-:-:S04]  /*f7a0*/  IMAD.WIDE R14, R17, 0x2, R6 ;  /* 0x00000002110e7825 */ /* 0x000fc800078e0206 */
[----:B------:R-:W-:-:S04]  /*f7b0*/  IMAD.WIDE R22, R22, 0x2, R6 ;  /* 0x0000000216167825 */ /* 0x000fc800078e0206 */
[----:B0-----:R-:W-:-:S04]  /*f7c0*/  IMAD.WIDE R18, R4, 0x2, R12 ;  /* 0x0000000204127825 */ /* 0x001fc800078e020c */
[C---:B------:R-:W-:Y:S01]  /*f7d0*/  IMAD.WIDE R12, R4.reuse, 0x2, R154 ;  /* 0x00000002040c7825 */ /* 0x040fe200078e029a */
[----:B------:R-:W4:Y:S03]  /*f7e0*/  LDG.E.U16 R93, desc[UR60][R18.64] ;  /* 0x0000003c125d7981 */ /* 0x000f26000c1e1500 */
[C---:B------:R-:W-:Y:S01]  /*f7f0*/  IMAD.WIDE R152, R4.reuse, 0x2, R20 ;  /* 0x0000000204987825 */ /* 0x040fe200078e0214 */
[----:B------:R0:W4:Y:S03]  /*f800*/  LDG.E.U16 R142, desc[UR60][R12.64] ;  /* 0x0000003c0c8e7981 */ /* 0x000126000c1e1500 */
[C---:B------:R-:W-:Y:S01]  /*f810*/  IMAD.WIDE R20, R4.reuse, 0x2, R14 ;  /* 0x0000000204147825 */ /* 0x040fe200078e020e */
[----:B------:R-:W4:Y:S03]  /*f820*/  LDG.E.U16 R113, desc[UR60][R152.64] ;  /* 0x0000003c98717981 */ /* 0x000f26000c1e1500 */
[----:B------:R-:W-:Y:S01]  /*f830*/  IMAD.WIDE R14, R4, 0x2, R22 ;  /* 0x00000002040e7825 */ /* 0x000fe200078e0216 */
[----:B------:R-:W4:Y:S03]  /*f840*/  LDG.E.U16 R110, desc[UR60][R20.64] ;  /* 0x0000003c146e7981 */ /* 0x000f26000c1e1500 */
[----:B0-----:R-:W-:Y:S01]  /*f850*/  IMAD R12, R5, 0x16, RZ ;  /* 0x00000016050c7824 */ /* 0x001fe200078e02ff */
[----:B------:R0:W4:Y:S01]  /*f860*/  LDG.E.U16 R90, desc[UR60][R14.64] ;  /* 0x0000003c0e5a7981 */ /* 0x000122000c1e1500 */
[----:B------:R-:W-:-:S04]  /*f870*/  IMAD.WIDE R18, R11, 0x2, R6 ;  /* 0x000000020b127825 */ /* 0x000fc800078e0206 */
[----:B------:R-:W-:Y:S02]  /*f880*/  IMAD R22, R5, 0x17, RZ ;  /* 0x0000001705167824 */ /* 0x000fe400078e02ff */
[----:B0-----:R-:W-:-:S04]  /*f890*/  IMAD.WIDE R14, R12, 0x2, R2 ;  /* 0x000000020c0e7825 */ /* 0x001fc800078e0202 */
[----:B------:R-:W-:-:S04]  /*f8a0*/  IMAD.WIDE R12, R12, 0x2, R6 ;  /* 0x000000020c0c7825 */ /* 0x000fc800078e0206 */
[----:B------:R-:W-:-:S04]  /*f8b0*/  IMAD.WIDE R20, R22, 0x2, R2 ;  /* 0x0000000216147825 */ /* 0x000fc800078e0202 */
[----:B------:R-:W-:-:S04]  /*f8c0*/  IMAD.WIDE R18, R4, 0x2, R18 ;  /* 0x0000000204127825 */ /* 0x000fc800078e0212 */
[----:B------:R-:W-:Y:S01]  /*f8d0*/  IMAD.WIDE R22, R22, 0x2, R6 ;  /* 0x0000000216167825 */ /* 0x000fe200078e0206 */
[----:B------:R0:W4:Y:S03]  /*f8e0*/  LDG.E.U16 R139, desc[UR60][R18.64] ;  /* 0x0000003c128b7981 */ /* 0x000126000c1e1500 */
[----:B------:R-:W-:-:S04]  /*f8f0*/  IMAD.WIDE R12, R4, 0x2, R12 ;  /* 0x00000002040c7825 */ /* 0x000fc800078e020c */
[----:B------:R-:W-:Y:S01]  /*f900*/  IMAD R11, R5, 0x18, RZ ;  /* 0x00000018050b7824 */ /* 0x000fe200078e02ff */
[----:B------:R1:W4:Y:S01]  /*f910*/  LDG.E.U16 R41, desc[UR60][R12.64] ;  /* 0x0000003c0c297981 */ /* 0x000322000c1e1500 */
[----:B------:R-:W-:-:S04]  /*f920*/  IMAD.WIDE R14, R4, 0x2, R14 ;  /* 0x00000002040e7825 */ /* 0x000fc800078e020e */
[----:B------:R-:W-:Y:S01]  /*f930*/  IMAD.WIDE R152, R11, 0x2, R2 ;  /* 0x000000020b987825 */ /* 0x000fe200078e0202 */
[----:B------:R1:W4:Y:S03]  /*f940*/  LDG.E.U16 R38, desc[UR60][R14.64] ;  /* 0x0000003c0e267981 */ /* 0x000326000c1e1500 */
[----:B0-----:R-:W-:-:S04]  /*f950*/  IMAD.WIDE R18, R4, 0x2, R22 ;  /* 0x0000000204127825 */ /* 0x001fc800078e0216 */
[----:B-1----:R-:W-:Y:S01]  /*f960*/  IMAD.WIDE R12, R11, 0x2, R6 ;  /* 0x000000020b0c7825 */ /* 0x002fe200078e0206 */
[----:B------:R0:W4:Y:S03]  /*f970*/  LDG.E.U16 R59, desc[UR60][R18.64] ;  /* 0x0000003c123b7981 */ /* 0x000126000c1e1500 */
        /* <DEDUP_REMOVED lines=39> */
[----:B0-----:R-:W-:Y:S01]  /*fbf0*/  IMAD.WIDE R18, R4, 0x2, R22 ;  /* 0x0000000204127825 */ /* 0x001fe200078e0216 */
[----:B------:R-:W-:-:S03]  /*fc00*/  SHF.L.U32 R22, R5, 0x5, RZ ;  /* 0x0000000505167819 */ /* 0x000fc600000006ff */
[----:B-1----:R-:W-:Y:S01]  /*fc10*/  IMAD.WIDE R12, R11, 0x2, R6 ;  /* 0x000000020b0c7825 */ /* 0x002fe200078e0206 */
[CC--:B------:R-:W-:Y:S01]  /*fc20*/  LEA R11, R5.reuse, R5.reuse, 0x5 ;  /* 0x00000005050b7211 */ /* 0x0c0fe200078e28ff */
[----:B------:R0:W4:Y:S01]  /*fc30*/  LDG.E.U16 R135, desc[UR60][R18.64] ;  /* 0x0000003c12877981 */ /* 0x000122000c1e1500 */
[----:B------:R-:W-:Y:S01]  /*fc40*/  LEA R17, R5, -R5, 0x5 ;  /* 0x8000000505117211 */ /* 0x000fe200078e28ff */
[----:B------:R-:W-:-:S04]  /*fc50*/  IMAD.WIDE R20, R4, 0x2, R20 ;  /* 0x0000000204147825 */ /* 0x000fc800078e0214 */
[C---:B--2---:R-:W-:Y:S01]  /*fc60*/  IMAD.WIDE R14, R4.reuse, 0x2, R152 ;  /* 0x00000002040e7825 */ /* 0x044fe200078e0298 */
[----:B------:R1:W2:Y:S03]  /*fc70*/  LDG.E.U16 R138, desc[UR60][R20.64] ;  /* 0x0000003c148a7981 */ /* 0x0002a6000c1e1500 */
[----:B0-----:R-:W-:Y:S01]  /*fc80*/  IMAD.WIDE R18, R4, 0x2, R12 ;  /* 0x0000000204127825 */ /* 0x001fe200078e020c */
[----:B------:R0:W2:Y:S03]  /*fc90*/  LDG.E.U16 R40, desc[UR60][R14.64] ;  /* 0x0000003c0e287981 */ /* 0x0000a6000c1e1500 */
[--C-:B------:R-:W-:Y:S01]  /*fca0*/  IMAD.WIDE R12, R22, 0x2, R2.reuse ;  /* 0x00000002160c7825 */ /* 0x100fe200078e0202 */
[----:B------:R0:W2:Y:S03]  /*fcb0*/  LDG.E.U16 R43, desc[UR60][R18.64] ;  /* 0x0000003c122b7981 */ /* 0x0000a6000c1e1500 */
[----:B------:R-:W-:-:S04]  /*fcc0*/  IMAD.WIDE R154, R11, 0x2, R2 ;  /* 0x000000020b9a7825 */ /* 0x000fc800078e0202 */
[----:B-1----:R-:W-:-:S04]  /*fcd0*/  IMAD.WIDE R20, R17, 0x2, R2 ;  /* 0x0000000211147825 */ /* 0x002fc800078e0202 */
[----:B0-----:R-:W-:-:S04]  /*fce0*/  IMAD.WIDE R14, R17, 0x2, R6 ;  /* 0x00000002110e7825 */ /* 0x001fc800078e0206 */
[----:B------:R-:W-:-:S04]  /*fcf0*/  IMAD.WIDE R22, R22, 0x2, R6 ;  /* 0x0000000216167825 */ /* 0x000fc800078e0206 */
[----:B------:R-:W-:-:S04]  /*fd00*/  IMAD.WIDE R18, R4, 0x2, R12 ;  /* 0x0000000204127825 */ /* 0x000fc800078e020c */
[C---:B------:R-:W-:Y:S01]  /*fd10*/  IMAD.WIDE R12, R4.reuse, 0x2, R154 ;  /* 0x00000002040c7825 */ /* 0x040fe200078e029a */
[----:B------:R-:W2:Y:S03]  /*fd20*/  LDG.E.U16 R24, desc[UR60][R18.64] ;  /* 0x0000003c12187981 */ /* 0x000ea6000c1e1500 */
[C---:B------:R-:W-:Y:S01]  /*fd30*/  IMAD.WIDE R152, R4.reuse, 0x2, R20 ;  /* 0x0000000204987825 */ /* 0x040fe200078e0214 */
[----:B------:R0:W2:Y:S03]  /*fd40*/  LDG.E.U16 R75, desc[UR60][R12.64] ;  /* 0x0000003c0c4b7981 */ /* 0x0000a6000c1e1500 */
[C---:B------:R-:W-:Y:S01]  /*fd50*/  IMAD.WIDE R20, R4.reuse, 0x2, R14 ;  /* 0x0000000204147825 */ /* 0x040fe200078e020e */
[----:B------:R-:W2:Y:S03]  /*fd60*/  LDG.E.U16 R58, desc[UR60][R152.64] ;  /* 0x0000003c983a7981 */ /* 0x000ea6000c1e1500 */
[----:B------:R-:W-:Y:S01]  /*fd70*/  IMAD.WIDE R14, R4, 0x2, R22 ;  /* 0x00000002040e7825 */ /* 0x000fe200078e0216 */
[----:B------:R-:W2:Y:S03]  /*fd80*/  LDG.E.U16 R61, desc[UR60][R20.64] ;  /* 0x0000003c143d7981 */ /* 0x000ea6000c1e1500 */
[----:B0-----:R-:W-:Y:S01]  /*fd90*/  IMAD R12, R5, 0x22, RZ ;  /* 0x00000022050c7824 */ /* 0x001fe200078e02ff */
[----:B------:R0:W2:Y:S01]  /*fda0*/  LDG.E.U16 R55, desc[UR60][R14.64] ;  /* 0x0000003c0e377981 */ /* 0x0000a2000c1e1500 */
[----:B------:R-:W-:-:S04]  /*fdb0*/  IMAD.WIDE R18, R11, 0x2, R6 ;  /* 0x000000020b127825 */ /* 0x000fc800078e0206 */
[----:B------:R-:W-:Y:S02]  /*fdc0*/  IMAD R22, R5, 0x23, RZ ;  /* 0x0000002305167824 */ /* 0x000fe400078e02ff */
[----:B0-----:R-:W-:-:S04]  /*fdd0*/  IMAD.WIDE R14, R12, 0x2, R2 ;  /* 0x000000020c0e7825 */ /* 0x001fc800078e0202 */
[----:B------:R-:W-:-:S04]  /*fde0*/  IMAD.WIDE R12, R12, 0x2, R6 ;  /* 0x000000020c0c7825 */ /* 0x000fc800078e0206 */
[----:B------:R-:W-:-:S04]  /*fdf0*/  IMAD.WIDE R20, R22, 0x2, R2 ;  /* 0x0000000216147825 */ /* 0x000fc800078e0202 */
[----:B------:R-:W-:-:S04]  /*fe00*/  IMAD.WIDE R18, R4, 0x2, R18 ;  /* 0x0000000204127825 */ /* 0x000fc800078e0212 */
[----:B------:R-:W-:Y:S01]  /*fe10*/  IMAD.WIDE R22, R22, 0x2, R6 ;  /* 0x0000000216167825 */ /* 0x000fe200078e0206 */
[----:B------:R0:W2:Y:S03]  /*fe20*/  LDG.E.U16 R72, desc[UR60][R18.64] ;  /* 0x0000003c12487981 */ /* 0x0000a6000c1e1500 */
[----:B------:R-:W-:-:S04]  /*fe30*/  IMAD.WIDE R12, R4, 0x2, R12 ;  /* 0x00000002040c7825 */ /* 0x000fc800078e020c */
[----:B------:R-:W-:Y:S01]  /*fe40*/  IMAD R11, R5, 0x24, RZ ;  /* 0x00000024050b7824 */ /* 0x000fe200078e02ff */
[----:B------:R1:W2:Y:S01]  /*fe50*/  LDG.E.U16 R137, desc[UR60][R12.64] ;  /* 0x0000003c0c897981 */ /* 0x0002a2000c1e1500 */
[----:B------:R-:W-:-:S04]  /*fe60*/  IMAD.WIDE R14, R4, 0x2, R14 ;  /* 0x00000002040e7825 */ /* 0x000fc800078e020e */
[----:B------:R-:W-:Y:S01]  /*fe70*/  IMAD.WIDE R152, R11, 0x2, R2 ;  /* 0x000000020b987825 */ /* 0x000fe200078e0202 */
[----:B------:R3:W2:Y:S03]  /*fe80*/  LDG.E.U16 R136, desc[UR60][R14.64] ;  /* 0x0000003c0e887981 */ /* 0x0006a6000c1e1500 */
[----:B0-----:R-:W-:-:S04]  /*fe90*/  IMAD.WIDE R18, R4, 0x2, R22 ;  /* 0x0000000204127825 */ /* 0x001fc800078e0216 */
[----:B-1----:R-:W-:Y:S01]  /*fea0*/  IMAD.WIDE R12, R11, 0x2, R6 ;  /* 0x000000020b0c7825 */ /* 0x002fe200078e0206 */
[----:B------:R0:W2:Y:S03]  /*feb0*/  LDG.E.U16 R106, desc[UR60][R18.64] ;  /* 0x0000003c126a7981 */ /* 0x0000a6000c1e1500 */
[----:B------:R-:W-:Y:S02]  /*fec0*/  IMAD R22, R5, 0x26, RZ ;  /* 0x0000002605167824 */ /* 0x000fe400078e02ff */
[----:B------:R-:W-:-:S04]  /*fed0*/  IMAD.WIDE R20, R4, 0x2, R20 ;  /* 0x0000000204147825 */ /* 0x000fc800078e0214 */
[----:B------:R-:W-:Y:S01]  /*fee0*/  IMAD R11, R5, 0x27, RZ ;  /* 0x00000027050b7824 */ /* 0x000fe200078e02ff */
[----:B------:R1:W2:Y:S01]  /*fef0*/  LDG.E.U16 R109, desc[UR60][R20.64] ;  /* 0x0000003c146d7981 */ /* 0x0002a2000c1e1500 */
[----:B---3--:R-:W-:-:S04]  /*ff00*/  IMAD.WIDE R14, R4, 0x2, R152 ;  /* 0x00000002040e7825 */ /* 0x008fc800078e0298 */
[----:B------:R-:W-:Y:S01]  /*ff10*/  IMAD R17, R5, 0x25, RZ ;  /* 0x0000002505117824 */ /* 0x000fe200078e02ff */
[----:B------:R3:W2:Y:S01]  /*ff20*/  LDG.E.U16 R89, desc[UR60][R14.64] ;  /* 0x0000003c0e597981 */ /* 0x0006a2000c1e1500 */
[----:B0-----:R-:W-:-:S04]  /*ff30*/  IMAD.WIDE R18, R4, 0x2, R12 ;  /* 0x0000000204127825 */ /* 0x001fc800078e020c */
[--C-:B------:R-:W-:Y:S01]  /*ff40*/  IMAD.WIDE R12, R22, 0x2, R2.reuse ;  /* 0x00000002160c7825 */ /* 0x100fe200078e0202 */
[----:B------:R0:W2:Y:S03]  /*ff50*/  LDG.E.U16 R86, desc[UR60][R18.64] ;  /* 0x0000003c12567981 */ /* 0x0000a6000c1e1500 */
[----:B------:R-:W-:-:S04]  /*ff60*/  IMAD.WIDE R154, R11, 0x2, R2 ;  /* 0x000000020b9a7825 */ /* 0x000fc800078e0202 */
[----:B-1----:R-:W-:-:S04]  /*ff70*/  IMAD.WIDE R20, R17, 0x2, R2 ;  /* 0x0000000211147825 */ /* 0x002fc800078e0202 */
[----:B---3--:R-:W-:-:S04]  /*ff80*/  IMAD.WIDE R14, R17, 0x2, R6 ;  /* 0x00000002110e7825 */ /* 0x008fc800078e0206 */
[----:B------:R-:W-:-:S04]  /*ff90*/  IMAD.WIDE R22, R22, 0x2, R6 ;  /* 0x0000000216167825 */ /* 0x000fc800078e0206 */
[----:B0-----:R-:W-:-:S04]  /*ffa0*/  IMAD.WIDE R18, R4, 0x2, R12 ;  /* 0x0000000204127825 */ /* 0x001fc800078e020c */
[C---:B------:R-:W-:Y:S01]  /*ffb0*/  IMAD.WIDE R12, R4.reuse, 0x2, R154 ;  /* 0x00000002040c7825 */ /* 0x040fe200078e029a */
[----:B------:R-:W3:Y:S03]  /*ffc0*/  LDG.E.U16 R42, desc[UR60][R18.64] ;  /* 0x0000003c122a7981 */ /* 0x000ee6000c1e1500 */
[C---:B------:R-:W-:Y:S01]  /*ffd0*/  IMAD.WIDE R152, R4.reuse, 0x2, R20 ;  /* 0x0000000204987825 */ /* 0x040fe200078e0214 */
[----:B------:R0:W3:Y:S03]  /*ffe0*/  LDG.E.U16 R60, desc[UR60][R12.64] ;  /* 0x0000003c0c3c7981 */ /* 0x0000e6000c1e1500 */
[C---:B------:R-:W-:Y:S01]  /*fff0*/  IMAD.WIDE R20, R4.reuse, 0x2, R14 ;  /* 0x0000000204147825 */ /* 0x040fe200078e020e */
[----:B------:R-:W3:Y:S03]  /*10000*/  LDG.E.U16 R134, desc[UR60][R152.64] ;  /* 0x0000003c98867981 */ /* 0x000ee6000c1e1500 */
[----:B------:R-:W-:Y:S01]  /*10010*/  IMAD.WIDE R14, R4, 0x2, R22 ;  /* 0x00000002040e7825 */ /* 0x000fe200078e0216 */
[----:B------:R-:W3:Y:S03]  /*10020*/  LDG.E.U16 R131, desc[UR60][R20.64] ;  /* 0x0000003c14837981 */ /* 0x000ee6000c1e1500 */
[----:B0-----:R-:W-:Y:S01]  /*10030*/  IMAD R12, R5, 0x28, RZ ;  /* 0x00000028050c7824 */ /* 0x001fe200078e02ff */
[----:B------:R0:W3:Y:S01]  /*10040*/  LDG.E.U16 R45, desc[UR60][R14.64] ;  /* 0x0000003c0e2d7981 */ /* 0x0000e2000c1e1500 */
[----:B------:R-:W-:-:S04]  /*10050*/  IMAD.WIDE R18, R11, 0x2, R6 ;  /* 0x000000020b127825 */ /* 0x000fc800078e0206 */
[----:B------:R-:W-:Y:S02]  /*10060*/  IMAD R22, R5, 0x29, RZ ;  /* 0x0000002905167824 */ /* 0x000fe400078e02ff */
[----:B0-----:R-:W-:-:S04]  /*10070*/  IMAD.WIDE R14, R12, 0x2, R2 ;  /* 0x000000020c0e7825 */ /* 0x001fc800078e0202 */
[----:B------:R-:W-:-:S04]  /*10080*/  IMAD.WIDE R12, R12, 0x2, R6 ;  /* 0x000000020c0c7825 */ /* 0x000fc800078e0206 */
[----:B------:R-:W-:-:S04]  /*10090*/  IMAD.WIDE R20, R22, 0x2, R2 ;  /* 0x0000000216147825 */ /* 0x000fc800078e0202 */
[----:B------:R-:W-:-:S04]  /*100a0*/  IMAD.WIDE R18, R4, 0x2, R18 ;  /* 0x0000000204127825 */ /* 0x000fc800078e0212 */
[----:B------:R-:W-:Y:S01]  /*100b0*/  IMAD.WIDE R22, R22, 0x2, R6 ;  /* 0x0000000216167825 */ /* 0x000fe200078e0206 */
[----:B------:R0:W3:Y:S03]  /*100c0*/  LDG.E.U16 R63, desc[UR60][R18.64] ;  /* 0x0000003c123f7981 */ /* 0x0000e6000c1e1500 */
[----:B------:R-:W-:-:S04]  /*100d0*/  IMAD.WIDE R12, R4, 0x2, R12 ;  /* 0x00000002040c7825 */ /* 0x000fc800078e020c */
[----:B------:R-:W-:Y:S01]  /*100e0*/  IMAD R11, R5, 0x2a, RZ ;  /* 0x0000002a050b7824 */ /* 0x000fe200078e02ff */
[----:B------:R1:W3:Y:S01]  /*100f0*/  LDG.E.U16 R37, desc[UR60][R12.64] ;  /* 0x0000003c0c257981 */ /* 0x0002e2000c1e1500 */
[----:B------:R-:W-:-:S04]  /*10100*/  IMAD.WIDE R14, R4, 0x2, R14 ;  /* 0x00000002040e7825 */ /* 0x000fc800078e020e */
[C---:B------:R-:W-:Y:S01]  /*10110*/  IMAD.WIDE R152, R11.reuse, 0x2, R2 ;  /* 0x000000020b987825 */ /* 0x040fe200078e0202 */
[----:B------:R1:W-:Y:S03]  /*10120*/  STL [R1+0x3bc], R0 ;  /* 0x0003bc0001007387 */ /* 0x0003e60000100800 */
[----:B0-----:R-:W-:Y:S01]  /*10130*/  IMAD.WIDE R18, R4, 0x2, R22 ;  /* 0x0000000204127825 */ /* 0x001fe200078e0216 */
[----:B------:R0:W3:Y:S03]  /*10140*/  LDG.E.U16 R52, desc[UR60][R14.64] ;  /* 0x0000003c0e347981 */ /* 0x0000e6000c1e1500 */
[----:B-1----:R-:W-:Y:S01]  /*10150*/  IMAD.WIDE R12, R11, 0x2, R6 ;  /* 0x000000020b0c7825 */ /* 0x002fe200078e0206 */
[----:B------:R1:W3:Y:S03]  /*10160*/  LDG.E.U16 R0, desc[UR60][R18.64] ;  /* 0x0000003c12007981 */ /* 0x0002e6000c1e1500 */
[----:B------:R-:W-:-:S02]  /*10170*/  IMAD R22, R5, 0x2c, RZ ;  /* 0x0000002c05167824 */ /* 0x000fc400078e02ff */
[----:B------:R-:W-:-:S04]  /*10180*/  IMAD.WIDE R20, R4, 0x2, R20 ;  /* 0x0000000204147825 */ /* 0x000fc800078e0214 */
[----:B------:R-:W-:Y:S01]  /*10190*/  IMAD R11, R5, 0x2d, RZ ;  /* 0x0000002d050b7824 */ /* 0x000fe200078e02ff */
[----:B------:R1:W3:Y:S01]  /*101a0*/  LDG.E.U16 R10, desc[UR60][R20.64] ;  /* 0x0000003c140a7981 */ /* 0x0002e2000c1e1500 */
[----:B0-----:R-:W-:-:S04]  /*101b0*/  IMAD.WIDE R14, R4, 0x2, R152 ;  /* 0x00000002040e7825 */ /* 0x001fc800078e0298 */
[----:B------:R-:W-:Y:S01]  /*101c0*/  IMAD R17, R5, 0x2b, RZ ;  /* 0x0000002b05117824 */ /* 0x000fe200078e02ff */
[----:B------:R0:W3:Y:S01]  /*101d0*/  LDG.E.U16 R132, desc[UR60][R14.64] ;  /* 0x0000003c0e847981 */ /* 0x0000e2000c1e1500 */
[----:B-1----:R-:W-:-:S04]  /*101e0*/  IMAD.WIDE R18, R4, 0x2, R12 ;  /* 0x0000000204127825 */ /* 0x002fc800078e020c */
[--C-:B------:R-:W-:Y:S01]  /*101f0*/  IMAD.WIDE R12, R22, 0x2, R2.reuse ;  /* 0x00000002160c7825 */ /* 0x100fe200078e0202 */
[----:B------:R1:W3:Y:S03]  /*10200*/  LDG.E.U16 R133, desc[UR60][R18.64] ;  /* 0x0000003c12857981 */ /* 0x0002e6000c1e1500 */
[----:B------:R-:W-:-:S04]  /*10210*/  IMAD.WIDE R154, R11, 0x2, R2 ;  /* 0x000000020b9a7825 */ /* 0x000fc800078e0202 */
[----:B------:R-:W-:-:S04]  /*10220*/  IMAD.WIDE R20, R17, 0x2, R2 ;  /* 0x0000000211147825 */ /* 0x000fc800078e0202 */
[----:B0-----:R-:W-:-:S04]  /*10230*/  IMAD.WIDE R14, R17, 0x2, R6 ;  /* 0x00000002110e7825 */ /* 0x001fc800078e0206 */
[----:B------:R-:W-:-:S04]  /*10240*/  IMAD.WIDE R22, R22, 0x2, R6 ;  /* 0x0000000216167825 */ /* 0x000fc800078e0206 */
[----:B-1----:R-:W-:-:S04]  /*10250*/  IMAD.WIDE R18, R4, 0x2, R12 ;  /* 0x0000000204127825 */ /* 0x002fc800078e020c */
        /* <DEDUP_REMOVED lines=22> */
[----:B------:R-:W-:Y:S01]  /*103c0*/  IMAD.WIDE R152, R11, 0x2, R2 ;  /* 0x000000020b987825 */ /* 0x000fe200078e0202 */
[----:B------:R4:W3:Y:S03]  /*103d0*/  LDG.E.U16 R44, desc[UR60][R14.64] ;  /* 0x0000003c0e2c7981 */ /* 0x0008e6000c1e1500 */
[----:B0-----:R-:W-:-:S04]  /*103e0*/  IMAD.WIDE R18, R4, 0x2, R22 ;  /* 0x0000000204127825 */ /* 0x001fc800078e0216 */
[----:B-1----:R-:W-:Y:S01]  /*103f0*/  IMAD.WIDE R12, R11, 0x2, R6 ;  /* 0x000000020b0c7825 */ /* 0x002fe200078e0206 */
[----:B------:R0:W3:Y:S03]  /*10400*/  LDG.E.U16 R65, desc[UR60][R18.64] ;  /* 0x0000003c12417981 */ /* 0x0000e6000c1e1500 */
[----:B------:R-:W-:Y:S02]  /*10410*/  IMAD R22, R5, 0x32, RZ ;  /* 0x0000003205167824 */ /* 0x000fe400078e02ff */
[----:B------:R-:W-:-:S04]  /*10420*/  IMAD.WIDE R20, R4, 0x2, R20 ;  /* 0x0000000204147825 */ /* 0x000fc800078e0214 */
[----:B------:R-:W-:Y:S01]  /*10430*/  IMAD R11, R5, 0x33, RZ ;  /* 0x00000033050b7824 */ /* 0x000fe200078e02ff */
[----:B------:R1:W3:Y:S01]  /*10440*/  LDG.E.U16 R62, desc[UR60][R20.64] ;  /* 0x0000003c143e7981 */ /* 0x0002e2000c1e1500 */
[----:B----4-:R-:W-:-:S04]  /*10450*/  IMAD.WIDE R14, R4, 0x2, R152 ;  /* 0x00000002040e7825 */ /* 0x010fc800078e0298 */
[----:B------:R-:W-:Y:S01]  /*10460*/  IMAD R17, R5, 0x31, RZ ;  /* 0x0000003105117824 */ /* 0x000fe200078e02ff */
[----:B------:R4:W3:Y:S01]  /*10470*/  LDG.E.U16 R34, desc[UR60][R14.64] ;  /* 0x0000003c0e227981 */ /* 0x0008e2000c1e1500 */
[----:B0-----:R-:W-:-:S04]  /*10480*/  IMAD.WIDE R18, R4, 0x2, R12 ;  /* 0x0000000204127825 */ /* 0x001fc800078e020c */
[--C-:B------:R-:W-:Y:S01]  /*10490*/  IMAD.WIDE R12, R22, 0x2, R2.reuse ;  /* 0x00000002160c7825 */ /* 0x100fe200078e0202 */
[----:B------:R0:W3:Y:S03]  /*104a0*/  LDG.E.U16 R147, desc[UR60][R18.64] ;  /* 0x0000003c12937981 */ /* 0x0000e6000c1e1500 */
[----:B------:R-:W-:-:S04]  /*104b0*/  IMAD.WIDE R154, R11, 0x2, R2 ;  /* 0x000000020b9a7825 */ /* 0x000fc800078e0202 */
[----:B-1----:R-:W-:-:S04]  /*104c0*/  IMAD.WIDE R20, R17, 0x2, R2 ;  /* 0x0000000211147825 */ /* 0x002fc800078e0202 */
[----:B----4-:R-:W-:-:S04]  /*104d0*/  IMAD.WIDE R14, R17, 0x2, R6 ;  /* 0x00000002110e7825 */ /* 0x010fc800078e0206 */
        /* <DEDUP_REMOVED lines=33> */
[----:B--2---:R-:W-:-:S04]  /*106f0*/  IMAD.WIDE R14, R4, 0x2, R152 ;  /* 0x00000002040e7825 */ /* 0x004fc800078e0298 */
[----:B------:R-:W-:Y:S01]  /*10700*/  IMAD R17, R5, 0x37, RZ ;  /* 0x0000003705117824 */ /* 0x000fe200078e02ff */
[----:B------:R2:W4:Y:S01]  /*10710*/  LDG.E.U16 R46, desc[UR60][R14.64] ;  /* 0x0000003c0e2e7981 */ /* 0x000522000c1e1500 */
[----:B0-----:R-:W-:-:S04]  /*10720*/  IMAD.WIDE R18, R4, 0x2, R12 ;  /* 0x0000000204127825 */ /* 0x001fc800078e020c */
[--C-:B------:R-:W-:Y:S01]  /*10730*/  IMAD.WIDE R12, R22, 0x2, R2.reuse ;  /* 0x00000002160c7825 */ /* 0x100fe200078e0202 */
[----:B------:R0:W4:Y:S03]  /*10740*/  LDG.E.U16 R49, desc[UR60][R18.64] ;  /* 0x0000003c12317981 */ /* 0x000126000c1e1500 */
[----:B------:R-:W-:-:S04]  /*10750*/  IMAD.WIDE R154, R11, 0x2, R2 ;  /* 0x000000020b9a7825 */ /* 0x000fc800078e0202 */
[----:B-1----:R-:W-:-:S04]  /*10760*/  IMAD.WIDE R20, R17, 0x2, R2 ;  /* 0x0000000211147825 */ /* 0x002fc800078e0202 */
[----:B--2---:R-:W-:-:S04]  /*10770*/  IMAD.WIDE R14, R17, 0x2, R6 ;  /* 0x00000002110e7825 */ /* 0x004fc800078e0206 */
[----:B------:R-:W-:-:S04]  /*10780*/  IMAD.WIDE R22, R22, 0x2, R6 ;  /* 0x0000000216167825 */ /* 0x000fc800078e0206 */
[----:B0-----:R-:W-:-:S04]  /*10790*/  IMAD.WIDE R18, R4, 0x2, R12 ;  /* 0x0000000204127825 */ /* 0x001fc800078e020c */
[C---:B------:R-:W-:Y:S01]  /*107a0*/  IMAD.WIDE R12, R4.reuse, 0x2, R154 ;  /* 0x00000002040c7825 */ /* 0x040fe200078e029a */
[----:B------:R-:W2:Y:S03]  /*107b0*/  LDG.E.U16 R150, desc[UR60][R18.64] ;  /* 0x0000003c12967981 */ /* 0x000ea6000c1e1500 */
        /* <DEDUP_REMOVED lines=10> */
[----:B------:R-:W-:-:S04]  /*10860*/  IMAD.WIDE R18, R4, 0x2, R18 ;  /* 0x0000000204127825 */ /* 0x000fc800078e0212 */
[C---:B0-----:R-:W-:Y:S01]  /*10870*/  IMAD.WIDE R14, R12.reuse, 0x2, R2 ;  /* 0x000000020c0e7825 */ /* 0x041fe200078e0202 */
[----:B------:R0:W4:Y:S03]  /*10880*/  LDG.E.U16 R31, desc[UR60][R18.64] ;  /* 0x0000003c121f7981 */ /* 0x000126000c1e1500 */
[----:B------:R-:W-:-:S04]  /*10890*/  IMAD.WIDE R12, R12, 0x2, R6 ;  /* 0x000000020c0c7825 */ /* 0x000fc800078e0206 */
[----:B------:R-:W-:-:S04]  /*108a0*/  IMAD.WIDE R20, R22, 0x2, R2 ;  /* 0x0000000216147825 */ /* 0x000fc800078e0202 */
[----:B------:R-:W-:-:S04]  /*108b0*/  IMAD.WIDE R22, R22, 0x2, R6 ;  /* 0x0000000216167825 */ /* 0x000fc800078e0206 */
[----:B------:R-:W-:Y:S02]  /*108c0*/  IMAD R11, R5, 0x3c, RZ ;  /* 0x0000003c050b7824 */ /* 0x000fe400078e02ff */
[----:B------:R-:W-:-:S04]  /*108d0*/  IMAD.WIDE R14, R4, 0x2, R14 ;  /* 0x00000002040e7825 */ /* 0x000fc800078e020e */
[----:B------:R-:W-:Y:S01]  /*108e0*/  IMAD.WIDE R152, R11, 0x2, R2 ;  /* 0x000000020b987825 */ /* 0x000fe200078e0202 */
[----:B------:R1:W4:Y:S03]  /*108f0*/  LDG.E.U16 R124, desc[UR60][R14.64] ;  /* 0x0000003c0e7c7981 */ /* 0x000326000c1e1500 */
[----:B------:R-:W-:-:S04]  /*10900*/  IMAD.WIDE R12, R4, 0x2, R12 ;  /* 0x00000002040c7825 */ /* 0x000fc800078e020c */
[C---:B0-----:R-:W-:Y:S01]  /*10910*/  IMAD.WIDE R18, R4.reuse, 0x2, R22 ;  /* 0x0000000204127825 */ /* 0x041fe200078e0216 */
[----:B------:R0:W4:Y:S03]  /*10920*/  LDG.E.U16 R125, desc[UR60][R12.64] ;  /* 0x0000003c0c7d7981 */ /* 0x000126000c1e1500 */
[C---:B------:R-:W-:Y:S01]  /*10930*/  IMAD.WIDE R20, R4.reuse, 0x2, R20 ;  /* 0x0000000204147825 */ /* 0x040fe200078e0214 */
[----:B------:R0:W4:Y:S03]  /*10940*/  LDG.E.U16 R100, desc[UR60][R18.64] ;  /* 0x0000003c12647981 */ /* 0x000126000c1e1500 */
[----:B-1----:R-:W-:Y:S01]  /*10950*/  IMAD.WIDE R14, R4, 0x2, R152 ;  /* 0x00000002040e7825 */ /* 0x002fe200078e0298 */
[----:B------:R1:W4:Y:S03]  /*10960*/  LDG.E.U16 R103, desc[UR60][R20.64] ;  /* 0x0000003c14677981 */ /* 0x000326000c1e1500 */
[----:B0-----:R-:W-:Y:S01]  /*10970*/  IMAD.WIDE R12, R11, 0x2, R6 ;  /* 0x000000020b0c7825 */ /* 0x001fe200078e0206 */
[----:B------:R0:W4:Y:S03]  /*10980*/  LDG.E.U16 R83, desc[UR60][R14.64] ;  /* 0x0000003c0e537981 */ /* 0x000126000c1e1500 */
[----:B------:R-:W-:-:S02]  /*10990*/  IMAD R18, R5, 0x3d, RZ ;  /* 0x0000003d05127824 */ /* 0x000fc400078e02ff */
[C---:B------:R-:W-:Y:S02]  /*109a0*/  IMAD R152, R5.reuse, 0x3e, RZ ;  /* 0x0000003e05987824 */ /* 0x040fe400078e02ff */
[----:B-1----:R-:W-:Y:S01]  /*109b0*/  IMAD.WIDE R20, R18, 0x2, R2 ;  /* 0x0000000212147825 */ /* 0x002fe200078e0202 */
[----:B------:R-:W-:-:S03]  /*109c0*/  LEA R11, R5, -R5, 0x6 ;  /* 0x80000005050b7211 */ /* 0x000fc600078e30ff */
[----:B------:R-:W-:-:S04]  /*109d0*/  IMAD.WIDE R18, R18, 0x2, R6 ;  /* 0x0000000212127825 */ /* 0x000fc800078e0206 */
[----:B0-----:R-:W-:-:S04]  /*109e0*/  IMAD.WIDE R14, R4, 0x2, R12 ;  /* 0x00000002040e7825 */ /* 0x001fc800078e020c */
[C---:B------:R-:W-:Y:S01]  /*109f0*/  IMAD.WIDE R12, R152.reuse, 0x2, R2 ;  /* 0x00000002980c7825 */ /* 0x040fe200078e0202 */
[----:B------:R0:W4:Y:S03]  /*10a00*/  LDG.E.U16 R80, desc[UR60][R14.64] ;  /* 0x0000003c0e507981 */ /* 0x000126000c1e1500 */
[----:B------:R-:W-:-:S04]  /*10a10*/  IMAD.WIDE R152, R152, 0x2, R6 ;  /* 0x0000000298987825 */ /* 0x000fc800078e0206 */
[----:B------:R-:W-:-:S04]  /*10a20*/  IMAD.WIDE R22, R4, 0x2, R20 ;  /* 0x0000000204167825 */ /* 0x000fc800078e0214 */
[----:B------:R-:W-:Y:S01]  /*10a30*/  IMAD.WIDE R154, R11, 0x2, R2 ;  /* 0x000000020b9a7825 */ /* 0x000fe200078e0202 */
[----:B------:R-:W4:Y:S03]  /*10a40*/  LDG.E.U16 R122, desc[UR60][R22.64] ;  /* 0x0000003c167a7981 */ /* 0x000f26000c1e1500 */
[----:B------:R-:W-:-:S04]  /*10a50*/  IMAD.WIDE R20, R4, 0x2, R18 ;  /* 0x0000000204147825 */ /* 0x000fc800078e0212 */
[C---:B------:R-:W-:Y:S01]  /*10a60*/  IMAD.WIDE R18, R4.reuse, 0x2, R12 ;  /* 0x0000000204127825 */ /* 0x040fe200078e020c */
[----:B------:R-:W4:Y:S03]  /*10a70*/  LDG.E.U16 R119, desc[UR60][R20.64] ;  /* 0x0000003c14777981 */ /* 0x000f26000c1e1500 */
[C---:B0-----:R-:W-:Y:S01]  /*10a80*/  IMAD.WIDE R14, R4.reuse, 0x2, R152 ;  /* 0x00000002040e7825 */ /* 0x041fe200078e0298 */
[----:B------:R0:W4:Y:S03]  /*10a90*/  LDG.E.U16 R48, desc[UR60][R18.64] ;  /* 0x0000003c12307981 */ /* 0x000126000c1e1500 */
[----:B------:R-:W-:Y:S01]  /*10aa0*/  IMAD.WIDE R12, R4, 0x2, R154 ;  /* 0x00000002040c7825 */ /* 0x000fe200078e029a */
[----:B------:R1:W4:Y:S04]  /*10ab0*/  LDG.E.U16 R51, desc[UR60][R14.64] ;  /* 0x0000003c0e337981 */ /* 0x000328000c1e1500 */
[----:B------:R1:W4:Y:S01]  /*10ac0*/  LDG.E.U16 R66, desc[UR60][R12.64] ;  /* 0x0000003c0c427981 */ /* 0x000322000c1e1500 */
[----:B0-----:R-:W-:Y:S01]  /*10ad0*/  SHF.L.U32 R18, R5, 0x6, RZ ;  /* 0x0000000605127819 */ /* 0x001fe200000006ff */
[----:B-1----:R-:W-:Y:S01]  /*10ae0*/  IMAD.WIDE R14, R11, 0x2, R6 ;  /* 0x000000020b0e7825 */ /* 0x002fe200078e0206 */
[----:B------:R-:W-:-:S03]  /*10af0*/  LEA R22, R5, R5, 0x6 ;  /* 0x0000000505167211 */ /* 0x000fc600078e30ff */
[----:B------:R-:W-:-:S04]  /*10b00*/  IMAD.WIDE R12, R18, 0x2, R2 ;  /* 0x00000002120c7825 */ /* 0x000fc800078e0202 */
[----:B------:R-:W-:-:S04]  /*10b10*/  IMAD.WIDE R18, R18, 0x2, R6 ;  /* 0x0000000212127825 */ /* 0x000fc800078e0206 */
[----:B------:R-:W-:Y:S02]  /*10b20*/  IMAD R11, R5, 0x42, RZ ;  /* 0x00000042050b7824 */ /* 0x000fe400078e02ff */
[----:B------:R-:W-:-:S04]  /*10b30*/  IMAD.WIDE R20, R4, 0x2, R14 ;  /* 0x0000000204147825 */ /* 0x000fc800078e020e */
[C---:B------:R-:W-:Y:S01]  /*10b40*/  IMAD.WIDE R14, R4.reuse, 0x2, R12 ;  /* 0x00000002040e7825 */ /* 0x040fe200078e020c */
[----:B------:R-:W4:Y:S03]  /*10b50*/  LDG.E.U16 R69, desc[UR60][R20.64] ;  /* 0x0000003c14457981 */ /* 0x000f26000c1e1500 */
[----:B------:R-:W-:Y:S01]  /*10b60*/  IMAD.WIDE R12, R4, 0x2, R18 ;  /* 0x00000002040c7825 */ /* 0x000fe200078e0212 */
[----:B------:R-:W4:Y:S03]  /*10b70*/  LDG.E.U16 R97, desc[UR60][R14.64] ;  /* 0x0000003c0e617981 */ /* 0x000f26000c1e1500 */
[--C-:B------:R-:W-:Y:S01]  /*10b80*/  IMAD.WIDE R154, R11, 0x2, R2.reuse ;  /* 0x000000020b9a7825 */ /* 0x100fe200078e0202 */
[----:B------:R0:W4:Y:S03]  /*10b90*/  LDG.E.U16 R114, desc[UR60][R12.64] ;  /* 0x0000003c0c727981 */ /* 0x000126000c1e1500 */
[----:B------:R-:W-:-:S04]  /*10ba0*/  IMAD.WIDE R152, R22, 0x2, R2 ;  /* 0x0000000216987825 */ /* 0x000fc800078e0202 */
[----:B------:R-:W-:-:S04]  /*10bb0*/  IMAD.WIDE R22, R22, 0x2, R6 ;  /* 0x0000000216167825 */ /* 0x000fc800078e0206 */
[----:B0-----:R-:W-:-:S04]  /*10bc0*/  IMAD.WIDE R12, R4, 0x2, R154 ;  /* 0x00000002040c7825 */ /* 0x001fc800078e029a */
[C---:B------:R-:W-:Y:S01]  /*10bd0*/  IMAD.WIDE R18, R4.reuse, 0x2, R152 ;  /* 0x0000000204127825 */ /* 0x040fe200078e0298 */
[----:B------:R0:W4:Y:S03]  /*10be0*/  LDG.E.U16 R120, desc[UR60][R12.64] ;  /* 0x0000003c0c787981 */ /* 0x000126000c1e1500 */
[----:B------:R-:W-:Y:S01]  /*10bf0*/  IMAD R20, R5, 0x43, RZ ;  /* 0x0000004305147824 */ /* 0x000fe200078e02ff */
[----:B------:R1:W4:Y:S01]  /*10c00*/  LDG.E.U16 R28, desc[UR60][R18.64] ;  /* 0x0000003c121c7981 */ /* 0x000322000c1e1500 */
[----:B------:R-:W-:-:S04]  /*10c10*/  IMAD.WIDE R14, R4, 0x2, R22 ;  /* 0x00000002040e7825 */ /* 0x000fc800078e0216 */
[----:B0-----:R-:W-:Y:S01]  /*10c20*/  IMAD.WIDE R12, R20, 0x2, R2 ;  /* 0x00000002140c7825 */ /* 0x001fe200078e0202 */
[----:B------:R0:W4:Y:S03]  /*10c30*/  LDG.E.U16 R29, desc[UR60][R14.64] ;  /* 0x0000003c0e1d7981 */ /* 0x000126000c1e1500 */
[----:B-1----:R-:W-:-:S04]  /*10c40*/  IMAD.WIDE R18, R11, 0x2, R6 ;  /* 0x000000020b127825 */ /* 0x002fc800078e0206 */
[----:B------:R-:W-:Y:S02]  /*10c50*/  IMAD R11, R5, 0x44, RZ ;  /* 0x00000044050b7824 */ /* 0x000fe400078e02ff */
[----:B------:R-:W-:-:S04]  /*10c60*/  IMAD.WIDE R22, R4, 0x2, R18 ;  /* 0x0000000204167825 */ /* 0x000fc800078e0212 */
[----:B0-----:R-:W-:Y:S01]  /*10c70*/  IMAD.WIDE R14, R4, 0x2, R12 ;  /* 0x00000002040e7825 */ /* 0x001fe200078e020c */
[----:B------:R-:W4:Y:S03]  /*10c80*/  LDG.E.U16 R121, desc[UR60][R22.64] ;  /* 0x0000003c16797981 */ /* 0x000f26000c1e1500 */
[C---:B------:R-:W-:Y:S01]  /*10c90*/  IMAD.WIDE R12, R11.reuse, 0x2, R6 ;  /* 0x000000020b0c7825 */ /* 0x040fe200078e0206 */
[----:B------:R0:W4:Y:S03]  /*10ca0*/  LDG.E.U16 R101, desc[UR60][R14.64] ;  /* 0x0000003c0e657981 */ /* 0x000126000c1e1500 */
[----:B------:R-:W-:-:S04]  /*10cb0*/  IMAD.WIDE R18, R11, 0x2, R2 ;  /* 0x000000020b127825 */ /* 0x000fc800078e0202 */
[----:B------:R-:W-:Y:S02]  /*10cc0*/  IMAD R17, R5, 0x45, RZ ;  /* 0x0000004505117824 */ /* 0x000fe400078e02ff */
[----:B------:R-:W-:-:S04]  /*10cd0*/  IMAD.WIDE R20, R20, 0x2, R6 ;  /* 0x0000000214147825 */ /* 0x000fc800078e0206 */
[----:B0-----:R-:W-:-:S04]  /*10ce0*/  IMAD.WIDE R14, R4, 0x2, R12 ;  /* 0x00000002040e7825 */ /* 0x001fc800078e020c */
[----:B------:R-:W-:Y:S01]  /*10cf0*/  IMAD.WIDE R18, R4, 0x2, R18 ;  /* 0x0000000204127825 */ /* 0x000fe200078e0212 */
[----:B------:R-:W4:Y:S03]  /*10d00*/  LDG.E.U16 R78, desc[UR60][R14.64] ;  /* 0x0000003c0e4e7981 */ /* 0x000f26000c1e1500 */
[----:B------:R-:W-:Y:S01]  /*10d10*/  IMAD.WIDE R12, R17, 0x2, R6 ;  /* 0x00000002110c7825 */ /* 0x000fe200078e0206 */
[----:B------:R0:W4:Y:S03]  /*10d20*/  LDG.E.U16 R81, desc[UR60][R18.64] ;  /* 0x0000003c12517981 */ /* 0x000126000c1e1500 */
[----:B------:R-:W-:Y:S02]  /*10d30*/  IMAD R11, R5, 0x46, RZ ;  /* 0x00000046050b7824 */ /* 0x000fe400078e02ff */
[----:B------:R-:W-:-:S04]  /*10d40*/  IMAD.WIDE R22, R17, 0x2, R2 ;  /* 0x0000000211167825 */ /* 0x000fc800078e0202 */
[----:B------:R-:W-:-:S04]  /*10d50*/  IMAD.WIDE R20, R4, 0x2, R20 ;  /* 0x0000000204147825 */ /* 0x000fc800078e0214 */
[----:B0-----:R-:W-:Y:S01]  /*10d60*/  IMAD.WIDE R18, R4, 0x2, R12 ;  /* 0x0000000204127825 */ /* 0x001fe200078e020c */
[----:B------:R0:W4:Y:S03]  /*10d70*/  LDG.E.U16 R98, desc[UR60][R20.64] ;  /* 0x0000003c14627981 */ /* 0x000126000c1e1500 */
[C---:B------:R-:W-:Y:S01]  /*10d80*/  IMAD.WIDE R14, R11.reuse, 0x2, R2 ;  /* 0x000000020b0e7825 */ /* 0x040fe200078e0202 */
[----:B------:R1:W4:Y:S03]  /*10d90*/  LDG.E.U16 R32, desc[UR60][R18.64] ;  /* 0x0000003c12207981 */ /* 0x000326000c1e1500 */
[----:B------:R-:W-:-:S04]  /*10da0*/  IMAD.WIDE R12, R11, 0x2, R6 ;  /* 0x000000020b0c7825 */ /* 0x000fc800078e0206 */
[----:B0-----:R-:W-:-:S04]  /*10db0*/  IMAD.WIDE R20, R4, 0x2, R22 ;  /* 0x0000000204147825 */ /* 0x001fc800078e0216 */
[C---:B------:R-:W-:Y:S01]  /*10dc0*/  IMAD R152, R5.reuse, 0x48, RZ ;  /* 0x0000004805987824 */ /* 0x040fe200078e02ff */
[----:B------:R0:W4:Y:S01]  /*10dd0*/  LDG.E.U16 R33, desc[UR60][R20.64] ;  /* 0x0000003c14217981 */ /* 0x000122000c1e1500 */
[----:B------:R-:W-:Y:S02]  /*10de0*/  IMAD R22, R5, 0x47, RZ ;  /* 0x0000004705167824 */ /* 0x000fe400078e02ff */
[----:B-1----:R-:W-:-:S04]  /*10df0*/  IMAD.WIDE R18, R4, 0x2, R14 ;  /* 0x0000000204127825 */ /* 0x002fc800078e020e */
[----:B------:R-:W-:Y:S01]  /*10e00*/  IMAD.WIDE R14, R4, 0x2, R12 ;  /* 0x00000002040e7825 */ /* 0x000fe200078e020c */
[----:B------:R1:W4:Y:S03]  /*10e10*/  LDG.E.U16 R50, desc[UR60][R18.64] ;  /* 0x0000003c12327981 */ /* 0x000326000c1e1500 */
[C---:B------:R-:W-:Y:S01]  /*10e20*/  IMAD.WIDE R12, R152.reuse, 0x2, R2 ;  /* 0x00000002980c7825 */ /* 0x040fe200078e0202 */
[----:B------:R3:W4:Y:S03]  /*10e30*/  LDG.E.U16 R53, desc[UR60][R14.64] ;  /* 0x0000003c0e357981 */ /* 0x000726000c1e1500 */
[----:B------:R-:W-:-:S04]  /*10e40*/  IMAD.WIDE R152, R152, 0x2, R6 ;  /* 0x0000000298987825 */ /* 0x000fc800078e0206 */
[----:B0-----:R-:W-:-:S04]  /*10e50*/  IMAD.WIDE R20, R22, 0x2, R2 ;  /* 0x0000000216147825 */ /* 0x001fc800078e0202 */
[----:B-1----:R-:W-:-:S04]  /*10e60*/  IMAD.WIDE R18, R4, 0x2, R12 ;  /* 0x0000000204127825 */ /* 0x002fc800078e020c */
[----:B------:R-:W-:Y:S01]  /*10e70*/  IMAD.WIDE R22, R22, 0x2, R6 ;  /* 0x0000000216167825 */ /* 0x000fe200078e0206 */
[----:B------:R0:W4:Y:S03]  /*10e80*/  LDG.E.U16 R117, desc[UR60][R18.64] ;  /* 0x0000003c12757981 */ /* 0x000126000c1e1500 */
[----:B---3--:R-:W-:-:S04]  /*10e90*/  IMAD.WIDE R14, R4, 0x2, R152 ;  /* 0x00000002040e7825 */ /* 0x008fc800078e0298 */
[----:B------:R-:W-:Y:S01]  /*10ea0*/  IMAD.WIDE R12, R156, 0x2, R2 ;  /* 0x000000029c0c7825 */ /* 0x000fe200078e0202 */
[----:B------:R1:W3:Y:S03]  /*10eb0*/  LDG.E.U16 R25, desc[UR60][R14.64] ;  /* 0x0000003c0e197981 */ /* 0x0002e6000c1e1500 */
[----:B------:R-:W-:-:S04]  /*10ec0*/  IMAD.WIDE R20, R4, 0x2, R20 ;  /* 0x0000000204147825 */ /* 0x000fc800078e0214 */
[C---:B------:R-:W-:Y:S01]  /*10ed0*/  IMAD R11, R5.reuse, 0x4a, RZ ;  /* 0x0000004a050b7824 */ /* 0x040fe200078e02ff */
[----:B------:R2:W3:Y:S01]  /*10ee0*/  LDG.E.U16 R71, desc[UR60][R20.64] ;  /* 0x0000003c14477981 */ /* 0x0004e2000c1e1500 */
[----:B------:R-:W-:Y:S02]  /*10ef0*/  IMAD R152, R5, 0x4b, RZ ;  /* 0x0000004b05987824 */ /* 0x000fe400078e02ff */
[----:B------:R-:W-:-:S04]  /*10f00*/  IMAD.WIDE R22, R4, 0x2, R22 ;  /* 0x0000000204167825 */ /* 0x000fc800078e0216 */
[----:B0-----:R-:W-:Y:S01]  /*10f10*/  IMAD.WIDE R18, R4, 0x2, R12 ;  /* 0x0000000204127825 */ /* 0x001fe200078e020c */
[----:B------:R0:W3:Y:S03]  /*10f20*/  LDG.E.U16 R70, desc[UR60][R22.64] ;  /* 0x0000003c16467981 */ /* 0x0000e6000c1e1500 */
[C---:B-1----:R-:W-:Y:S01]  /*10f30*/  IMAD.WIDE R14, R11.reuse, 0x2, R2 ;  /* 0x000000020b0e7825 */ /* 0x042fe200078e0202 */
[----:B------:R1:W3:Y:S03]  /*10f40*/  LDG.E.U16 R26, desc[UR60][R18.64] ;  /* 0x0000003c121a7981 */ /* 0x0002e6000c1e1500 */
[----:B------:R-:W-:-:S04]  /*10f50*/  IMAD.WIDE R12, R11, 0x2, R6 ;  /* 0x000000020b0c7825 */ /* 0x000fc800078e0206 */
[----:B--2---:R-:W-:-:S04]  /*10f60*/  IMAD.WIDE R20, R152, 0x2, R2 ;  /* 0x0000000298147825 */ /* 0x004fc800078e0202 */
[----:B------:R-:W-:-:S04]  /*10f70*/  IMAD.WIDE R152, R152, 0x2, R6 ;  /* 0x0000000298987825 */ /* 0x000fc800078e0206 */
[----:B------:R-:W-:Y:S02]  /*10f80*/  IMAD R11, R5, 0x4c, RZ ;  /* 0x0000004c050b7824 */ /* 0x000fe400078e02ff */
[----:B0-----:R-:W-:-:S04]  /*10f90*/  IMAD.WIDE R22, R4, 0x2, R14 ;  /* 0x0000000204167825 */ /* 0x001fc800078e020e */
[C---:B-1----:R-:W-:Y:S01]  /*10fa0*/  IMAD.WIDE R18, R4.reuse, 0x2, R12 ;  /* 0x0000000204127825 */ /* 0x042fe200078e020c */
[----:B------:R-:W2:Y:S03]  /*10fb0*/  LDG.E.U16 R118, desc[UR60][R22.64] ;  /* 0x0000003c16767981 */ /* 0x000ea6000c1e1500 */
[C---:B------:R-:W-:Y:S01]  /*10fc0*/  IMAD.WIDE R14, R4.reuse, 0x2, R20 ;  /* 0x00000002040e7825 */ /* 0x040fe200078e0214 */
[----:B------:R0:W2:Y:S03]  /*10fd0*/  LDG.E.U16 R116, desc[UR60][R18.64] ;  /* 0x0000003c12747981 */ /* 0x0000a6000c1e1500 */
[----:B------:R-:W-:Y:S01]  /*10fe0*/  IMAD.WIDE R12, R4, 0x2, R152 ;  /* 0x00000002040c7825 */ /* 0x000fe200078e0298 */
[----:B------:R1:W2:Y:S03]  /*10ff0*/  LDG.E.U16 R99, desc[UR60][R14.64] ;  /* 0x0000003c0e637981 */ /* 0x0002a6000c1e1500 */
[----:B------:R-:W-:Y:S01]  /*11000*/  IMAD.WIDE R20, R11, 0x2, R2 ;  /* 0x000000020b147825 */ /* 0x000fe200078e0202 */
[----:B------:R1:W2:Y:S03]  /*11010*/  LDG.E.U16 R96, desc[UR60][R12.64] ;  /* 0x0000003c0c607981 */ /* 0x0002a6000c1e1500 */
[----:B------:R-:W-:-:S02]  /*11020*/  IMAD R17, R5, 0x4d, RZ ;  /* 0x0000004d05117824 */ /* 0x000fc400078e02ff */
[----:B0-----:R-:W-:-:S04]  /*11030*/  IMAD.WIDE R18, R4, 0x2, R20 ;  /* 0x0000000204127825 */ /* 0x001fc800078e0214 */
[----:B-1----:R-:W-:Y:S01]  /*11040*/  IMAD.WIDE R14, R11, 0x2, R6 ;  /* 0x000000020b0e7825 */ /* 0x002fe200078e0206 */
[----:B------:R0:W2:Y:S03]  /*11050*/  LDG.E.U16 R79, desc[UR60][R18.64] ;  /* 0x0000003c124f7981 */ /* 0x0000a6000c1e1500 */
[----:B------:R-:W-:-:S04]  /*11060*/  IMAD.WIDE R12, R17, 0x2, R2 ;  /* 0x00000002110c7825 */ /* 0x000fc800078e0202 */
[----:B------:R-:W-:-:S04]  /*11070*/  IMAD.WIDE R20, R17, 0x2, R6 ;  /* 0x0000000211147825 */ /* 0x000fc800078e0206 */
[C---:B------:R-:W-:Y:S02]  /*11080*/  IMAD R154, R5.reuse, 0x4e, RZ ;  /* 0x0000004e059a7824 */ /* 0x040fe400078e02ff */
[----:B------:R-:W-:Y:S02]  /*11090*/  IMAD R11, R5, 0x4f, RZ ;  /* 0x0000004f050b7824 */ /* 0x000fe400078e02ff */
[----:B------:R-:W-:-:S04]  /*110a0*/  IMAD.WIDE R22, R4, 0x2, R14 ;  /* 0x0000000204167825 */ /* 0x000fc800078e020e */
[----:B0-----:R-:W-:Y:S01]  /*110b0*/  IMAD.WIDE R18, R4, 0x2, R12 ;  /* 0x0000000204127825 */ /* 0x001fe200078e020c */
[----:B------:R-:W2:Y:S03]  /*110c0*/  LDG.E.U16 R151, desc[UR60][R22.64] ;  /* 0x0000003c16977981 */ /* 0x000ea6000c1e1500 */
[----:B------:R-:W-:Y:S01]  /*110d0*/  IMAD.WIDE R152, R154, 0x2, R2 ;  /* 0x000000029a987825 */ /* 0x000fe200078e0202 */
[----:B------:R0:W2:Y:S03]  /*110e0*/  LDG.E.U16 R35, desc[UR60][R18.64] ;  /* 0x0000003c12237981 */ /* 0x0000a6000c1e1500 */
[----:B------:R-:W-:-:S04]  /*110f0*/  IMAD.WIDE R14, R4, 0x2, R20 ;  /* 0x00000002040e7825 */ /* 0x000fc800078e0214 */
[----:B------:R-:W-:Y:S01]  /*11100*/  IMAD.WIDE R12, R154, 0x2, R6 ;  /* 0x000000029a0c7825 */ /* 0x000fe200078e0206 */
[----:B------:R1:W2:Y:S03]  /*11110*/  LDG.E.U16 R252, desc[UR60][R14.64] ;  /* 0x0000003c0efc7981 */ /* 0x0002a6000c1e1500 */
[----:B------:R-:W-:-:S04]  /*11120*/  IMAD.WIDE R154, R11, 0x2, R2 ;  /* 0x000000020b9a7825 */ /* 0x000fc800078e0202 */
[----:B0-----:R-:W-:-:S04]  /*11130*/  IMAD.WIDE R18, R11, 0x2, R6 ;  /* 0x000000020b127825 */ /* 0x001fc800078e0206 */
[----:B-1----:R-:W-:-:S04]  /*11140*/  IMAD.WIDE R14, R4, 0x2, R12 ;  /* 0x00000002040e7825 */ /* 0x002fc800078e020c */
[C---:B------:R-:W-:Y:S01]  /*11150*/  IMAD.WIDE R12, R4.reuse, 0x2, R154 ;  /* 0x00000002040c7825 */ /* 0x040fe200078e029a */
[----:B------:R0:W2:Y:S03]  /*11160*/  LDG.E.U16 R250, desc[UR60][R14.64] ;  /* 0x0000003c0efa7981 */ /* 0x0000a6000c1e1500 */
[----:B------:R-:W-:Y:S01]  /*11170*/  IMAD R17, R5, 0x50, RZ ;  /* 0x0000005005117824 */ /* 0x000fe200078e02ff */
[----:B------:R1:W2:Y:S01]  /*11180*/  LDG.E.U16 R249, desc[UR60][R12.64] ;  /* 0x0000003c0cf97981 */ /* 0x0002a2000c1e1500 */
[----:B------:R-:W-:-:S04]  /*11190*/  IMAD.WIDE R20, R4, 0x2, R152 ;  /* 0x0000000204147825 */ /* 0x000fc800078e0298 */
[----:B0-----:R-:W-:Y:S01]  /*111a0*/  IMAD.WIDE R14, R4, 0x2, R18 ;  /* 0x00000002040e7825 */ /* 0x001fe200078e0212 */
[----:B------:R0:W2:Y:S03]  /*111b0*/  LDG.E.U16 R251, desc[UR60][R20.64] ;  /* 0x0000003c14fb7981 */ /* 0x0000a6000c1e1500 */
[C---:B-1----:R-:W-:Y:S01]  /*111c0*/  IMAD.WIDE R12, R17.reuse, 0x2, R2 ;  /* 0x00000002110c7825 */ /* 0x042fe200078e0202 */
[----:B------:R1:W2:Y:S03]  /*111d0*/  LDG.E.U16 R248, desc[UR60][R14.64] ;  /* 0x0000003c0ef87981 */ /* 0x0002a6000c1e1500 */
[----:B------:R-:W-:-:S04]  /*111e0*/  IMAD.WIDE R18, R17, 0x2, R6 ;  /* 0x0000000211127825 */ /* 0x000fc800078e0206 */
[----:B------:R-:W-:Y:S02]  /*111f0*/  IMAD R17, R5, 0x52, RZ ;  /* 0x0000005205117824 */ /* 0x000fe400078e02ff */
[----:B0-----:R-:W-:-:S04]  /*11200*/  IMAD.WIDE R20, R4, 0x2, R12 ;  /* 0x0000000204147825 */ /* 0x001fc800078e020c */
[----:B------:R-:W-:Y:S01]  /*11210*/  IMAD.WIDE R12, R17, 0x2, R2 ;  /* 0x00000002110c7825 */ /* 0x000fe200078e0202 */
[----:B------:R0:W2:Y:S03]  /*11220*/  LDG.E.U16 R247, desc[UR60][R20.64] ;  /* 0x0000003c14f77981 */ /* 0x0000a6000c1e1500 */
[----:B------:R-:W-:Y:S02]  /*11230*/  IMAD R11, R5, 0x51, RZ ;  /* 0x00000051050b7824 */ /* 0x000fe400078e02ff */
[----:B------:R-:W-:-:S04]  /*11240*/  IMAD.WIDE R18, R4, 0x2, R18 ;  /* 0x0000000204127825 */ /* 0x000fc800078e0212 */
[--C-:B-1----:R-:W-:Y:S01]  /*11250*/  IMAD.WIDE R14, R11, 0x2, R6.reuse ;  /* 0x000000020b0e7825 */ /* 0x102fe200078e0206 */
[----:B------:R1:W2:Y:S03]  /*11260*/  LDG.E.U16 R246, desc[UR60][R18.64] ;  /* 0x0000003c12f67981 */ /* 0x0002a6000c1e1500 */
[----:B0-----:R-:W-:-:S04]  /*11270*/  IMAD.WIDE R20, R17, 0x2, R6 ;  /* 0x0000000211147825 */ /* 0x001fc800078e0206 */
[----:B------:R-:W-:-:S04]  /*11280*/  IMAD.WIDE R12, R4, 0x2, R12 ;  /* 0x00000002040c7825 */ /* 0x000fc800078e020c */
[----:B------:R-:W-:Y:S01]  /*11290*/  IMAD R17, R5, 0x53, RZ ;  /* 0x0000005305117824 */ /* 0x000fe200078e02ff */
[----:B------:R0:W2:Y:S01]  /*112a0*/  LDG.E.U16 R243, desc[UR60][R12.64] ;  /* 0x0000003c0cf37981 */ /* 0x0000a2000c1e1500 */
[----:B------:R-:W-:-:S04]  /*112b0*/  IMAD.WIDE R22, R11, 0x2, R2 ;  /* 0x000000020b167825 */ /* 0x000fc800078e0202 */
[----:B-1----:R-:W-:-:S04]  /*112c0*/  IMAD.WIDE R18, R4, 0x2, R14 ;  /* 0x0000000204127825 */ /* 0x002fc800078e020e */
[----:B------:R-:W-:Y:S01]  /*112d0*/  IMAD.WIDE R14, R4, 0x2, R20 ;  /* 0x00000002040e7825 */ /* 0x000fe200078e0214 */
[----:B------:R1:W2:Y:S03]  /*112e0*/  LDG.E.U16 R244, desc[UR60][R18.64] ;  /* 0x0000003c12f47981 */ /* 0x0002a6000c1e1500 */
[----:B0-----:R-:W-:Y:S01]  /*112f0*/  IMAD.WIDE R12, R17, 0x2, R2 ;  /* 0x00000002110c7825 */ /* 0x001fe200078e0202 */
[----:B------:R0:W2:Y:S03]  /*11300*/  LDG.E.U16 R242, desc[UR60][R14.64] ;  /* 0x0000003c0ef27981 */ /* 0x0000a6000c1e1500 */
[C---:B------:R-:W-:Y:S02]  /*11310*/  IMAD R11, R5.reuse, 0x54, RZ ;  /* 0x00000054050b7824 */ /* 0x040fe400078e02ff */
[----:B------:R-:W-:-:S02]  /*11320*/  IMAD R152, R5, 0x55, RZ ;  /* 0x0000005505987824 */ /* 0x000fc400078e02ff */
[----:B------:R-:W-:-:S04]  /*11330*/  IMAD.WIDE R22, R4, 0x2, R22 ;  /* 0x0000000204167825 */ /* 0x000fc800078e0216 */
[----:B------:R-:W-:Y:S01]  /*11340*/  IMAD.WIDE R20, R17, 0x2, R6 ;  /* 0x0000000211147825 */ /* 0x000fe200078e0206 */
[----:B------:R0:W2:Y:S03]  /*11350*/  LDG.E.U16 R245, desc[UR60][R22.64] ;  /* 0x0000003c16f57981 */ /* 0x0000a6000c1e1500 */
[----:B-1----:R-:W-:-:S04]  /*11360*/  IMAD.WIDE R18, R11, 0x2, R2 ;  /* 0x000000020b127825 */ /* 0x002fc800078e0202 */
[----:B0-----:R-:W-:-:S04]  /*11370*/  IMAD.WIDE R14, R4, 0x2, R12 ;  /* 0x00000002040e7825 */ /* 0x001fc800078e020c */
[----:B------:R-:W-:Y:S01]  /*11380*/  IMAD.WIDE R12, R11, 0x2, R6 ;  /* 0x000000020b0c7825 */ /* 0x000fe200078e0206 */
[----:B------:R0:W2:Y:S03]  /*11390*/  LDG.E.U16 R241, desc[UR60][R14.64] ;  /* 0x0000003c0ef17981 */ /* 0x0000a6000c1e1500 */
[----:B------:R-:W-:-:S04]  /*113a0*/  IMAD.WIDE R154, R152, 0x2, R2 ;  /* 0x00000002989a7825 */ /* 0x000fc800078e0202 */
[----:B------:R-:W-:-:S04]  /*113b0*/  IMAD.WIDE R152, R152, 0x2, R6 ;  /* 0x0000000298987825 */ /* 0x000fc800078e0206 */
[----:B------:R-:W-:-:S04]  /*113c0*/  IMAD.WIDE R22, R4, 0x2, R20 ;  /* 0x0000000204167825 */ /* 0x000fc800078e0214 */
[C---:B------:R-:W-:Y:S01]  /*113d0*/  IMAD.WIDE R20, R4.reuse, 0x2, R18 ;  /* 0x0000000204147825 */ /* 0x040fe200078e0212 */
[----:B------:R-:W2:Y:S03]  /*113e0*/  LDG.E.U16 R240, desc[UR60][R22.64] ;  /* 0x0000003c16f07981 */ /* 0x000ea6000c1e1500 */
[C---:B------:R-:W-:Y:S01]  /*113f0*/  IMAD.WIDE R18, R4.reuse, 0x2, R12 ;  /* 0x0000000204127825 */ /* 0x040fe200078e020c */
[----:B------:R-:W2:Y:S03]  /*11400*/  LDG.E.U16 R239, desc[UR60][R20.64] ;  /* 0x0000003c14ef7981 */ /* 0x000ea6000c1e1500 */
[C---:B0-----:R-:W-:Y:S01]  /*11410*/  IMAD.WIDE R14, R4.reuse, 0x2, R154 ;  /* 0x00000002040e7825 */ /* 0x041fe200078e029a */
[----:B------:R-:W2:Y:S03]  /*11420*/  LDG.E.U16 R238, desc[UR60][R18.64] ;  /* 0x0000003c12ee7981 */ /* 0x000ea6000c1e1500 */
[----:B------:R-:W-:Y:S01]  /*11430*/  IMAD.WIDE R12, R4, 0x2, R152 ;  /* 0x00000002040c7825 */ /* 0x000fe200078e0298 */
[----:B------:R0:W2:Y:S03]  /*11440*/  LDG.E.U16 R237, desc[UR60][R14.64] ;  /* 0x0000003c0eed7981 */ /* 0x0000a6000c1e1500 */
[C---:B------:R-:W-:Y:S01]  /*11450*/  IMAD R11, R5.reuse, 0x56, RZ ;  /* 0x00000056050b7824 */ /* 0x040fe200078e02ff */
[----:B------:R1:W2:Y:S01]  /*11460*/  LDG.E.U16 R236, desc[UR60][R12.64] ;  /* 0x0000003c0cec7981 */ /* 0x0002a2000c1e1500 */
[----:B------:R-:W-:-:S02]  /*11470*/  IMAD R157, R5, 0x57, RZ ;  /* 0x00000057059d7824 */ /* 0x000fc400078e02ff */
[----:B0-----:R-:W-:-:S04]  /*11480*/  IMAD.WIDE R14, R11, 0x2, R2 ;  /* 0x000000020b0e7825 */ /* 0x001fc800078e0202 */
[----:B-1----:R-:W-:-:S04]  /*11490*/  IMAD.WIDE R12, R11, 0x2, R6 ;  /* 0x000000020b0c7825 */ /* 0x002fc800078e0206 */
[----:B------:R-:W-:-:S04]  /*114a0*/  IMAD.WIDE R152, R157, 0x2, R2 ;  /* 0x000000029d987825 */ /* 0x000fc800078e0202 */
[C---:B------:R-:W-:Y:S02]  /*114b0*/  IMAD R11, R5.reuse, 0x59, RZ ;  /* 0x00000059050b7824 */ /* 0x040fe400078e02ff */
[----:B------:R-:W-:Y:S02]  /*114c0*/  IMAD R18, R5, 0x58, RZ ;  /* 0x0000005805127824 */ /* 0x000fe400078e02ff */
[----:B------:R-:W-:-:S04]  /*114d0*/  IMAD.WIDE R20, R4, 0x2, R14 ;  /* 0x0000000204147825 */ /* 0x000fc800078e020e */
[C---:B------:R-:W-:Y:S01]  /*114e0*/  IMAD.WIDE R14, R4.reuse, 0x2, R12 ;  /* 0x00000002040e7825 */ /* 0x040fe200078e020c */
[----:B------:R-:W2:Y:S03]  /*114f0*/  LDG.E.U16 R235, desc[UR60][R20.64] ;  /* 0x0000003c14eb7981 */ /* 0x000ea6000c1e1500 */
[----:B------:R-:W-:Y:S01]  /*11500*/  IMAD.WIDE R12, R4, 0x2, R152 ;  /* 0x00000002040c7825 */ /* 0x000fe200078e0298 */
[----:B------:R-:W2:Y:S03]  /*11510*/  LDG.E.U16 R234, desc[UR60][R14.64] ;  /* 0x0000003c0eea7981 */ /* 0x000ea6000c1e1500 */
[--C-:B------:R-:W-:Y:S01]  /*11520*/  IMAD.WIDE R152, R11, 0x2, R2.reuse ;  /* 0x000000020b987825 */ /* 0x100fe200078e0202 */
[----:B------:R0:W2:Y:S03]  /*11530*/  LDG.E.U16 R233, desc[UR60][R12.64] ;  /* 0x0000003c0ce97981 */ /* 0x0000a6000c1e1500 */
[----:B------:R-:W-:-:S04]  /*11540*/  IMAD.WIDE R22, R18, 0x2, R2 ;  /* 0x0000000212167825 */ /* 0x000fc800078e0202 */
[----:B------:R-:W-:-:S04]  /*11550*/  IMAD.WIDE R18, R18, 0x2, R6 ;  /* 0x0000000212127825 */ /* 0x000fc800078e0206 */
[----:B0-----:R-:W-:-:S04]  /*11560*/  IMAD.WIDE R12, R4, 0x2, R152 ;  /* 0x00000002040c7825 */ /* 0x001fc800078e0298 */
[C---:B------:R-:W-:Y:S01]  /*11570*/  IMAD.WIDE R20, R4.reuse, 0x2, R22 ;  /* 0x0000000204147825 */ /* 0x040fe200078e0216 */
[----:B------:R0:W2:Y:S03]  /*11580*/  LDG.E.U16 R230, desc[UR60][R12.64] ;  /* 0x0000003c0ce67981 */ /* 0x0000a6000c1e1500 */
[----:B------:R-:W-:Y:S01]  /*11590*/  IMAD R22, R5, 0x60, RZ ;  /* 0x0000006005167824 */ /* 0x000fe200078e02ff */
[----:B------:R1:W2:Y:S01]  /*115a0*/  LDG.E.U16 R232, desc[UR60][R20.64] ;  /* 0x0000003c14e87981 */ /* 0x0002a2000c1e1500 */
[----:B------:R-:W-:-:S04]  /*115b0*/  IMAD.WIDE R14, R4, 0x2, R18 ;  /* 0x00000002040e7825 */ /* 0x000fc800078e0212 */
[----:B------:R-:W-:Y:S01]  /*115c0*/  IMAD.WIDE R18, R11, 0x2, R6 ;  /* 0x000000020b127825 */ /* 0x000fe200078e0206 */
[----:B------:R4:W2:Y:S03]  /*115d0*/  LDG.E.U16 R231, desc[UR60][R14.64] ;  /* 0x0000003c0ee77981 */ /* 0x0008a6000c1e1500 */
[----:B0-----:R-:W-:-:S04]  /*115e0*/  IMAD.WIDE R12, R22, 0x2, R2 ;  /* 0x00000002160c7825 */ /* 0x001fc800078e0202 */
[----:B------:R-:W-:Y:S02]  /*115f0*/  IMAD R17, R5, 0x68, RZ ;  /* 0x0000006805117824 */ /* 0x000fe400078e02ff */
[----:B-1----:R-:W-:-:S04]  /*11600*/  IMAD.WIDE R20, R4, 0x2, R18 ;  /* 0x0000000204147825 */ /* 0x002fc800078e0212 */
[----:B------:R-:W-:Y:S01]  /*11610*/  IMAD.WIDE R18, R17, 0x2, R2 ;  /* 0x0000000211127825 */ /* 0x000fe200078e0202 */
[----:B------:R-:W2:Y:S03]  /*11620*/  LDG.E.U16 R229, desc[UR60][R20.64] ;  /* 0x0000003c14e57981 */ /* 0x000ea6000c1e1500 */
[----:B----4-:R-:W-:-:S04]  /*11630*/  IMAD.WIDE R14, R4, 0x2, R12 ;  /* 0x00000002040e7825 */ /* 0x010fc800078e020c */
[--C-:B------:R-:W-:Y:S01]  /*11640*/  IMAD.WIDE R12, R17, 0x2, R6.reuse ;  /* 0x00000002110c7825 */ /* 0x100fe200078e0206 */
[----:B------:R0:W4:Y:S03]  /*11650*/  LDG.E.U16 R228, desc[UR60][R14.64] ;  /* 0x0000003c0ee47981 */ /* 0x000126000c1e1500 */
[----:B------:R-:W-:-:S04]  /*11660*/  IMAD.WIDE R22, R22, 0x2, R6 ;  /* 0x0000000216167825 */ /* 0x000fc800078e0206 */
[----:B------:R-:W-:Y:S02]  /*11670*/  IMAD R11, R5, 0x70, RZ ;  /* 0x00000070050b7824 */ /* 0x000fe400078e02ff */
[----:B------:R-:W-:-:S04]  /*11680*/  IMAD.WIDE R12, R4, 0x2, R12 ;  /* 0x00000002040c7825 */ /* 0x000fc800078e020c */
[C---:B0-----:R-:W-:Y:S01]  /*11690*/  IMAD.WIDE R14, R4.reuse, 0x2, R18 ;  /* 0x00000002040e7825 */ /* 0x041fe200078e0212 */
[----:B------:R-:W4:Y:S03]  /*116a0*/  LDG.E.U16 R225, desc[UR60][R12.64] ;  /* 0x0000003c0ce17981 */ /* 0x000f26000c1e1500 */
[----:B------:R-:W-:Y:S01]  /*116b0*/  IMAD.WIDE R20, R4, 0x2, R22 ;  /* 0x0000000204147825 */ /* 0x000fe200078e0216 */
[----:B------:R0:W4:Y:S03]  /*116c0*/  LDG.E.U16 R226, desc[UR60][R14.64] ;  /* 0x0000003c0ee27981 */ /* 0x000126000c1e1500 */
[----:B------:R-:W-:Y:S01]  /*116d0*/  IMAD.WIDE R22, R11, 0x2, R2 ;  /* 0x000000020b167825 */ /* 0x000fe200078e0202 */
[----:B------:R1:W4:Y:S03]  /*116e0*/  LDG.E.U16 R227, desc[UR60][R20.64] ;  /* 0x0000003c14e37981 */ /* 0x000326000c1e1500 */
[----:B------:R-:W-:-:S02]  /*116f0*/  IMAD R17, R5, 0x78, RZ ;  /* 0x0000007805117824 */ /* 0x000fc400078e02ff */
[----:B0-----:R-:W-:-:S04]  /*11700*/  IMAD.WIDE R14, R11, 0x2, R6 ;  /* 0x000000020b0e7825 */ /* 0x001fc800078e0206 */
[----:B------:R-:W-:-:S04]  /*11710*/  IMAD.WIDE R12, R17, 0x2, R2 ;  /* 0x00000002110c7825 */ /* 0x000fc800078e0202 */
[----:B------:R-:W-:-:S04]  /*11720*/  IMAD.WIDE R18, R4, 0x2, R22 ;  /* 0x0000000204127825 */ /* 0x000fc800078e0216 */
[----:B------:R-:W-:Y:S01]  /*11730*/  IMAD R152, R5, 0x5a, RZ ;  /* 0x0000005a05987824 */ /* 0x000fe200078e02ff */
[----:B------:R0:W4:Y:S01]  /*11740*/  LDG.E.U16 R224, desc[UR60][R18.64] ;  /* 0x0000003c12e07981 */ /* 0x000122000c1e1500 */
[----:B-1----:R-:W-:-:S04]  /*11750*/  IMAD.WIDE R20, R4, 0x2, R14 ;  /* 0x0000000204147825 */ /* 0x002fc800078e020e */
[----:B------:R-:W-:Y:S01]  /*11760*/  IMAD.WIDE R14, R4, 0x2, R12 ;  /* 0x00000002040e7825 */ /* 0x000fe200078e020c */
[----:B------:R-:W4:Y:S03]  /*11770*/  LDG.E.U16 R223, desc[UR60][R20.64] ;  /* 0x0000003c14df7981 */ /* 0x000f26000c1e1500 */
[----:B------:R-:W-:Y:S01]  /*11780*/  IMAD.WIDE R12, R152, 0x2, R2 ;  /* 0x00000002980c7825 */ /* 0x000fe200078e0202 */
[----:B------:R1:W4:Y:S03]  /*11790*/  LDG.E.U16 R222, desc[UR60][R14.64] ;  /* 0x0000003c0ede7981 */ /* 0x000326000c1e1500 */
[----:B0-----:R-:W-:-:S04]  /*117a0*/  IMAD.WIDE R18, R17, 0x2, R6 ;  /* 0x0000000211127825 */ /* 0x001fc800078e0206 */
[----:B------:R-:W-:Y:S02]  /*117b0*/  IMAD R17, R5, 0x61, RZ ;  /* 0x0000006105117824 */ /* 0x000fe400078e02ff */
[----:B------:R-:W-:-:S04]  /*117c0*/  IMAD.WIDE R152, R152, 0x2, R6 ;  /* 0x0000000298987825 */ /* 0x000fc800078e0206 */
[----:B------:R-:W-:-:S04]  /*117d0*/  IMAD.WIDE R22, R17, 0x2, R2 ;  /* 0x0000000211167825 */ /* 0x000fc800078e0202 */
[----:B------:R-:W-:-:S04]  /*117e0*/  IMAD.WIDE R12, R4, 0x2, R12 ;  /* 0x00000002040c7825 */ /* 0x000fc800078e020c */
[C---:B------:R-:W-:Y:S01]  /*117f0*/  IMAD.WIDE R18, R4.reuse, 0x2, R18 ;  /* 0x0000000204127825 */ /* 0x040fe200078e0212 */
[----:B------:R0:W4:Y:S03]  /*11800*/  LDG.E.U16 R220, desc[UR60][R12.64] ;  /* 0x0000003c0cdc7981 */ /* 0x000126000c1e1500 */
[----:B------:R-:W-:Y:S01]  /*11810*/  IMAD R11, R5, 0x69, RZ ;  /* 0x00000069050b7824 */ /* 0x000fe200078e02ff */
[----:B------:R3:W4:Y:S01]  /*11820*/  LDG.E.U16 R221, desc[UR60][R18.64] ;  /* 0x0000003c12dd7981 */ /* 0x000722000c1e1500 */
[----:B-1----:R-:W-:-:S04]  /*11830*/  IMAD.WIDE R14, R4, 0x2, R152 ;  /* 0x00000002040e7825 */ /* 0x002fc800078e0298 */
[----:B------:R-:W-:Y:S01]  /*11840*/  IMAD.WIDE R20, R17, 0x2, R6 ;  /* 0x0000000211147825 */ /* 0x000fe200078e0206 */
[----:B------:R1:W4:Y:S03]  /*11850*/  LDG.E.U16 R219, desc[UR60][R14.64] ;  /* 0x0000003c0edb7981 */ /* 0x000326000c1e1500 */
[----:B0-----:R-:W-:-:S04]  /*11860*/  IMAD.WIDE R12, R4, 0x2, R22 ;  /* 0x00000002040c7825 */ /* 0x001fc800078e0216 */
[----:B---3--:R-:W-:Y:S01]  /*11870*/  IMAD.WIDE R18, R11, 0x2, R2 ;  /* 0x000000020b127825 */ /* 0x008fe200078e0202 */
[----:B------:R0:W3:Y:S03]  /*11880*/  LDG.E.U16 R218, desc[UR60][R12.64] ;  /* 0x0000003c0cda7981 */ /* 0x0000e6000c1e1500 */
[----:B------:R-:W-:Y:S02]  /*11890*/  IMAD R22, R5, 0x71, RZ ;  /* 0x0000007105167824 */ /* 0x000fe400078e02ff */
[----:B------:R-:W-:-:S04]  /*118a0*/  IMAD.WIDE R20, R4, 0x2, R20 ;  /* 0x0000000204147825 */ /* 0x000fc800078e0214 */
[----:B-1----:R-:W-:Y:S01]  /*118b0*/  IMAD.WIDE R14, R11, 0x2, R6 ;  /* 0x000000020b0e7825 */ /* 0x002fe200078e0206 */
[----:B------:R1:W3:Y:S03]  /*118c0*/  LDG.E.U16 R215, desc[UR60][R20.64] ;  /* 0x0000003c14d77981 */ /* 0x0002e6000c1e1500 */
[----:B0-----:R-:W-:-:S04]  /*118d0*/  IMAD.WIDE R12, R22, 0x2, R2 ;  /* 0x00000002160c7825 */ /* 0x001fc800078e0202 */
[----:B------:R-:W-:-:S04]  /*118e0*/  IMAD.WIDE R18, R4, 0x2, R18 ;  /* 0x0000000204127825 */ /* 0x000fc800078e0212 */
[----:B------:R-:W-:Y:S01]  /*118f0*/  IMAD R11, R5, 0x79, RZ ;  /* 0x00000079050b7824 */ /* 0x000fe200078e02ff */
[----:B------:R0:W3:Y:S01]  /*11900*/  LDG.E.U16 R214, desc[UR60][R18.64] ;  /* 0x0000003c12d67981 */ /* 0x0000e2000c1e1500 */
[----:B-1----:R-:W-:-:S04]  /*11910*/  IMAD.WIDE R20, R4, 0x2, R14 ;  /* 0x0000000204147825 */ /* 0x002fc800078e020e */
[----:B------:R-:W-:Y:S01]  /*11920*/  IMAD.WIDE R14, R4, 0x2, R12 ;  /* 0x00000002040e7825 */ /* 0x000fe200078e020c */
[----:B------:R-:W3:Y:S03]  /*11930*/  LDG.E.U16 R213, desc[UR60][R20.64] ;  /* 0x0000003c14d57981 */ /* 0x000ee6000c1e1500 */
[C---:B------:R-:W-:Y:S01]  /*11940*/  IMAD.WIDE R12, R11.reuse, 0x2, R2 ;  /* 0x000000020b0c7825 */ /* 0x040fe200078e0202 */
[----:B------:R1:W3:Y:S03]  /*11950*/  LDG.E.U16 R212, desc[UR60][R14.64] ;  /* 0x0000003c0ed47981 */ /* 0x0002e6000c1e1500 */
[----:B0-----:R-:W-:-:S04]  /*11960*/  IMAD.WIDE R18, R11, 0x2, R6 ;  /* 0x000000020b127825 */ /* 0x001fc800078e0206 */
[----:B------:R-:W-:-:S04]  /*11970*/  IMAD.WIDE R22, R22, 0x2, R6 ;  /* 0x0000000216167825 */ /* 0x000fc800078e0206 */
[----:B-1----:R-:W-:-:S04]  /*11980*/  IMAD.WIDE R14, R4, 0x2, R12 ;  /* 0x00000002040e7825 */ /* 0x002fc800078e020c */
[C---:B------:R-:W-:Y:S01]  /*11990*/  IMAD.WIDE R12, R4.reuse, 0x2, R18 ;  /* 0x00000002040c7825 */ /* 0x040fe200078e0212 */
[----:B------:R-:W3:Y:S03]  /*119a0*/  LDG.E.U16 R210, desc[UR60][R14.64] ;  /* 0x0000003c0ed27981 */ /* 0x000ee6000c1e1500 */
[----:B------:R-:W-:Y:S01]  /*119b0*/  IMAD.WIDE R20, R4, 0x2, R22 ;  /* 0x0000000204147825 */ /* 0x000fe200078e0216 */
[----:B------:R0:W3:Y:S03]  /*119c0*/  LDG.E.U16 R209, desc[UR60][R12.64] ;  /* 0x0000003c0cd17981 */ /* 0x0000e6000c1e1500 */
[C---:B------:R-:W-:Y:S01]  /*119d0*/  IMAD R17, R5.reuse, 0x5b, RZ ;  /* 0x0000005b05117824 */ /* 0x040fe200078e02ff */
[----:B------:R1:W3:Y:S01]  /*119e0*/  LDG.E.U16 R211, desc[UR60][R20.64] ;  /* 0x0000003c14d37981 */ /* 0x0002e2000c1e1500 */
[----:B------:R-:W-:-:S02]  /*119f0*/  IMAD R11, R5, 0x62, RZ ;  /* 0x00000062050b7824 */ /* 0x000fc400078e02ff */
[----:B------:R-:W-:-:S04]  /*11a00*/  IMAD.WIDE R18, R17, 0x2, R2 ;  /* 0x0000000211127825 */ /* 0x000fc800078e0202 */
[----:B0-----:R-:W-:-:S04]  /*11a10*/  IMAD.WIDE R12, R11, 0x2, R2 ;  /* 0x000000020b0c7825 */ /* 0x001fc800078e0202 */
[----:B-1----:R-:W-:Y:S02]  /*11a20*/  IMAD R20, R5, 0x6a, RZ ;  /* 0x0000006a05147824 */ /* 0x002fe400078e02ff */
[----:B------:R-:W-:-:S04]  /*11a30*/  IMAD.WIDE R14, R11, 0x2, R6 ;  /* 0x000000020b0e7825 */ /* 0x000fc800078e0206 */
[----:B------:R-:W-:-:S04]  /*11a40*/  IMAD.WIDE R22, R20, 0x2, R2 ;  /* 0x0000000214167825 */ /* 0x000fc800078e0202 */
[----:B------:R-:W-:-:S04]  /*11a50*/  IMAD.WIDE R18, R4, 0x2, R18 ;  /* 0x0000000204127825 */ /* 0x000fc800078e0212 */
[----:B------:R-:W-:Y:S01]  /*11a60*/  IMAD.WIDE R12, R4, 0x2, R12 ;  /* 0x00000002040c7825 */ /* 0x000fe200078e020c */
[----:B------:R0:W3:Y:S03]  /*11a70*/  LDG.E.U16 R208, desc[UR60][R18.64] ;  /* 0x0000003c12d07981 */ /* 0x0000e6000c1e1500 */
[----:B------:R-:W-:Y:S01]  /*11a80*/  IMAD.WIDE R20, R20, 0x2, R6 ;  /* 0x0000000214147825 */ /* 0x000fe200078e0206 */
[----:B------:R1:W3:Y:S03]  /*11a90*/  LDG.E.U16 R207, desc[UR60][R12.64] ;  /* 0x0000003c0ccf7981 */ /* 0x0002e6000c1e1500 */
[----:B------:R-:W-:Y:S02]  /*11aa0*/  IMAD R11, R5, 0x72, RZ ;  /* 0x00000072050b7824 */ /* 0x000fe400078e02ff */
[----:B0-----:R-:W-:-:S04]  /*11ab0*/  IMAD.WIDE R18, R4, 0x2, R14 ;  /* 0x0000000204127825 */ /* 0x001fc800078e020e */
[----:B------:R-:W-:Y:S01]  /*11ac0*/  IMAD.WIDE R152, R11, 0x2, R2 ;  /* 0x000000020b987825 */ /* 0x000fe200078e0202 */
[----:B------:R0:W3:Y:S03]  /*11ad0*/  LDG.E.U16 R206, desc[UR60][R18.64] ;  /* 0x0000003c12ce7981 */ /* 0x0000e6000c1e1500 */
[----:B-1----:R-:W-:-:S04]  /*11ae0*/  IMAD.WIDE R12, R4, 0x2, R20 ;  /* 0x00000002040c7825 */ /* 0x002fc800078e0214 */
[C---:B------:R-:W-:Y:S01]  /*11af0*/  IMAD.WIDE R14, R4.reuse, 0x2, R22 ;  /* 0x00000002040e7825 */ /* 0x040fe200078e0216 */
[----:B------:R1:W3:Y:S03]  /*11b00*/  LDG.E.U16 R204, desc[UR60][R12.64] ;  /* 0x0000003c0ccc7981 */ /* 0x0002e6000c1e1500 */
[----:B------:R-:W-:Y:S01]  /*11b10*/  IMAD R20, R5, 0x7a, RZ ;  /* 0x0000007a05147824 */ /* 0x000fe200078e02ff */
[----:B------:R1:W3:Y:S01]  /*11b20*/  LDG.E.U16 R205, desc[UR60][R14.64] ;  /* 0x0000003c0ecd7981 */ /* 0x0002e2000c1e1500 */
[----:B0-----:R-:W-:-:S04]  /*11b30*/  IMAD.WIDE R18, R4, 0x2, R152 ;  /* 0x0000000204127825 */ /* 0x001fc800078e0298 */
[----:B-1----:R-:W-:Y:S01]  /*11b40*/  IMAD.WIDE R12, R20, 0x2, R2 ;  /* 0x00000002140c7825 */ /* 0x002fe200078e0202 */
[----:B------:R0:W3:Y:S03]  /*11b50*/  LDG.E.U16 R203, desc[UR60][R18.64] ;  /* 0x0000003c12cb7981 */ /* 0x0000e6000c1e1500 */
[----:B------:R-:W-:-:S04]  /*11b60*/  IMAD.WIDE R14, R11, 0x2, R6 ;  /* 0x000000020b0e7825 */ /* 0x000fc800078e0206 */
[----:B------:R-:W-:Y:S02]  /*11b70*/  IMAD R155, R5, 0x5c, RZ ;  /* 0x0000005c059b7824 */ /* 0x000fe400078e02ff */
[----:B------:R-:W-:-:S04]  /*11b80*/  IMAD.WIDE R20, R20, 0x2, R6 ;  /* 0x0000000214147825 */ /* 0x000fc800078e0206 */
[----:B0-----:R-:W-:-:S04]  /*11b90*/  IMAD.WIDE R18, R4, 0x2, R12 ;  /* 0x0000000204127825 */ /* 0x001fc800078e020c */
[----:B------:R-:W-:Y:S01]  /*11ba0*/  IMAD.WIDE R22, R4, 0x2, R14 ;  /* 0x0000000204167825 */ /* 0x000fe200078e020e */
[----:B------:R-:W3:Y:S03]  /*11bb0*/  LDG.E.U16 R201, desc[UR60][R18.64] ;  /* 0x0000003c12c97981 */ /* 0x000ee6000c1e1500 */
[----:B------:R-:W-:Y:S01]  /*11bc0*/  IMAD.WIDE R12, R17, 0x2, R6 ;  /* 0x00000002110c7825 */ /* 0x000fe200078e0206 */
[----:B------:R0:W3:Y:S03]  /*11bd0*/  LDG.E.U16 R202, desc[UR60][R22.64] ;  /* 0x0000003c16ca7981 */ /* 0x0000e6000c1e1500 */
[----:B------:R-:W-:-:S04]  /*11be0*/  IMAD.WIDE R152, R155, 0x2, R2 ;  /* 0x000000029b987825 */ /* 0x000fc800078e0202 */
[----:B------:R-:W-:Y:S02]  /*11bf0*/  IMAD R154, R5, 0x63, RZ ;  /* 0x00000063059a7824 */ /* 0x000fe400078e02ff */
[----:B------:R-:W-:-:S04]  /*11c00*/  IMAD.WIDE R14, R4, 0x2, R20 ;  /* 0x00000002040e7825 */ /* 0x000fc800078e0214 */
[----:B0-----:R-:W-:Y:S01]  /*11c10*/  IMAD.WIDE R22, R154, 0x2, R2 ;  /* 0x000000029a167825 */ /* 0x001fe200078e0202 */
[----:B------:R0:W3:Y:S03]  /*11c20*/  LDG.E.U16 R200, desc[UR60][R14.64] ;  /* 0x0000003c0ec87981 */ /* 0x0000e6000c1e1500 */
[----:B------:R-:W-:-:S04]  /*11c30*/  IMAD.WIDE R20, R4, 0x2, R12 ;  /* 0x0000000204147825 */ /* 0x000fc800078e020c */
[----:B------:R-:W-:Y:S01]  /*11c40*/  IMAD.WIDE R18, R4, 0x2, R152 ;  /* 0x0000000204127825 */ /* 0x000fe200078e0298 */
[----:B------:R-:W3:Y:S03]  /*11c50*/  LDG.E.U16 R199, desc[UR60][R20.64] ;  /* 0x0000003c14c77981 */ /* 0x000ee6000c1e1500 */
[----:B------:R-:W-:Y:S01]  /*11c60*/  IMAD.WIDE R12, R154, 0x2, R6 ;  /* 0x000000029a0c7825 */ /* 0x000fe200078e0206 */
[----:B------:R1:W3:Y:S03]  /*11c70*/  LDG.E.U16 R198, desc[UR60][R18.64] ;  /* 0x0000003c12c67981 */ /* 0x0002e6000c1e1500 */
[----:B------:R-:W-:Y:S02]  /*11c80*/  IMAD R152, R5, 0x73, RZ ;  /* 0x0000007305987824 */ /* 0x000fe400078e02ff */
[----:B0-----:R-:W-:-:S04]  /*11c90*/  IMAD.WIDE R14, R4, 0x2, R22 ;  /* 0x00000002040e7825 */ /* 0x001fc800078e0216 */
[----:B------:R-:W-:Y:S01]  /*11ca0*/  IMAD R11, R5, 0x6b, RZ ;  /* 0x0000006b050b7824 */ /* 0x000fe200078e02ff */
[----:B------:R0:W3:Y:S01]  /*11cb0*/  LDG.E.U16 R197, desc[UR60][R14.64] ;  /* 0x0000003c0ec57981 */ /* 0x0000e2000c1e1500 */
[----:B-1----:R-:W-:-:S04]  /*11cc0*/  IMAD.WIDE R18, R4, 0x2, R12 ;  /* 0x0000000204127825 */ /* 0x002fc800078e020c */
[--C-:B------:R-:W-:Y:S01]  /*11cd0*/  IMAD.WIDE R12, R152, 0x2, R2.reuse ;  /* 0x00000002980c7825 */ /* 0x100fe200078e0202 */
[----:B------:R1:W3:Y:S03]  /*11ce0*/  LDG.E.U16 R196, desc[UR60][R18.64] ;  /* 0x0000003c12c47981 */ /* 0x0002e6000c1e1500 */
[----:B------:R-:W-:-:S04]  /*11cf0*/  IMAD.WIDE R20, R11, 0x2, R2 ;  /* 0x000000020b147825 */ /* 0x000fc800078e0202 */
[----:B0-----:R-:W-:-:S04]  /*11d00*/  IMAD.WIDE R14, R11, 0x2, R6 ;  /* 0x000000020b0e7825 */ /* 0x001fc800078e0206 */
[----:B------:R-:W-:-:S04]  /*11d10*/  IMAD.WIDE R152, R152, 0x2, R6 ;  /* 0x0000000298987825 */ /* 0x000fc800078e0206 */
[----:B------:R-:W-:-:S04]  /*11d20*/  IMAD.WIDE R12, R4, 0x2, R12 ;  /* 0x00000002040c7825 */ /* 0x000fc800078e020c */
[----:B------:R-:W-:Y:S01]  /*11d30*/  IMAD R11, R5, 0x7b, RZ ;  /* 0x0000007b050b7824 */ /* 0x000fe200078e02ff */
[----:B------:R0:W3:Y:S01]  /*11d40*/  LDG.E.U16 R193, desc[UR60][R12.64] ;  /* 0x0000003c0cc17981 */ /* 0x0000e2000c1e1500 */
[----:B------:R-:W-:-:S04]  /*11d50*/  IMAD.WIDE R22, R4, 0x2, R20 ;  /* 0x0000000204167825 */ /* 0x000fc800078e0214 */
[C---:B------:R-:W-:Y:S01]  /*11d60*/  IMAD.WIDE R20, R4.reuse, 0x2, R14 ;  /* 0x0000000204147825 */ /* 0x040fe200078e020e */
[----:B------:R-:W3:Y:S03]  /*11d70*/  LDG.E.U16 R195, desc[UR60][R22.64] ;  /* 0x0000003c16c37981 */ /* 0x000ee6000c1e1500 */
[----:B-1----:R-:W-:Y:S01]  /*11d80*/  IMAD.WIDE R18, R4, 0x2, R152 ;  /* 0x0000000204127825 */ /* 0x002fe200078e0298 */
[----:B------:R-:W3:Y:S03]  /*11d90*/  LDG.E.U16 R194, desc[UR60][R20.64] ;  /* 0x0000003c14c27981 */ /* 0x000ee6000c1e1500 */
[C---:B------:R-:W-:Y:S01]  /*11da0*/  IMAD.WIDE R14, R11.reuse, 0x2, R2 ;  /* 0x000000020b0e7825 */ /* 0x040fe200078e0202 */
[----:B------:R1:W3:Y:S03]  /*11db0*/  LDG.E.U16 R192, desc[UR60][R18.64] ;  /* 0x0000003c12c07981 */ /* 0x0002e6000c1e1500 */
[----:B0-----:R-:W-:-:S04]  /*11dc0*/  IMAD.WIDE R12, R11, 0x2, R6 ;  /* 0x000000020b0c7825 */ /* 0x001fc800078e0206 */
[C---:B------:R-:W-:Y:S02]  /*11dd0*/  IMAD R152, R5.reuse, 0x64, RZ ;  /* 0x0000006405987824 */ /* 0x040fe400078e02ff */
[----:B------:R-:W-:Y:S02]  /*11de0*/  IMAD R156, R5, 0x5d, RZ ;  /* 0x0000005d059c7824 */ /* 0x000fe400078e02ff */
[----:B-1----:R-:W-:-:S04]  /*11df0*/  IMAD.WIDE R18, R4, 0x2, R14 ;  /* 0x0000000204127825 */ /* 0x002fc800078e020e */
[----:B------:R-:W-:Y:S01]  /*11e00*/  IMAD.WIDE R14, R4, 0x2, R12 ;  /* 0x00000002040e7825 */ /* 0x000fe200078e020c */
[----:B------:R0:W3:Y:S03]  /*11e10*/  LDG.E.U16 R191, desc[UR60][R18.64] ;  /* 0x0000003c12bf7981 */ /* 0x0000e6000c1e1500 */
[----:B------:R-:W-:Y:S01]  /*11e20*/  IMAD.WIDE R12, R152, 0x2, R2 ;  /* 0x00000002980c7825 */ /* 0x000fe200078e0202 */
[----:B------:R1:W3:Y:S03]  /*11e30*/  LDG.E.U16 R190, desc[UR60][R14.64] ;  /* 0x0000003c0ebe7981 */ /* 0x0002e6000c1e1500 */
[----:B------:R-:W-:-:S04]  /*11e40*/  IMAD.WIDE R20, R155, 0x2, R6 ;  /* 0x000000029b147825 */ /* 0x000fc800078e0206 */
[----:B------:R-:W-:-:S04]  /*11e50*/  IMAD.WIDE R154, R156, 0x2, R2 ;  /* 0x000000029c9a7825 */ /* 0x000fc800078e0202 */
[----:B------:R-:W-:Y:S02]  /*11e60*/  IMAD R17, R5, 0x6c, RZ ;  /* 0x0000006c05117824 */ /* 0x000fe400078e02ff */
[----:B------:R-:W-:-:S04]  /*11e70*/  IMAD.WIDE R152, R152, 0x2, R6 ;  /* 0x0000000298987825 */ /* 0x000fc800078e0206 */
[----:B0-----:R-:W-:-:S04]  /*11e80*/  IMAD.WIDE R18, R4, 0x2, R12 ;  /* 0x0000000204127825 */ /* 0x001fc800078e020c */
[----:B------:R-:W-:Y:S01]  /*11e90*/  IMAD.WIDE R12, R17, 0x2, R2 ;  /* 0x00000002110c7825 */ /* 0x000fe200078e0202 */
[----:B------:R0:W3:Y:S03]  /*11ea0*/  LDG.E.U16 R187, desc[UR60][R18.64] ;  /* 0x0000003c12bb7981 */ /* 0x0000e6000c1e1500 */
[----:B------:R-:W-:-:S04]  /*11eb0*/  IMAD.WIDE R22, R4, 0x2, R20 ;  /* 0x0000000204167825 */ /* 0x000fc800078e0214 */
[C---:B------:R-:W-:Y:S01]  /*11ec0*/  IMAD.WIDE R20, R4.reuse, 0x2, R154 ;  /* 0x0000000204147825 */ /* 0x040fe200078e029a */
[----:B------:R2:W3:Y:S03]  /*11ed0*/  LDG.E.U16 R189, desc[UR60][R22.64] ;  /* 0x0000003c16bd7981 */ /* 0x0004e6000c1e1500 */
[C---:B------:R-:W-:Y:S01]  /*11ee0*/  IMAD R11, R5.reuse, 0x74, RZ ;  /* 0x00000074050b7824 */ /* 0x040fe200078e02ff */
[----:B------:R2:W3:Y:S01]  /*11ef0*/  LDG.E.U16 R188, desc[UR60][R20.64] ;  /* 0x0000003c14bc7981 */ /* 0x0004e2000c1e1500 */
[----:B------:R-:W-:Y:S02]  /*11f00*/  IMAD R154, R5, 0x7c, RZ ;  /* 0x0000007c059a7824 */ /* 0x000fe400078e02ff */
[----:B-1----:R-:W-:-:S04]  /*11f10*/  IMAD.WIDE R14, R4, 0x2, R152 ;  /* 0x00000002040e7825 */ /* 0x002fc800078e0298 */
[----:B0-----:R-:W-:Y:S01]  /*11f20*/  IMAD.WIDE R18, R4, 0x2, R12 ;  /* 0x0000000204127825 */ /* 0x001fe200078e020c */
[----:B------:R0:W3:Y:S03]  /*11f30*/  LDG.E.U16 R186, desc[UR60][R14.64] ;  /* 0x0000003c0eba7981 */ /* 0x0000e6000c1e1500 */
[----:B------:R-:W-:Y:S01]  /*11f40*/  IMAD.WIDE R12, R11, 0x2, R6 ;  /* 0x000000020b0c7825 */ /* 0x000fe200078e0206 */
[----:B------:R1:W3:Y:S03]  /*11f50*/  LDG.E.U16 R185, desc[UR60][R18.64] ;  /* 0x0000003c12b97981 */ /* 0x0002e6000c1e1500 */
[----:B--2---:R-:W-:-:S04]  /*11f60*/  IMAD.WIDE R22, R154, 0x2, R2 ;  /* 0x000000029a167825 */ /* 0x004fc800078e0202 */
[----:B------:R-:W-:-:S04]  /*11f70*/  IMAD.WIDE R154, R154, 0x2, R6 ;  /* 0x000000029a9a7825 */ /* 0x000fc800078e0206 */
[----:B------:R-:W-:-:S04]  /*11f80*/  IMAD.WIDE R20, R17, 0x2, R6 ;  /* 0x0000000211147825 */ /* 0x000fc800078e0206 */
[----:B0-----:R-:W-:-:S04]  /*11f90*/  IMAD.WIDE R14, R11, 0x2, R2 ;  /* 0x000000020b0e7825 */ /* 0x001fc800078e0202 */
[----:B-1----:R-:W-:-:S04]  /*11fa0*/  IMAD.WIDE R18, R4, 0x2, R12 ;  /* 0x0000000204127825 */ /* 0x002fc800078e020c */
        /* <DEDUP_REMOVED lines=12> */
[----:B------:R-:W-:-:S04]  /*12070*/  IMAD.WIDE R18, R4, 0x2, R18 ;  /* 0x0000000204127825 */ /* 0x000fc800078e0212 */
[C---:B0-----:R-:W-:Y:S01]  /*12080*/  IMAD.WIDE R14, R12.reuse, 0x2, R2 ;  /* 0x000000020c0e7825 */ /* 0x041fe200078e0202 */
[----:B------:R0:W2:Y:S03]  /*12090*/  LDG.E.U16 R179, desc[UR60][R18.64] ;  /* 0x0000003c12b37981 */ /* 0x0000a6000c1e1500 */
[----:B------:R-:W-:-:S04]  /*120a0*/  IMAD.WIDE R12, R12, 0x2, R6 ;  /* 0x000000020c0c7825 */ /* 0x000fc800078e0206 */
[----:B------:R-:W-:-:S04]  /*120b0*/  IMAD.WIDE R20, R22, 0x2, R2 ;  /* 0x0000000216147825 */ /* 0x000fc800078e0202 */
[----:B------:R-:W-:-:S04]  /*120c0*/  IMAD.WIDE R22, R22, 0x2, R6 ;  /* 0x0000000216167825 */ /* 0x000fc800078e0206 */
[----:B------:R-:W-:Y:S02]  /*120d0*/  IMAD R11, R5, 0x75, RZ ;  /* 0x00000075050b7824 */ /* 0x000fe400078e02ff */
[----:B------:R-:W-:-:S04]  /*120e0*/  IMAD.WIDE R14, R4, 0x2, R14 ;  /* 0x00000002040e7825 */ /* 0x000fc800078e020e */
[----:B------:R-:W-:Y:S01]  /*120f0*/  IMAD.WIDE R152, R11, 0x2, R2 ;  /* 0x000000020b987825 */ /* 0x000fe200078e0202 */
[----:B------:R1:W2:Y:S03]  /*12100*/  LDG.E.U16 R178, desc[UR60][R14.64] ;  /* 0x0000003c0eb27981 */ /* 0x0002a6000c1e1500 */
[----:B------:R-:W-:-:S04]  /*12110*/  IMAD.WIDE R12, R4, 0x2, R12 ;  /* 0x00000002040c7825 */ /* 0x000fc800078e020c */
[C---:B0-----:R-:W-:Y:S01]  /*12120*/  IMAD.WIDE R18, R4.reuse, 0x2, R22 ;  /* 0x0000000204127825 */ /* 0x041fe200078e0216 */
[----:B------:R0:W2:Y:S03]  /*12130*/  LDG.E.U16 R177, desc[UR60][R12.64] ;  /* 0x0000003c0cb17981 */ /* 0x0000a6000c1e1500 */
[C---:B------:R-:W-:Y:S01]  /*12140*/  IMAD.WIDE R20, R4.reuse, 0x2, R20 ;  /* 0x0000000204147825 */ /* 0x040fe200078e0214 */
[----:B------:R4:W2:Y:S03]  /*12150*/  LDG.E.U16 R175, desc[UR60][R18.64] ;  /* 0x0000003c12af7981 */ /* 0x0008a6000c1e1500 */
[----:B-1----:R-:W-:Y:S01]  /*12160*/  IMAD.WIDE R14, R4, 0x2, R152 ;  /* 0x00000002040e7825 */ /* 0x002fe200078e0298 */
[----:B------:R1:W2:Y:S03]  /*12170*/  LDG.E.U16 R176, desc[UR60][R20.64] ;  /* 0x0000003c14b07981 */ /* 0x0002a6000c1e1500 */
[----:B0-----:R-:W-:Y:S01]  /*12180*/  IMAD.WIDE R12, R11, 0x2, R6 ;  /* 0x000000020b0c7825 */ /* 0x001fe200078e0206 */
[----:B------:R0:W2:Y:S03]  /*12190*/  LDG.E.U16 R174, desc[UR60][R14.64] ;  /* 0x0000003c0eae7981 */ /* 0x0000a6000c1e1500 */
[----:B----4-:R-:W-:-:S02]  /*121a0*/  IMAD R18, R5, 0x7d, RZ ;  /* 0x0000007d05127824 */ /* 0x010fc400078e02ff */
[C---:B------:R-:W-:Y:S02]  /*121b0*/  IMAD R22, R5.reuse, 0x5e, RZ ;  /* 0x0000005e05167824 */ /* 0x040fe400078e02ff */
[----:B------:R-:W-:Y:S02]  /*121c0*/  IMAD R11, R5, 0x66, RZ ;  /* 0x00000066050b7824 */ /* 0x000fe400078e02ff */
[----:B-1----:R-:W-:-:S04]  /*121d0*/  IMAD.WIDE R20, R18, 0x2, R2 ;  /* 0x0000000212147825 */ /* 0x002fc800078e0202 */
[----:B------:R-:W-:-:S04]  /*121e0*/  IMAD.WIDE R18, R18, 0x2, R6 ;  /* 0x0000000212127825 */ /* 0x000fc800078e0206 */
[----:B0-----:R-:W-:-:S04]  /*121f0*/  IMAD.WIDE R14, R4, 0x2, R12 ;  /* 0x00000002040e7825 */ /* 0x001fc800078e020c */
[C---:B------:R-:W-:Y:S01]  /*12200*/  IMAD.WIDE R12, R22.reuse, 0x2, R2 ;  /* 0x00000002160c7825 */ /* 0x040fe200078e0202 */
[----:B------:R0:W4:Y:S03]  /*12210*/  LDG.E.U16 R173, desc[UR60][R14.64] ;  /* 0x0000003c0ead7981 */ /* 0x000126000c1e1500 */
[----:B------:R-:W-:-:S04]  /*12220*/  IMAD.WIDE R22, R22, 0x2, R6 ;  /* 0x0000000216167825 */ /* 0x000fc800078e0206 */
[----:B------:R-:W-:-:S04]  /*12230*/  IMAD.WIDE R154, R11, 0x2, R2 ;  /* 0x000000020b9a7825 */ /* 0x000fc800078e0202 */
[----:B------:R-:W-:-:S04]  /*12240*/  IMAD.WIDE R152, R4, 0x2, R20 ;  /* 0x0000000204987825 */ /* 0x000fc800078e0214 */
[C---:B------:R-:W-:Y:S01]  /*12250*/  IMAD.WIDE R20, R4.reuse, 0x2, R18 ;  /* 0x0000000204147825 */ /* 0x040fe200078e0212 */
[----:B------:R1:W4:Y:S03]  /*12260*/  LDG.E.U16 R172, desc[UR60][R152.64] ;  /* 0x0000003c98ac7981 */ /* 0x000326000c1e1500 */
[C---:B------:R-:W-:Y:S01]  /*12270*/  IMAD.WIDE R18, R4.reuse, 0x2, R12 ;  /* 0x0000000204127825 */ /* 0x040fe200078e020c */
[----:B------:R-:W4:Y:S03]  /*12280*/  LDG.E.U16 R171, desc[UR60][R20.64] ;  /* 0x0000003c14ab7981 */ /* 0x000f26000c1e1500 */
[C---:B0-----:R-:W-:Y:S01]  /*12290*/  IMAD.WIDE R14, R4.reuse, 0x2, R22 ;  /* 0x00000002040e7825 */ /* 0x041fe200078e0216 */
[----:B------:R0:W4:Y:S03]  /*122a0*/  LDG.E.U16 R170, desc[UR60][R18.64] ;  /* 0x0000003c12aa7981 */ /* 0x000126000c1e1500 */
[----:B------:R-:W-:Y:S01]  /*122b0*/  IMAD.WIDE R12, R4, 0x2, R154 ;  /* 0x00000002040c7825 */ /* 0x000fe200078e029a */
[----:B------:R0:W4:Y:S03]  /*122c0*/  LDG.E.U16 R169, desc[UR60][R14.64] ;  /* 0x0000003c0ea97981 */ /* 0x000126000c1e1500 */
[C---:B------:R-:W-:Y:S01]  /*122d0*/  IMAD R17, R5.reuse, 0x6e, RZ ;  /* 0x0000006e05117824 */ /* 0x040fe200078e02ff */
[----:B------:R0:W4:Y:S01]  /*122e0*/  LDG.E.U16 R168, desc[UR60][R12.64] ;  /* 0x0000003c0ca87981 */ /* 0x000122000c1e1500 */
[----:B-1----:R-:W-:-:S02]  /*122f0*/  IMAD R152, R5, 0x76, RZ ;  /* 0x0000007605987824 */ /* 0x002fc400078e02ff */
[----:B0-----:R-:W-:-:S04]  /*12300*/  IMAD.WIDE R18, R11, 0x2, R6 ;  /* 0x000000020b127825 */ /* 0x001fc800078e0206 */
[----:B------:R-:W-:-:S04]  /*12310*/  IMAD.WIDE R14, R17, 0x2, R2 ;  /* 0x00000002110e7825 */ /* 0x000fc800078e0202 */
[----:B------:R-:W-:-:S04]  /*12320*/  IMAD.WIDE R12, R17, 0x2, R6 ;  /* 0x00000002110c7825 */ /* 0x000fc800078e0206 */
[----:B------:R-:W-:-:S04]  /*12330*/  IMAD.WIDE R20, R152, 0x2, R2 ;  /* 0x0000000298147825 */ /* 0x000fc800078e0202 */
[----:B------:R-:W-:Y:S02]  /*12340*/  IMAD R11, R5, 0x7e, RZ ;  /* 0x0000007e050b7824 */ /* 0x000fe400078e02ff */
[----:B------:R-:W-:-:S04]  /*12350*/  IMAD.WIDE R22, R4, 0x2, R18 ;  /* 0x0000000204167825 */ /* 0x000fc800078e0212 */
[C---:B------:R-:W-:Y:S01]  /*12360*/  IMAD.WIDE R18, R4.reuse, 0x2, R14 ;  /* 0x0000000204127825 */ /* 0x040fe200078e020e */
[----:B------:R-:W4:Y:S03]  /*12370*/  LDG.E.U16 R167, desc[UR60][R22.64] ;  /* 0x0000003c16a77981 */ /* 0x000f26000c1e1500 */
[C---:B------:R-:W-:Y:S01]  /*12380*/  IMAD.WIDE R14, R4.reuse, 0x2, R12 ;  /* 0x00000002040e7825 */ /* 0x040fe200078e020c */
[----:B------:R-:W4:Y:S03]  /*12390*/  LDG.E.U16 R166, desc[UR60][R18.64] ;  /* 0x0000003c12a67981 */ /* 0x000f26000c1e1500 */
[----:B------:R-:W-:Y:S01]  /*123a0*/  IMAD.WIDE R154, R11, 0x2, R2 ;  /* 0x000000020b9a7825 */ /* 0x000fe200078e0202 */
[----:B------:R0:W4:Y:S03]  /*123b0*/  LDG.E.U16 R165, desc[UR60][R14.64] ;  /* 0x0000003c0ea57981 */ /* 0x000126000c1e1500 */
[----:B------:R-:W-:-:S04]  /*123c0*/  IMAD.WIDE R12, R4, 0x2, R20 ;  /* 0x00000002040c7825 */ /* 0x000fc800078e0214 */
[----:B------:R-:W-:Y:S01]  /*123d0*/  IMAD.WIDE R152, R152, 0x2, R6 ;  /* 0x0000000298987825 */ /* 0x000fe200078e0206 */
[----:B------:R1:W4:Y:S03]  /*123e0*/  LDG.E.U16 R164, desc[UR60][R12.64] ;  /* 0x0000003c0ca47981 */ /* 0x000326000c1e1500 */
[----:B0-----:R-:W-:-:S04]  /*123f0*/  IMAD.WIDE R14, R4, 0x2, R154 ;  /* 0x00000002040e7825 */ /* 0x001fc800078e029a */
[----:B------:R-:W-:Y:S01]  /*12400*/  IMAD.WIDE R18, R4, 0x2, R152 ;  /* 0x0000000204127825 */ /* 0x000fe200078e0298 */
[----:B------:R0:W4:Y:S03]  /*12410*/  LDG.E.U16 R162, desc[UR60][R14.64] ;  /* 0x0000003c0ea27981 */ /* 0x000126000c1e1500 */
[----:B-1----:R-:W-:Y:S01]  /*12420*/  IMAD.WIDE R12, R11, 0x2, R6 ;  /* 0x000000020b0c7825 */ /* 0x002fe200078e0206 */
[----:B------:R1:W4:Y:S03]  /*12430*/  LDG.E.U16 R163, desc[UR60][R18.64] ;  /* 0x0000003c12a37981 */ /* 0x000326000c1e1500 */
[C---:B------:R-:W-:Y:S02]  /*12440*/  IMAD R11, R5.reuse, 0x5f, RZ ;  /* 0x0000005f050b7824 */ /* 0x040fe400078e02ff */
[----:B------:R-:W-:-:S02]  /*12450*/  IMAD R22, R5, 0x67, RZ ;  /* 0x0000006705167824 */ /* 0x000fc400078e02ff */
[----:B------:R-:W-:-:S04]  /*12460*/  IMAD.WIDE R20, R4, 0x2, R12 ;  /* 0x0000000204147825 */ /* 0x000fc800078e020c */
[C---:B0-----:R-:W-:Y:S01]  /*12470*/  IMAD.WIDE R14, R11.reuse, 0x2, R2 ;  /* 0x000000020b0e7825 */ /* 0x041fe200078e0202 */
[----:B------:R0:W4:Y:S03]  /*12480*/  LDG.E.U16 R161, desc[UR60][R20.64] ;  /* 0x0000003c14a17981 */ /* 0x000126000c1e1500 */
[----:B------:R-:W-:-:S04]  /*12490*/  IMAD.WIDE R12, R11, 0x2, R6 ;  /* 0x000000020b0c7825 */ /* 0x000fc800078e0206 */
[----:B-1----:R-:W-:-:S04]  /*124a0*/  IMAD.WIDE R18, R157, 0x2, R6 ;  /* 0x000000029d127825 */ /* 0x002fc800078e0206 */
[----:B------:R-:W-:-:S04]  /*124b0*/  IMAD.WIDE R152, R22, 0x2, R2 ;  /* 0x0000000216987825 */ /* 0x000fc800078e0202 */
[----:B0-----:R-:W-:-:S04]  /*124c0*/  IMAD.WIDE R20, R4, 0x2, R14 ;  /* 0x0000000204147825 */ /* 0x001fc800078e020e */
[----:B------:R-:W-:-:S04]  /*124d0*/  IMAD.WIDE R14, R4, 0x2, R12 ;  /* 0x00000002040e7825 */ /* 0x000fc800078e020c */
[C---:B------:R-:W-:Y:S01]  /*124e0*/  IMAD R17, R5.reuse, 0x6f, RZ ;  /* 0x0000006f05117824 */ /* 0x040fe200078e02ff */
[C---:B------:R-:W-:Y:S01]  /*124f0*/  LEA R154, R5.reuse, -R5, 0x7 ;  /* 0x80000005059a7211 */ /* 0x040fe200078e38ff */
[----:B------:R-:W-:Y:S01]  /*12500*/  IMAD.WIDE R18, R4, 0x2, R18 ;  /* 0x0000000204127825 */ /* 0x000fe200078e0212 */
[----:B------:R-:W4:Y:S03]  /*12510*/  LDG.E.U16 R158, desc[UR60][R14.64] ;  /* 0x0000003c0e9e7981 */ /* 0x000f26000c1e1500 */
[----:B------:R-:W-:Y:S01]  /*12520*/  IMAD.WIDE R22, R22, 0x2, R6 ;  /* 0x0000000216167825 */ /* 0x000fe200078e0206 */
[----:B------:R0:W4:Y:S03]  /*12530*/  LDG.E.U16 R160, desc[UR60][R18.64] ;  /* 0x0000003c12a07981 */ /* 0x000126000c1e1500 */
[C---:B------:R-:W-:Y:S01]  /*12540*/  IMAD.WIDE R12, R4.reuse, 0x2, R152 ;  /* 0x00000002040c7825 */ /* 0x040fe200078e0298 */
[----:B------:R1:W-:Y:S04]  /*12550*/  STL [R1+0xf60], R5 ;  /* 0x000f600501007387 */ /* 0x0003e80000100800 */
[----:B------:R1:W4:Y:S01]  /*12560*/  LDG.E.U16 R157, desc[UR60][R12.64] ;  /* 0x0000003c0c9d7981 */ /* 0x000322000c1e1500 */
[----:B0-----:R-:W-:Y:S01]  /*12570*/  IMAD.WIDE R18, R4, 0x2, R22 ;  /* 0x0000000204127825 */ /* 0x001fe200078e0216 */
[----:B------:R-:W0:Y:S03]  /*12580*/  S2R R217, SR_TID.X ;  /* 0x0000000000d97919 */ /* 0x000e260000002100 */
[----:B------:R-:W-:Y:S01]  /*12590*/  IMAD R11, R5, 0x77, RZ ;  /* 0x00000077050b7824 */ /* 0x000fe200078e02ff */
[----:B------:R1:W4:Y:S02]  /*125a0*/  LDG.E.U16 R156, desc[UR60][R18.64] ;  /* 0x0000003c129c7981 */ /* 0x000324000c1e1500 */
[----:B-1----:R-:W-:-:S02]  /*125b0*/  IMAD.WIDE R12, R17, 0x2, R2 ;  /* 0x00000002110c7825 */ /* 0x002fc400078e0202 */
[----:B------:R-:W3:Y:S02]  /*125c0*/  LDL.LU R5, [R1+0x3bc] ;  /* 0x0003bc0001057983 */ /* 0x000ee40000300800 */
[----:B------:R-:W-:Y:S02]  /*125d0*/  IMAD.WIDE R14, R11, 0x2, R2 ;  /* 0x000000020b0e7825 */ /* 0x000fe400078e0202 */
[----:B------:R1:W4:Y:S02]  /*125e0*/  LDG.E.U16 R159, desc[UR60][R20.64] ;  /* 0x0000003c149f7981 */ /* 0x000324000c1e1500 */
[----:B------:R-:W-:-:S04]  /*125f0*/  IMAD.WIDE R18, R4, 0x2, R12 ;  /* 0x0000000204127825 */ /* 0x000fc800078e020c */
[----:B------:R-:W-:Y:S02]  /*12600*/  IMAD.WIDE R12, R11, 0x2, R6 ;  /* 0x000000020b0c7825 */ /* 0x000fe400078e0206 */
[----:B------:R-:W2:Y:S02]  /*12610*/  LDL.LU R11, [R1+0x400] ;  /* 0x00040000010b7983 */ /* 0x000ea40000300800 */
[----:B------:R-:W-:Y:S02]  /*12620*/  IMAD.WIDE R22, R154, 0x2, R2 ;  /* 0x000000029a167825 */ /* 0x000fe400078e0202 */
[----:B------:R1:W-:Y:S04]  /*12630*/  STL [R1+0xf5c], R2 ;  /* 0x000f5c0201007387 */ /* 0x0003e80000100800 */
[----:B-1----:R-:W4:Y:S01]  /*12640*/  LDL.LU R2, [R1+0x404] ;  /* 0x0004040001027983 */ /* 0x002f220000300800 */
[----:B------:R-:W-:-:S03]  /*12650*/  IMAD.WIDE R20, R17, 0x2, R6 ;  /* 0x0000000211147825 */ /* 0x000fc600078e0206 */
[----:B------:R1:W2:Y:S01]  /*12660*/  LDG.E.U16 R17, desc[UR60][R18.64] ;  /* 0x0000003c12117981 */ /* 0x0002a2000c1e1500 */
[----:B------:R-:W-:-:S04]  /*12670*/  IMAD.WIDE R154, R154, 0x2, R6 ;  /* 0x000000029a9a7825 */ /* 0x000fc800078e0206 */
[----:B------:R-:W-:-:S04]  /*12680*/  IMAD.WIDE R152, R4, 0x2, R20 ;  /* 0x0000000204987825 */ /* 0x000fc800078e0214 */
[C---:B------:R-:W-:Y:S02]  /*12690*/  IMAD.WIDE R20, R4.reuse, 0x2, R14 ;  /* 0x0000000204147825 */ /* 0x040fe400078e020e */
[----:B------:R-:W2:Y:S02]  /*126a0*/  LDG.E.U16 R152, desc[UR60][R152.64] ;  /* 0x0000003c98987981 */ /* 0x000ea4000c1e1500 */
[C---:B------:R-:W-:Y:S02]  /*126b0*/  IMAD.WIDE R14, R4.reuse, 0x2, R22 ;  /* 0x00000002040e7825 */ /* 0x040fe400078e0216 */
[----:B------:R-:W2:Y:S02]  /*126c0*/  LDG.E.U16 R20, desc[UR60][R20.64] ;  /* 0x0000003c14147981 */ /* 0x000ea4000c1e1500 */
[C---:B-1----:R-:W-:Y:S02]  /*126d0*/  IMAD.WIDE R18, R4.reuse, 0x2, R12 ;  /* 0x0000000204127825 */ /* 0x042fe400078e020c */
[----:B------:R-:W2:Y:S02]  /*126e0*/  LDG.E.U16 R15, desc[UR60][R14.64] ;  /* 0x0000003c0e0f7981 */ /* 0x000ea4000c1e1500 */
[----:B------:R-:W-:-:S02]  /*126f0*/  IMAD.WIDE R12, R4, 0x2, R154 ;  /* 0x00000002040c7825 */ /* 0x000fc400078e029a */
[----:B------:R-:W2:Y:S04]  /*12700*/  LDG.E.U16 R18, desc[UR60][R18.64] ;  /* 0x0000003c12127981 */ /* 0x000ea8000c1e1500 */
[----:B------:R1:W2:Y:S01]  /*12710*/  LDG.E.U16 R14, desc[UR60][R12.64] ;  /* 0x0000003c0c0e7981 */ /* 0x0002a2000c1e1500 */
[----:B0-----:R-:W-:-:S03]  /*12720*/  SHF.L.U32 R74, R217, 0x1, RZ ;  /* 0x00000001d94a7819 */ /* 0x001fc600000006ff */
[----:B------:R0:W-:Y:S01]  /*12730*/  STL [R1+0xf58], R3 ;  /* 0x000f580301007387 */ /* 0x0001e20000100800 */
[----:B------:R-:W-:-:S03]  /*12740*/  LOP3.LUT R217, R217, 0x40, RZ, 0xc0, !PT ;  /* 0x00000040d9d97812 */ /* 0x000fc600078ec0ff */
[----:B0-----:R-:W2:Y:S04]  /*12750*/  LDL.LU R3, [R1+0x444] ;  /* 0x0004440001037983 */ /* 0x001ea80000300800 */
[----:B------:R0:W-:Y:S02]  /*12760*/  STL [R1+0xf68], R6 ;  /* 0x000f680601007387 */ /* 0x0001e40000100800 */
[----:B0-----:R-:W-:Y:S02]  /*12770*/  MOV R6, R216 ;  /* 0x000000d800067202 */ /* 0x001fe40000000f00 */
[----:B------:R-:W-:-:S04]  /*12780*/  LOP3.LUT R216, R74, 0x7e, RZ, 0xc0, !PT ;  /* 0x0000007e4ad87812 */ /* 0x000fc800078ec0ff */
[----:B-1----:R-:W-:-:S04]  /*12790*/  LEA R13, R217, R216, 0x8 ;  /* 0x000000d8d90d7211 */ /* 0x002fc800078e40ff */
[----:B------:R-:W-:Y:S01]  /*127a0*/  IADD3 R12, R16, R13, RZ ;  /* 0x0000000d100c7210 */ /* 0x000fe20007ffe0ff */
[----:B------:R-:W-:Y:S06]  /*127b0*/  BAR.SYNC.DEFER_BLOCKING 0x0 ;  /* 0x0000000000007b1d */ /* 0x000fec0000010000 */
[----:B------:R-:W-:Y:S04]  /*127c0*/  STL [R1+0xf64], R7 ;  /* 0x000f640701007387 */ /* 0x000fe80000100800 */
[----:B------:R-:W-:Y:S04]  /*127d0*/  STL [R1+0xf6c], R4 ;  /* 0x000f6c0401007387 */ /* 0x000fe80000100800 */
[----:B------:R-:W-:Y:S04]  /*127e0*/  STS.U16 [R12+0x18800], R149 ;  /* 0x018800950c007388 */ /* 0x000fe80000000400 */
[----:B------:R-:W-:Y:S04]  /*127f0*/  STS.U16 [R12+0x10c00], R148 ;  /* 0x010c00940c007388 */ /* 0x000fe80000000400 */
[----:B------:R-:W-:Y:S04]  /*12800*/  STS.U16 [R12+0x18c00], R27 ;  /* 0x018c001b0c007388 */ /* 0x000fe80000000400 */
[----:B------:R-:W-:Y:S04]  /*12810*/  STS.U16 [R12+0x11000], R24 ;  /* 0x011000180c007388 */ /* 0x000fe80000000400 */
[----:B---3--:R-:W-:Y:S04]  /*12820*/  STS.U16 [R12+0x10800], R5 ;  /* 0x010800050c007388 */ /* 0x008fe80000000400 */
[----:B----4-:R0:W-:Y:S04]  /*12830*/  STS.U16 [R12+0x10400], R2 ;  /* 0x010400020c007388 */ /* 0x0101e80000000400 */
[----:B0-----:R-:W3:Y:S04]  /*12840*/  LDL.LU R2, [R1+0x440] ;  /* 0x0004400001027983 */ /* 0x001ee80000300800 */
[----:B------:R-:W4:Y:S04]  /*12850*/  LDL.LU R5, [R1+0x43c] ;  /* 0x00043c0001057983 */ /* 0x000f280000300800 */
[----:B------:R-:W4:Y:S04]  /*12860*/  LDL.LU R149, [R1+0x1b20] ;  /* 0x001b200001957983 */ /* 0x000f280000300800 */
[----:B------:R-:W4:Y:S04]  /*12870*/  LDL.LU R148, [R1+0x1b1c] ;  /* 0x001b1c0001947983 */ /* 0x000f280000300800 */
[----:B------:R-:W3:Y:S04]  /*12880*/  LDL.LU R27, [R1+0x1b18] ;  /* 0x001b1800011b7983 */ /* 0x000ee80000300800 */
[----:B------:R-:W4:Y:S04]  /*12890*/  LDL.LU R24, [R1+0x1b14] ;  /* 0x001b140001187983 */ /* 0x000f280000300800 */
[----:B------:R0:W-:Y:S04]  /*128a0*/  STS.U16 [R12+0x19000], R55 ;  /* 0x019000370c007388 */ /* 0x0001e80000000400 */
[----:B--2---:R1:W-:Y:S04]  /*128b0*/  STS.U16 [R12+0x18400], R11 ;  /* 0x0184000b0c007388 */ /* 0x0043e80000000400 */
[----:B------:R2:W-:Y:S04]  /*128c0*/  STS.U16 [R12+0x11400], R52 ;  /* 0x011400340c007388 */ /* 0x0005e80000000400 */
[----:B0-----:R-:W4:Y:S01]  /*128d0*/  LDL.LU R55, [R1+0x1b10] ;  /* 0x001b100001377983 */ /* 0x001f220000300800 */
[----:B-1----:R-:W-:-:S03]  /*128e0*/  LOP3.LUT R11, R13, 0x10, RZ, 0x3c, !PT ;  /* 0x000000100d0b7812 */ /* 0x002fc600078e3cff */
[----:B------:R0:W-:Y:S04]  /*128f0*/  STS.U16 [R12+0x19400], R37 ;  /* 0x019400250c007388 */ /* 0x0001e80000000400 */
[----:B--2---:R-:W2:Y:S01]  /*12900*/  LDL.LU R52, [R1+0x1b0c] ;  /* 0x001b0c0001347983 */ /* 0x004ea20000300800 */
[----:B------:R-:W-:-:S03]  /*12910*/  IADD3 R11, R16, R11, RZ ;  /* 0x0000000b100b7210 */ /* 0x000fc60007ffe0ff */
[----:B------:R1:W-:Y:S04]  /*12920*/  STS.U16 [R12+0x11800], R34 ;  /* 0x011800220c007388 */ /* 0x0003e80000000400 */
[----:B0-----:R-:W2:Y:S04]  /*12930*/  LDL.LU R37, [R1+0x1b08] ;  /* 0x001b080001257983 */ /* 0x001ea80000300800 */
[----:B------:R0:W-:Y:S04]  /*12940*/  STS.U16 [R12+0x19800], R147 ;  /* 0x019800930c007388 */ /* 0x0001e80000000400 */
[----:B-1----:R-:W2:Y:S04]  /*12950*/  LDL.LU R34, [R1+0x1b04] ;  /* 0x001b040001227983 */ /* 0x002ea80000300800 */
        /* <DEDUP_REMOVED lines=10> */
[----:B------:R-:W-:Y:S04]  /*12a00*/  STS.U16 [R12+0x10000], R6 ;  /* 0x010000060c007388 */ /* 0x000fe80000000400 */
[----:B------:R-:W-:Y:S04]  /*12a10*/  STS.U16 [R12+0x18000], R3 ;  /* 0x018000030c007388 */ /* 0x000fe80000000400 */
[----:B-1----:R-:W2:Y:S04]  /*12a20*/  LDL.LU R117, [R1+0x1aec] ;  /* 0x001aec0001757983 */ /* 0x002ea80000300800 */
[----:B------:R0:W-:Y:S04]  /*12a30*/  STS.U16 [R12+0x1a400], R25 ;  /* 0x01a400190c007388 */ /* 0x0001e80000000400 */
        /* <DEDUP_REMOVED lines=12> */
[----:B0-----:R-:W2:Y:S04]  /*12b00*/  LDL.LU R25, [R1+0x1ae8] ;  /* 0x001ae80001197983 */ /* 0x001ea80000300800 */
[----:B---3--:R-:W-:Y:S04]  /*12b10*/  STS.U16 [R11+0x18480], R27 ;  /* 0x0184801b0b007388 */ /* 0x008fe80000000400 */
[----:B----4-:R0:W-:Y:S04]  /*12b20*/  STS.U16 [R11+0x10480], R24 ;  /* 0x010480180b007388 */ /* 0x0101e80000000400 */
[----:B0-----:R-:W3:Y:S04]  /*12b30*/  LDL.LU R24, [R1+0x1ae4] ;  /* 0x001ae40001187983 */ /* 0x001ee80000300800 */
[----:B------:R-:W4:Y:S01]  /*12b40*/  LDL.LU R27, [R1+0x1ae0] ;  /* 0x001ae000011b7983 */ /* 0x000f220000300800 */
[----:B------:R-:W-:-:S03]  /*12b50*/  LOP3.LUT R12, R13, 0x20, RZ, 0x3c, !PT ;  /* 0x000000200d0c7812 */ /* 0x000fc600078e3cff */
[----:B------:R0:W-:Y:S01]  /*12b60*/  STS.U16 [R11+0x10080], R2 ;  /* 0x010080020b007388 */ /* 0x0001e20000000400 */
[----:B------:R-:W-:-:S03]  /*12b70*/  IADD3 R12, R16, R12, RZ ;  /* 0x0000000c100c7210 */ /* 0x000fc60007ffe0ff */
[----:B------:R-:W-:Y:S04]  /*12b80*/  STS.U16 [R11+0x18080], R5 ;  /* 0x018080050b007388 */ /* 0x000fe80000000400 */
[----:B------:R1:W-:Y:S04]  /*12b90*/  STS.U16 [R11+0x10880], R73 ;  /* 0x010880490b007388 */ /* 0x0003e80000000400 */
        /* <DEDUP_REMOVED lines=25> */
[----:B------:R-:W-:Y:S01]  /*12d30*/  STS.U16 [R11+0x1bc80], R209 ;  /* 0x01bc80d10b007388 */ /* 0x000fe20000000400 */
[----:B0-----:R-:W-:Y:S01]  /*12d40*/  SHF.R.U32.HI R2, RZ, 0x4, R16 ;  /* 0x00000004ff027819 */ /* 0x001fe20000011610 */
[----:B------:R-:W-:Y:S01]  /*12d50*/  UMOV UR53, 0x40000040 ;  /* 0x4000004000357882 */ /* 0x000fe20000000000 */
[----:B------:R-:W-:-:S02]  /*12d60*/  UIADD3.64 UR48, UR4, 0x180, URZ ;  /* 0x0000018004307897 */ /* 0x000fc4000fffe03f */
[----:B------:R-:W-:Y:S01]  /*12d70*/  UIADD3.64 UR50, UR6, 0x3fe, URZ ;  /* 0x000003fe06327897 */ /* 0x000fe2000fffe03f */
[----:B------:R-:W-:Y:S01]  /*12d80*/  SGXT.U32 R2, R2, 0xe ;  /* 0x0000000e0202781a */ /* 0x000fe20000000000 */
[----:B------:R-:W-:Y:S02]  /*12d90*/  UIADD3.64 UR56, UR4, 0x200, URZ ;  /* 0x0000020004387897 */ /* 0x000fe4000fffe03f */
[----:B------:R-:W-:Y:S01]  /*12da0*/  UIADD3.64 UR58, UR6, 0x400, URZ ;  /* 0x00000400063a7897 */ /* 0x000fe2000fffe03f */
[----:B------:R-:W-:Y:S01]  /*12db0*/  R2UR UR52, R2 ;  /* 0x00000000023472ca */ /* 0x000fe200000e0000 */
[----:B-1----:R-:W2:Y:S01]  /*12dc0*/  LDL.LU R73, [R1+0x1adc] ;  /* 0x001adc0001497983 */ /* 0x002ea20000300800 */
[----:B------:R-:W-:Y:S02]  /*12dd0*/  MOV R23, UR11 ;  /* 0x0000000b00177c02 */ /* 0x000fe40008000f00 */
[----:B------:R-:W-:Y:S01]  /*12de0*/  MOV R22, UR10 ;  /* 0x0000000a00167c02 */ /* 0x000fe20008000f00 */
[----:B------:R-:W2:Y:S01]  /*12df0*/  LDL.LU R68, [R1+0x1ad8] ;  /* 0x001ad80001447983 */ /* 0x000ea20000300800 */
[----:B------:R-:W-:-:S03]  /*12e00*/  MOV R21, UR9 ;  /* 0x0000000900157c02 */ /* 0x000fc60008000f00 */
[----:B------:R-:W2:Y:S04]  /*12e10*/  LDL.LU R76, [R1+0x1ad4] ;  /* 0x001ad400014c7983 */ /* 0x000ea80000300800 */
        /* <DEDUP_REMOVED lines=12> */
[----:B----4-:R0:W-:Y:S04]  /*12ee0*/  STS.U16 [R11+0x1a480], R27 ;  /* 0x01a4801b0b007388 */ /* 0x0101e80000000400 */
[----:B---3--:R-:W-:Y:S01]  /*12ef0*/  STS.U16 [R12+0x10100], R24 ;  /* 0x010100180c007388 */ /* 0x008fe20000000400 */
[----:B0-----:R-:W-:-:S03]  /*12f00*/  LOP3.LUT R11, R13, 0x30, RZ, 0x3c, !PT ;  /* 0x000000300d0b7812 */ /* 0x001fc600078e3cff */
[----:B--2---:R-:W-:Y:S01]  /*12f10*/  STS.U16 [R12+0x18100], R25 ;  /* 0x018100190c007388 */ /* 0x004fe20000000400 */
[----:B------:R-:W-:-:S03]  /*12f20*/  IADD3 R11, R16, R11, RZ ;  /* 0x0000000b100b7210 */ /* 0x000fc60007ffe0ff */
        /* <DEDUP_REMOVED lines=32> */
[----:B0-----:R-:W-:-:S03]  /*13130*/  LOP3.LUT R12, R13, 0x40, RZ, 0x3c, !PT ;  /* 0x000000400d0c7812 */ /* 0x001fc600078e3cff */
[----:B------:R-:W-:Y:S01]  /*13140*/  STS.U16 [R11+0x10580], R115 ;  /* 0x010580730b007388 */ /* 0x000fe20000000400 */
        /* <DEDUP_REMOVED lines=31> */
[----:B------:R-:W2:Y:S01]  /*13340*/  LDL.LU R27, [R1+0x1aa0] ;  /* 0x001aa000011b7983 */ /* 0x000ea20000300800 */
        /* <DEDUP_REMOVED lines=68> */
[----:B------:R-:W3:Y:S01]  /*13790*/  LDL.LU R24, [R1+0x1a9c] ;  /* 0x001a9c0001187983 */ /* 0x000ee20000300800 */
        /* <DEDUP_REMOVED lines=63> */
[----:B------:R-:W-:Y:S04]  /*13b90*/  STS.U16 [R11+0x13f80], R15 ;  /* 0x013f800f0b007388 */ /* 0x000fe80000000400 */
[----:B------:R1:W-:Y:S01]  /*13ba0*/  STS.U16 [R11+0x1bf80], R14 ;  /* 0x01bf800e0b007388 */ /* 0x0003e20000000400 */
[----:B------:R4:W-:Y:S06]  /*13bb0*/  MEMBAR.ALL.CTA ;  /* 0x0000000000007992 */ /* 0x0009ec0000008000 */
[----:B----4-:R-:W4:Y:S04]  /*13bc0*/  FENCE.VIEW.ASYNC.S ;  /* 0x00000000000073c6 */ /* 0x010f280000000000 */
[----:B------:R-:W3:Y:S01]  /*13bd0*/  LDL.LU R25, [R1+0x1a98] ;  /* 0x001a980001197983 */ /* 0x000ee20000300800 */
[----:B0-----:R-:W-:-:S03]  /*13be0*/  MOV R20, UR8 ;  /* 0x0000000800147c02 */ /* 0x001fc60008000f00 */
[----:B------:R-:W3:Y:S04]  /*13bf0*/  LDL.LU R148, [R1+0x1a94] ;  /* 0x001a940001947983 */ /* 0x000ee80000300800 */
[----:B------:R-:W3:Y:S04]  /*13c00*/  LDL.LU R149, [R1+0x1a90] ;  /* 0x001a900001957983 */ /* 0x000ee80000300800 */
[----:B------:R-:W3:Y:S04]  /*13c10*/  LDL.LU R144, [R1+0x1a8c] ;  /* 0x001a8c0001907983 */ /* 0x000ee80000300800 */
[----:B------:R-:W3:Y:S01]  /*13c20*/  LDL.LU R145, [R1+0x1a88] ;  /* 0x001a880001917983 */ /* 0x000ee20000300800 */
[----:B----4-:R-:W-:Y:S06]  /*13c30*/  BAR.SYNC.DEFER_BLOCKING 0x0 ;  /* 0x0000000000007b1d */ /* 0x010fec0000010000 */
[----:B------:R-:W4:Y:S04]  /*13c40*/  LDL.LU R140, [R1+0x1a84] ;  /* 0x001a8400018c7983 */ /* 0x000f280000300800 */
[----:B------:R-:W4:Y:S04]  /*13c50*/  LDL.LU R141, [R1+0x1a80] ;  /* 0x001a8000018d7983 */ /* 0x000f280000300800 */
[----:B------:R-:W4:Y:S04]  /*13c60*/  LDL.LU R136, [R1+0x1a7c] ;  /* 0x001a7c0001887983 */ /* 0x000f280000300800 */
[----:B------:R-:W4:Y:S01]  /*13c70*/  LDL.LU R137, [R1+0x1a78] ;  /* 0x001a780001897983 */ /* 0x000f220000300800 */
[----:B------:R-:W-:-:S03]  /*13c80*/  WARPGROUP.ARRIVE ;  /* 0x00000000000079c5 */ /* 0x000fc60000000000 */
[----:B------:R-:W4:Y:S04]  /*13c90*/  LDL.LU R132, [R1+0x1a74] ;  /* 0x001a740001847983 */ /* 0x000f280000300800 */
[----:B------:R-:W4:Y:S01]  /*13ca0*/  LDL.LU R133, [R1+0x1a70] ;  /* 0x001a700001857983 */ /* 0x000f220000300800 */
[----:B------:R-:W-:Y:S03]  /*13cb0*/  HGMMA.64x128x16.F32 R152, gdesc[UR52].tnspA, RZ, !UPT, gsb0 ;  /* 0x21e00000349879f0 */ /* 0x000fe6000c0008ff */
[----:B------:R-:W4:Y:S04]  /*13cc0*/  LDL.LU R128, [R1+0x1a6c] ;  /* 0x001a6c0001807983 */ /* 0x000f280000300800 */
        /* <DEDUP_REMOVED lines=31> */
[----:B------:R-:W4:Y:S01]  /*13ec0*/  LDL.LU R93, [R1+0x19ec] ;  /* 0x0019ec00015d7983 */ /* 0x000f220000300800 */
[----:B------:R-:W-:-:S02]  /*13ed0*/  WARPGROUP.DEPBAR.LE gsb0, 0x0 ;  /* 0x00008000000079c5 */ /* 0x000fc40000010000 */
[----:B------:R-:W-:Y:S01]  /*13ee0*/  WARPGROUP.ARRIVE ;  /* 0x00000000000079c5 */ /* 0x000fe20000000000 */
[----:B------:R-:W4:Y:S04]  /*13ef0*/  LDL.LU R90, [R1+0x19e8] ;  /* 0x0019e800015a7983 */ /* 0x000f280000300800 */
[----:B------:R-:W4:Y:S01]  /*13f00*/  LDL.LU R91, [R1+0x19e4] ;  /* 0x0019e400015b7983 */ /* 0x000f220000300800 */
[----:B------:R-:W-:Y:S03]  /*13f10*/  HGMMA.64x128x16.F32 R152, gdesc[UR4].tnspA, R152, gsb0 ;  /* 0x21e00000049879f0 */ /* 0x000fe60008000898 */
        /* <DEDUP_REMOVED lines=12> */
[----:B------:R-:W2:Y:S04]  /*13fe0*/  LDL.LU R2, [R1+0x728] ;  /* 0x0007280001027983 */ /* 0x000ea80000300800 */
[----:B------:R-:W3:Y:S01]  /*13ff0*/  LDL.LU R3, [R1+0x72c] ;  /* 0x00072c0001037983 */ /* 0x000ee20000300800 */
[----:B------:R-:W-:-:S02]  /*14000*/  WARPGROUP.DEPBAR.LE gsb0, 0x0 ;  /* 0x00008000000079c5 */ /* 0x000fc40000010000 */
[----:B------:R-:W-:-:S06]  /*14010*/  WARPGROUP.ARRIVE ;  /* 0x00000000000079c5 */ /* 0x000fcc0000000000 */
[----:B------:R-:W-:Y:S03]  /*14020*/  HGMMA.64x128x16.F32 R152, gdesc[UR8].tnspA, R152, gsb0 ;  /* 0x21e00000089879f0 */ /* 0x000fe60008000898 */
[----:B------:R-:W-:Y:S02]  /*14030*/  WARPGROUP.DEPBAR.LE gsb0, 0x0 ;  /* 0x00008000000079c5 */ /* 0x000fe40000010000 */
[----:B------:R-:W-:-:S07]  /*14040*/  WARPGROUP.ARRIVE ;  /* 0x00000000000079c5 */ /* 0x000fce0000000000 */
[----:B------:R-:W-:Y:S03]  /*14050*/  HGMMA.64x128x16.F32 R152, gdesc[UR12].tnspA, R152, gsb0 ;  /* 0x21e000000c9879f0 */ /* 0x000fe60008000898 */
[----:B------:R-:W-:Y:S02]  /*14060*/  WARPGROUP.DEPBAR.LE gsb0, 0x0 ;  /* 0x00008000000079c5 */ /* 0x000fe40000010000 */
[----:B------:R-:W-:-:S07]  /*14070*/  WARPGROUP.ARRIVE ;  /* 0x00000000000079c5 */ /* 0x000fce0000000000 */
[----:B------:R-:W-:Y:S01]  /*14080*/  HGMMA.64x128x16.F32 R152, gdesc[UR48].tnspA, R152, gsb0 ;  /* 0x21e00000309879f0 */ /* 0x000fe20008000898 */
[----:B------:R-:W-:Y:S02]  /*14090*/  UIADD3.64 UR8, UR4, 0x280, URZ ;  /* 0x0000028004087897 */ /* 0x000fe4000fffe03f */
[----:B------:R-:W-:Y:S01]  /*140a0*/  UIADD3.64 UR10, UR6, 0x402, URZ ;  /* 0x00000402060a7897 */ /* 0x000fe2000fffe03f */
[----:B------:R-:W-:Y:S02]  /*140b0*/  WARPGROUP.DEPBAR.LE gsb0, 0x0 ;  /* 0x00008000000079c5 */ /* 0x000fe40000010000 */
[----:B------:R-:W-:-:S06]  /*140c0*/  WARPGROUP.ARRIVE ;  /* 0x00000000000079c5 */ /* 0x000fcc0000000000 */
[----:B------:R-:W-:Y:S03]  /*140d0*/  HGMMA.64x128x16.F32 R152, gdesc[UR56].tnspA, R152, gsb0 ;  /* 0x21e00000389879f0 */ /* 0x000fe60008000898 */
[----:B------:R-:W-:Y:S02]  /*140e0*/  WARPGROUP.DEPBAR.LE gsb0, 0x0 ;  /* 0x00008000000079c5 */ /* 0x000fe40000010000 */
[----:B------:R-:W-:-:S07]  /*140f0*/  WARPGROUP.ARRIVE ;  /* 0x00000000000079c5 */ /* 0x000fce0000000000 */
        /* <DEDUP_REMOVED lines=21> */
[----:B------:R-:W-:Y:S01]  /*14250*/  HGMMA.64x128x16.F32 R152, gdesc[UR40].tnspA, R152, gsb0 ;  /* 0x21e00000289879f0 */ /* 0x000fe20008000898 */
[----:B------:R-:W-:Y:S02]  /*14260*/  R2UR UR51, R72 ;  /* 0x00000000483372ca */ /* 0x000fe400000e0000 */
[----:B------:R-:W-:Y:S02]  /*14270*/  R2UR UR50, R75 ;  /* 0x000000004b3272ca */ /* 0x000fe400000e0000 */
[----:B------:R-:W-:Y:S02]  /*14280*/  R2UR UR49, R77 ;  /* 0x000000004d3172ca */ /* 0x000fe400000e0000 */
[----:B------:R-:W-:Y:S01]  /*14290*/  R2UR UR48, R76 ;  /* 0x000000004c3072ca */ /* 0x000fe200000e0000 */
[----:B------:R-:W-:Y:S02]  /*142a0*/  WARPGROUP.DEPBAR.LE gsb0, 0x0 ;  /* 0x00008000000079c5 */ /* 0x000fe40000010000 */
[----:B------:R-:W-:-:S06]  /*142b0*/  WARPGROUP.ARRIVE ;  /* 0x00000000000079c5 */ /* 0x000fcc0000000000 */
[----:B------:R-:W-:Y:S01]  /*142c0*/  HGMMA.64x128x16.F32 R152, gdesc[UR44].tnspA, R152, gsb0 ;  /* 0x21e000002c9879f0 */ /* 0x000fe20008000898 */
[----:B------:R-:W-:Y:S01]  /*142d0*/  UIADD3.64 UR8, UR4, 0x780, URZ ;  /* 0x0000078004087897 */ /* 0x000fe2000fffe03f */
[----:B------:R-:W-:Y:S01]  /*142e0*/  UMOV UR52, UR10 ;  /* 0x0000000a00347c82 */ /* 0x000fe20008000000 */
[----:B------:R-:W-:Y:S01]  /*142f0*/  UMOV UR53, UR11 ;  /* 0x0000000b00357c82 */ /* 0x000fe20008000000 */
[----:B------:R-:W-:Y:S01]  /*14300*/  UMOV UR10, UR54 ;  /* 0x00000036000a7c82 */ /* 0x000fe20008000000 */
[----:B------:R-:W-:Y:S01]  /*14310*/  UMOV UR11, UR55 ;  /* 0x00000037000b7c82 */ /* 0x000fe20008000000 */
[----:B------:R-:W-:Y:S02]  /*14320*/  WARPGROUP.DEPBAR.LE gsb0, 0x0 ;  /* 0x00008000000079c5 */ /* 0x000fe40000010000 */
[----:B------:R-:W-:-:S06]  /*14330*/  WARPGROUP.ARRIVE ;  /* 0x00000000000079c5 */ /* 0x000fcc0000000000 */
[----:B------:R-:W-:Y:S01]  /*14340*/  HGMMA.64x128x16.F32 R152, gdesc[UR48].tnspA, R152, gsb0 ;  /* 0x21e00000309879f0 */ /* 0x000fe20008000898 */
[----:B------:R-:W-:Y:S02]  /*14350*/  MOV R12, UR45 ;  /* 0x0000002d000c7c02 */ /* 0x000fe40008000f00 */
[----:B-1----:R-:W-:Y:S01]  /*14360*/  MOV R11, UR44 ;  /* 0x0000002c000b7c02 */ /* 0x002fe20008000f00 */
[----:B------:R-:W-:Y:S01]  /*14370*/  UIADD3.64 UR44, UR4, 0x800, URZ ;  /* 0x00000800042c7897 */ /* 0x000fe2000fffe03f */
[----:B------:R-:W-:Y:S01]  /*14380*/  MOV R14, UR47 ;  /* 0x0000002f000e7c02 */ /* 0x000fe20008000f00 */
[----:B------:R-:W-:Y:S01]  /*14390*/  UMOV UR47, UR7 ;  /* 0x00000007002f7c82 */ /* 0x000fe20008000000 */
[----:B------:R-:W-:Y:S01]  /*143a0*/  MOV R13, UR46 ;  /* 0x0000002e000d7c02 */ /* 0x000fe20008000f00 */
[----:B------:R-:W-:Y:S02]  /*143b0*/  WARPGROUP.DEPBAR.LE gsb0, 0x0 ;  /* 0x00008000000079c5 */ /* 0x000fe40000010000 */
[----:B------:R-:W-:Y:S04]  /*143c0*/  STL [R1+0x200], R152 ;  /* 0x0002009801007387 */ /* 0x000fe80000100800 */
[----:B------:R-:W-:Y:S04]  /*143d0*/  STL [R1+0x218], R158 ;  /* 0x0002189e01007387 */ /* 0x000fe80000100800 */
[----:B------:R-:W-:Y:S04]  /*143e0*/  STL [R1+0x2cc], R203 ;  /* 0x0002cccb01007387 */ /* 0x000fe80000100800 */
[----:B------:R-:W-:Y:S04]  /*143f0*/  STL.64 [R1+0x2d0], R204 ;  /* 0x0002d0cc01007387 */ /* 0x000fe80000100a00 */
[----:B------:R-:W-:Y:S01]  /*14400*/  STL.64 [R1+0x2d8], R206 ;  /* 0x0002d8ce01007387 */ /* 0x000fe20000100a00 */
[----:B------:R-:W-:-:S03]  /*14410*/  MOV R150, R153 ;  /* 0x0000009900967202 */ /* 0x000fc60000000f00 */
[----:B------:R-:W-:Y:S01]  /*14420*/  STL.64 [R1+0x2e0], R208 ;  /* 0x0002e0d001007387 */ /* 0x000fe20000100a00 */
[----:B------:R-:W-:-:S03]  /*14430*/  MOV R76, R154 ;  /* 0x0000009a004c7202 */ /* 0x000fc60000000f00 */
[----:B------:R-:W-:Y:S01]  /*14440*/  STL.64 [R1+0x2e8], R210 ;  /* 0x0002e8d201007387 */ /* 0x000fe20000100a00 */
[----:B------:R-:W-:Y:S02]  /*14450*/  MOV R77, R155 ;  /* 0x0000009b004d7202 */ /* 0x000fe40000000f00 */
[----:B------:R-:W-:Y:S01]  /*14460*/  MOV R75, R156 ;  /* 0x0000009c004b7202 */ /* 0x000fe20000000f00 */
[----:B------:R-:W-:Y:S01]  /*14470*/  STL.64 [R1+0x2f0], R212 ;  /* 0x0002f0d401007387 */ /* 0x000fe20000100a00 */
[----:B------:R-:W-:Y:S02]  /*14480*/  MOV R72, R157 ;  /* 0x0000009d00487202 */ /* 0x000fe40000000f00 */
[----:B------:R-:W-:Y:S01]  /*14490*/  MOV R70, R159 ;  /* 0x0000009f00467202 */ /* 0x000fe20000000f00 */
[----:B------:R0:W-:Y:S01]  /*144a0*/  STL.64 [R1+0x2f8], R214 ;  /* 0x0002f8d601007387 */ /* 0x0001e20000100a00 */
[----:B------:R-:W-:Y:S02]  /*144b0*/  MOV R71, R160 ;  /* 0x000000a000477202 */ /* 0x000fe40000000f00 */
[----:B------:R-:W-:Y:S01]  /*144c0*/  MOV R69, R161 ;  /* 0x000000a100457202 */ /* 0x000fe20000000f00 */
[----:B------:R-:W-:Y:S01]  /*144d0*/  UMOV UR46, UR6 ;  /* 0x00000006002e7c82 */ /* 0x000fe20008000000 */
[----:B------:R-:W-:-:S02]  /*144e0*/  MOV R66, R162 ;  /* 0x000000a200427202 */ /* 0x000fc40000000f00 */
[----:B------:R-:W-:Y:S02]  /*144f0*/  MOV R17, UR41 ;  /* 0x0000002900117c02 */ /* 0x000fe40008000f00 */
[----:B------:R-:W-:Y:S02]  /*14500*/  MOV R15, UR40 ;  /* 0x00000028000f7c02 */ /* 0x000fe40008000f00 */
[----:B------:R-:W-:Y:S02]  /*14510*/  MOV R64, R163 ;  /* 0x000000a300407202 */ /* 0x000fe40000000f00 */
[----:B------:R-:W-:Y:S02]  /*14520*/  MOV R65, R164 ;  /* 0x000000a400417202 */ /* 0x000fe40000000f00 */
[----:B------:R-:W-:Y:S02]  /*14530*/  MOV R63, R165 ;  /* 0x000000a5003f7202 */ /* 0x000fe40000000f00 */
[----:B------:R-:W-:-:S02]  /*14540*/  MOV R60, R166 ;  /* 0x000000a6003c7202 */ /* 0x000fc40000000f00 */
[----:B------:R-:W-:Y:S02]  /*14550*/  MOV R61, R167 ;  /* 0x000000a7003d7202 */ /* 0x000fe40000000f00 */
[----:B------:R-:W-:Y:S02]  /*14560*/  MOV R58, R168 ;  /* 0x000000a8003a7202 */ /* 0x000fe40000000f00 */
        /* <DEDUP_REMOVED lines=34> */
[----:B------:R-:W-:Y:S01]  /*14790*/  MOV R19, UR43 ;  /* 0x0000002b00137c02 */ /* 0x000fe20008000f00 */
[----:B0-----:R-:W-:Y:S01]  /*147a0*/  WARPGROUP.ARRIVE ;  /* 0x00000000000079c5 */ /* 0x001fe20000000000 */
[----:B------:R-:W-:Y:S01]  /*147b0*/  MOV R18, UR42 ;  /* 0x0000002a00127c02 */ /* 0x000fe20008000f00 */
[----:B------:R-:W-:Y:S01]  /*147c0*/  UIADD3.64 UR56, UR4, 0xa00, URZ ;  /* 0x00000a0004387897 */ /* 0x000fe2000fffe03f */
[----:B------:R-:W4:Y:S03]  /*147d0*/  LDL.64 R4, [R1+0xf40] ;  /* 0x000f400001047983 */ /* 0x000f260000100a00 */
[----:B------:R-:W-:Y:S01]  /*147e0*/  HGMMA.64x128x16.F32 R152, gdesc[UR8].tnspA, RZ, !UPT, gsb0 ;  /* 0x21e00000089879f0 */ /* 0x000fe2000c0008ff */
[----:B------:R-:W-:Y:S02]  /*147f0*/  R2UR UR11, R23 ;  /* 0x00000000170b72ca */ /* 0x000fe400000e0000 */
[----:B------:R-:W-:Y:S01]  /*14800*/  R2UR UR10, R22 ;  /* 0x00000000160a72ca */ /* 0x000fe200000e0000 */
[----:B------:R-:W-:Y:S01]  /*14810*/  UIADD3.64 UR40, UR4, 0x880, URZ ;  /* 0x0000088004287897 */ /* 0x000fe2000fffe03f */
[----:B------:R-:W-:Y:S01]  /*14820*/  R2UR UR8, R20 ;  /* 0x00000000140872ca */ /* 0x000fe200000e0000 */
[----:B--2---:R0:W-:Y:S01]  /*14830*/  STL [R1+0xf70], R2 ;  /* 0x000f700201007387 */ /* 0x0041e20000100800 */
[----:B------:R-:W-:Y:S01]  /*14840*/  R2UR UR9, R21 ;  /* 0x00000000150972ca */ /* 0x000fe200000e0000 */
[----:B------:R-:W1:Y:S06]  /*14850*/  LDC R23, c[0x0][0x238] ;  /* 0x00008e00ff177b82 */ /* 0x000e6c0000000800 */
[----:B------:R-:W-:Y:S01]  /*14860*/  UMOV UR43, UR11 ;  /* 0x0000000b002b7c82 */ /* 0x000fe20008000000 */
[----:B------:R-:W-:-:S02]  /*14870*/  WARPGROUP.DEPBAR.LE gsb0, 0x0 ;  /* 0x00008000000079c5 */ /* 0x000fc40000010000 */
[----:B------:R-:W-:-:S06]  /*14880*/  WARPGROUP.ARRIVE ;  /* 0x00000000000079c5 */ /* 0x000fcc0000000000 */
[----:B------:R-:W-:Y:S01]  /*14890*/  HGMMA.64x128x16.F32 R152, gdesc[UR44].tnspA, R152, gsb0 ;  /* 0x21e000002c9879f0 */ /* 0x000fe20008000898 */
[----:B------:R-:W-:Y:S01]  /*148a0*/  UMOV UR42, UR10 ;  /* 0x0000000a002a7c82 */ /* 0x000fe20008000000 */
[----:B------:R-:W-:Y:S01]  /*148b0*/  UIADD3.64 UR44, UR4, 0x900, URZ ;  /* 0x00000900042c7897 */ /* 0x000fe2000fffe03f */
[----:B------:R-:W-:Y:S01]  /*148c0*/  UMOV UR46, UR14 ;  /* 0x0000000e002e7c82 */ /* 0x000fe20008000000 */
[----:B------:R-:W-:Y:S01]  /*148d0*/  UMOV UR47, UR15 ;  /* 0x0000000f002f7c82 */ /* 0x000fe20008000000 */
[----:B------:R-:W-:Y:S02]  /*148e0*/  WARPGROUP.DEPBAR.LE gsb0, 0x0 ;  /* 0x00008000000079c5 */ /* 0x000fe40000010000 */
[----:B------:R-:W-:-:S06]  /*148f0*/  WARPGROUP.ARRIVE ;  /* 0x00000000000079c5 */ /* 0x000fcc0000000000 */
        /* <DEDUP_REMOVED lines=8> */
[----:B------:R-:W-:Y:S01]  /*14980*/  HGMMA.64x128x16.F32 R152, gdesc[UR40].tnspA, R152, gsb0 ;  /* 0x21e00000289879f0 */ /* 0x000fe20008000898 */
[----:B------:R-:W-:Y:S01]  /*14990*/  UIADD3.64 UR40, UR4, 0xa80, URZ ;  /* 0x00000a8004287897 */ /* 0x000fe2000fffe03f */
[----:B------:R-:W-:Y:S01]  /*149a0*/  UMOV UR42, UR52 ;  /* 0x00000034002a7c82 */ /* 0x000fe20008000000 */
[----:B------:R-:W-:Y:S01]  /*149b0*/  UMOV UR43, UR53 ;  /* 0x00000035002b7c82 */ /* 0x000fe20008000000 */
[----:B------:R-:W-:Y:S02]  /*149c0*/  WARPGROUP.DEPBAR.LE gsb0, 0x0 ;  /* 0x00008000000079c5 */ /* 0x000fe40000010000 */
[----:B------:R-:W-:-:S06]  /*149d0*/  WARPGROUP.ARRIVE ;  /* 0x00000000000079c5 */ /* 0x000fcc0000000000 */
        /* <DEDUP_REMOVED lines=37> */
[----:B------:R-:W-:Y:S02]  /*14c30*/  UIADD3.64 UR44, UR4, 0xe00, URZ ;  /* 0x00000e00042c7897 */ /* 0x000fe4000fffe03f */
[----:B------:R-:W-:Y:S02]  /*14c40*/  WARPGROUP.DEPBAR.LE gsb0, 0x0 ;  /* 0x00008000000079c5 */ /* 0x000fe40000010000 */
[----:B------:R-:W-:-:S07]  /*14c50*/  WARPGROUP.ARRIVE ;  /* 0x00000000000079c5 */ /* 0x000fce0000000000 */
[----:B------:R-:W-:Y:S01]  /*14c60*/  HGMMA.64x128x16.F32 R152, gdesc[UR40].tnspA, R152, gsb0 ;  /* 0x21e00000289879f0 */ /* 0x000fe20008000898 */
[----:B------:R-:W-:Y:S02]  /*14c70*/  R2UR UR43, R19 ;  /* 0x00000000132b72ca */ /* 0x000fe400000e0000 */
[----:B------:R-:W-:-:S11]  /*14c80*/  R2UR UR42, R18 ;  /* 0x00000000122a72ca */ /* 0x000fd600000e0000 */
[----:B------:R-:W-:Y:S02]  /*14c90*/  UMOV UR47, UR43 ;  /* 0x0000002b002f7c82 */ /* 0x000fe40008000000 */
[----:B------:R-:W-:Y:S01]  /*14ca0*/  UMOV UR46, UR42 ;  /* 0x0000002a002e7c82 */ /* 0x000fe20008000000 */
[----:B------:R-:W-:Y:S01]  /*14cb0*/  R2UR UR40, R15 ;  /* 0x000000000f2872ca */ /* 0x000fe200000e0000 */
[----:B------:R-:W-:Y:S01]  /*14cc0*/  UIADD3.64 UR56, UR4, 0xe80, URZ ;  /* 0x00000e8004387897 */ /* 0x000fe2000fffe03f */
[----:B------:R-:W-:Y:S01]  /*14cd0*/  LOP3.LUT R15, R74, 0x6, RZ, 0xc0, !PT ;  /* 0x000000064a0f7812 */ /* 0x000fe200078ec0ff */
[----:B------:R-:W-:Y:S02]  /*14ce0*/  WARPGROUP.DEPBAR.LE gsb0, 0x0 ;  /* 0x00008000000079c5 */ /* 0x000fe40000010000 */
[----:B------:R-:W-:-:S06]  /*14cf0*/  WARPGROUP.ARRIVE ;  /* 0x00000000000079c5 */ /* 0x000fcc0000000000 */
[----:B------:R-:W-:Y:S01]  /*14d00*/  HGMMA.64x128x16.F32 R152, gdesc[UR44].tnspA, R152, gsb0 ;  /* 0x21e000002c9879f0 */ /* 0x000fe20008000898 */
[----:B------:R-:W-:Y:S02]  /*14d10*/  R2UR UR47, R14 ;  /* 0x000000000e2f72ca */ /* 0x000fe400000e0000 */
[----:B------:R-:W-:Y:S02]  /*14d20*/  R2UR UR46, R13 ;  /* 0x000000000d2e72ca */ /* 0x000fe400000e0000 */
[----:B------:R-:W-:Y:S02]  /*14d30*/  IADD3 R15, P2, R15, R2, RZ ;  /* 0x000000020f0f7210 */ /* 0x000fe40007f5e0ff */
[----:B------:R-:W-:Y:S02]  /*14d40*/  R2UR UR41, R17 ;  /* 0x00000000112972ca */ /* 0x000fe400000e0000 */
[----:B---3--:R-:W-:Y:S02]  /*14d50*/  IADD3.X R17, RZ, R3, RZ, P2, !PT ;  /* 0x00000003ff117210 */ /* 0x008fe400017fe4ff */
[----:B------:R-:W-:-:S02]  /*14d60*/  IADD3 R20, P6, R15, 0x8, RZ ;  /* 0x000000080f147810 */ /* 0x000fc40007fde0ff */
[----:B------:R-:W-:Y:S01]  /*14d70*/  IADD3 R245, P4, R15, 0x9, RZ ;  /* 0x000000090ff57810 */ /* 0x000fe20007f9e0ff */
[----:B------:R-:W-:Y:S01]  /*14d80*/  UMOV UR59, UR47 ;  /* 0x0000002f003b7c82 */ /* 0x000fe20008000000 */
[----:B------:R-:W-:Y:S01]  /*14d90*/  R2UR UR44, R11 ;  /* 0x000000000b2c72ca */ /* 0x000fe200000e0000 */
[----:B------:R-:W-:Y:S01]  /*14da0*/  UMOV UR58, UR46 ;  /* 0x0000002e003a7c82 */ /* 0x000fe20008000000 */
[C---:B------:R-:W-:Y:S02]  /*14db0*/  IADD3 R11, P3, R15.reuse, 0x40, RZ ;  /* 0x000000400f0b7810 */ /* 0x040fe40007f7e0ff */
[C---:B------:R-:W-:Y:S02]  /*14dc0*/  IADD3 R21, P2, R15.reuse, 0x48, RZ ;  /* 0x000000480f157810 */ /* 0x040fe40007f5e0ff */
[----:B------:R-:W-:Y:S02]  /*14dd0*/  IADD3.X R74, RZ, R17, RZ, P6, !PT ;  /* 0x00000011ff4a7210 */ /* 0x000fe400037fe4ff */
[----:B------:R-:W-:-:S02]  /*14de0*/  IADD3 R250, P6, R15, 0x18, RZ ;  /* 0x000000180ffa7810 */ /* 0x000fc40007fde0ff */
[-C--:B0-----:R-:W-:Y:S02]  /*14df0*/  IADD3.X R2, RZ, R17.reuse, RZ, P3, !PT ;  /* 0x00000011ff027210 */ /* 0x081fe40001ffe4ff */
[-C--:B------:R-:W-:Y:S02]  /*14e00*/  IADD3.X R7, RZ, R17.reuse, RZ, P2, !PT ;  /* 0x00000011ff077210 */ /* 0x080fe400017fe4ff */
[----:B------:R-:W-:Y:S01]  /*14e10*/  R2UR UR45, R12 ;  /* 0x000000000c2d72ca */ /* 0x000fe200000e0000 */
[----:B----4-:R-:W-:Y:S01]  /*14e20*/  IMAD.WIDE R12, R0, 0x2, R4 ;  /* 0x00000002000c7825 */ /* 0x010fe200078e0204 */
[C---:B------:R-:W-:Y:S02]  /*14e30*/  IADD3 R246, P3, R15.reuse, 0x10, RZ ;  /* 0x000000100ff67810 */ /* 0x040fe40007f7e0ff */
[----:B------:R-:W-:Y:S02]  /*14e40*/  IADD3 R248, P2, R15, 0x11, RZ ;  /* 0x000000110ff87810 */ /* 0x000fe40007f5e0ff */
[----:B------:R-:W-:-:S02]  /*14e50*/  IADD3.X R62, RZ, R17, RZ, P6, !PT ;  /* 0x00000011ff3e7210 */ /* 0x000fc400037fe4ff */
[C---:B------:R-:W-:Y:S02]  /*14e60*/  IADD3 R51, P6, R15.reuse, 0x28, RZ ;  /* 0x000000280f337810 */ /* 0x040fe40007fde0ff */
[-C--:B------:R-:W-:Y:S01]  /*14e70*/  IADD3.X R67, RZ, R17.reuse, RZ, P2, !PT ;  /* 0x00000011ff437210 */ /* 0x080fe200017fe4ff */
[----:B------:R1:W-:Y:S01]  /*14e80*/  STL [R1+0x358], R11 ;  /* 0x0003580b01007387 */ /* 0x0003e20000100800 */
[C---:B------:R-:W-:Y:S02]  /*14e90*/  IADD3 R57, P2, R15.reuse, 0x21, RZ ;  /* 0x000000210f397810 */ /* 0x040fe40007f5e0ff */
[-C--:B------:R-:W-:Y:S01]  /*14ea0*/  IADD3.X R49, RZ, R17.reuse, RZ, P6, !PT ;  /* 0x00000011ff317210 */ /* 0x080fe200037fe4ff */
[----:B------:R0:W-:Y:S01]  /*14eb0*/  STL [R1+0x360], R21 ;  /* 0x0003601501007387 */ /* 0x0001e20000100800 */
[C---:B------:R-:W-:Y:S02]  /*14ec0*/  IADD3 R34, P6, R15.reuse, 0x38, RZ ;  /* 0x000000380f227810 */ /* 0x040fe40007fde0ff */
[----:B------:R-:W-:Y:S01]  /*14ed0*/  IADD3.X R52, RZ, R17, RZ, P2, !PT ;  /* 0x00000011ff347210 */ /* 0x000fe200017fe4ff */
[----:B------:R2:W-:Y:S01]  /*14ee0*/  STL [R1+0x35c], R20 ;  /* 0x00035c1401007387 */ /* 0x0005e20000100800 */
[----:B------:R-:W-:-:S03]  /*14ef0*/  IADD3 R6, P2, R15, 0x31, RZ ;  /* 0x000000310f067810 */ /* 0x000fc60007f5e0ff */
[----:B------:R-:W-:Y:S01]  /*14f00*/  STL [R1+0x720], R74 ;  /* 0x0007204a01007387 */ /* 0x000fe20000100800 */
[-C--:B------:R-:W-:Y:S02]  /*14f10*/  IADD3.X R33, RZ, R17.reuse, RZ, P6, !PT ;  /* 0x00000011ff217210 */ /* 0x080fe400037fe4ff */
[C---:B------:R-:W-:Y:S02]  /*14f20*/  IADD3 R238, P6, R15.reuse, 0x50, RZ ;  /* 0x000000500fee7810 */ /* 0x040fe40007fde0ff */
[-C--:B------:R-:W-:Y:S02]  /*14f30*/  IADD3.X R38, RZ, R17.reuse, RZ, P2, !PT ;  /* 0x00000011ff267210 */ /* 0x080fe400017fe4ff */
[----:B------:R-:W-:Y:S02]  /*14f40*/  IADD3 R243, P2, R15, 0x49, RZ ;  /* 0x000000490ff37810 */ /* 0x000fe40007f5e0ff */
[----:B------:R-:W-:Y:S02]  /*14f50*/  LEA R14, R217, R216, 0x9 ;  /* 0x000000d8d90e7211 */ /* 0x000fe400078e48ff */
[----:B------:R-:W-:-:S02]  /*14f60*/  IADD3.X R227, RZ, R17, RZ, P6, !PT ;  /* 0x00000011ffe37210 */ /* 0x000fc400037fe4ff */
[C---:B------:R-:W-:Y:S02]  /*14f70*/  IADD3 R122, P6, R15.reuse, 0x60, RZ ;  /* 0x000000600f7a7810 */ /* 0x040fe40007fde0ff */
[-C--:B------:R-:W-:Y:S02]  /*14f80*/  IADD3.X R232, RZ, R17.reuse, RZ, P2, !PT ;  /* 0x00000011ffe87210 */ /* 0x080fe400017fe4ff */
[C---:B------:R-:W-:Y:S02]  /*14f90*/  IADD3 R228, P2, R15.reuse, 0x59, RZ ;  /* 0x000000590fe47810 */ /* 0x040fe40007f5e0ff */
[----:B------:R-:W-:Y:S02]  /*14fa0*/  IADD3.X R123, RZ, R17, RZ, P6, !PT ;  /* 0x00000011ff7b7210 */ /* 0x000fe400037fe4ff */
[----:B------:R-:W-:Y:S02]  /*14fb0*/  IADD3 R134, P6, R15, 0x70, RZ ;  /* 0x000000700f867810 */ /* 0x000fe40007fde0ff */
[----:B------:R-:W-:-:S02]  /*14fc0*/  LOP3.LUT R22, R10, 0x8, RZ, 0xfc, !PT ;  /* 0x000000080a167812 */ /* 0x000fc400078efcff */
[-C--:B------:R-:W-:Y:S02]  /*14fd0*/  IADD3.X R119, RZ, R17.reuse, RZ, P2, !PT ;  /* 0x00000011ff777210 */ /* 0x080fe400017fe4ff */
[C---:B------:R-:W-:Y:S02]  /*14fe0*/  IADD3 R131, P2, R15.reuse, 0x69, RZ ;  /* 0x000000690f837810 */ /* 0x040fe40007f5e0ff */
[-C--:B------:R-:W-:Y:S02]  /*14ff0*/  ISETP.GE.U32.AND P1, PT, R15, R10.reuse, PT ;  /* 0x0000000a0f00720c */ /* 0x080fe40003f26070 */
[-C--:B------:R-:W-:Y:S02]  /*15000*/  IADD3.X R146, RZ, R17.reuse, RZ, P6, !PT ;  /* 0x00000011ff927210 */ /* 0x080fe400037fe4ff */
[----:B------:R-:W-:Y:S02]  /*15010*/  ISETP.GT.U32.AND P6, PT, R11, R10, PT ;  /* 0x0000000a0b00720c */ /* 0x000fe40003fc4070 */
[----:B------:R-:W-:-:S02]  /*15020*/  IADD3.X R143, RZ, R17, RZ, P2, !PT ;  /* 0x00000011ff8f7210 */ /* 0x000fc400017fe4ff */
[----:B------:R-:W-:Y:S02]  /*15030*/  IADD3 R139, P2, R15, 0x79, RZ ;  /* 0x000000790f8b7810 */ /* 0x000fe40007f5e0ff */
[----:B------:R-:W-:Y:S01]  /*15040*/  ISETP.GE.U32.AND.EX P1, PT, R17, RZ, PT, P1 ;  /* 0x000000ff1100720c */ /* 0x000fe20003f26110 */
[----:B------:R-:W-:Y:S02]  /*15050*/  WARPGROUP.DEPBAR.LE gsb0, 0x0 ;  /* 0x00008000000079c5 */ /* 0x000fe40000010000 */
[----:B------:R-:W-:-:S06]  /*15060*/  WARPGROUP.ARRIVE ;  /* 0x00000000000079c5 */ /* 0x000fcc0000000000 */
[----:B------:R-:W-:Y:S01]  /*15070*/  HGMMA.64x128x16.F32 R152, gdesc[UR56].tnspA, R152, gsb0 ;  /* 0x21e00000389879f0 */ /* 0x000fe20008000898 */
[----:B------:R-:W-:Y:S02]  /*15080*/  R2UR UR56, R73 ;  /* 0x00000000493872ca */ /* 0x000fe400000e0000 */
[-C--:B------:R-:W-:Y:S02]  /*15090*/  IADD3.X R73, RZ, R17.reuse, RZ, P4, !PT ;  /* 0x00000011ff497210 */ /* 0x080fe400027fe4ff */
[C---:B------:R-:W-:Y:S02]  /*150a0*/  IADD3 R251, P4, R15.reuse, 0x19, RZ ;  /* 0x000000190ffb7810 */ /* 0x040fe40007f9e0ff */
[----:B------:R-:W-:Y:S02]  /*150b0*/  R2UR UR57, R68 ;  /* 0x00000000443972ca */ /* 0x000fe400000e0000 */
[----:B------:R-:W-:Y:S02]  /*150c0*/  IADD3.X R5, RZ, R17, RZ, P4, !PT ;  /* 0x00000011ff057210 */ /* 0x000fe400027fe4ff */
[----:B------:R-:W-:-:S02]  /*150d0*/  IADD3 R48, P4, R15, 0x29, RZ ;  /* 0x000000290f307810 */ /* 0x000fc40007f9e0ff */
[-C--:B------:R-:W-:Y:S02]  /*150e0*/  IADD3.X R68, RZ, R17.reuse, RZ, P3, !PT ;  /* 0x00000011ff447210 */ /* 0x080fe40001ffe4ff */
[C---:B------:R-:W-:Y:S02]  /*150f0*/  IADD3 R56, P3, R15.reuse, 0x20, RZ ;  /* 0x000000200f387810 */ /* 0x040fe40007f7e0ff */
[-C--:B------:R-:W-:Y:S02]  /*15100*/  IADD3.X R44, RZ, R17.reuse, RZ, P4, !PT ;  /* 0x00000011ff2c7210 */ /* 0x080fe400027fe4ff */
[C---:B------:R-:W-:Y:S01]  /*15110*/  IADD3 R35, P4, R15.reuse, 0x39, RZ ;  /* 0x000000390f237810 */ /* 0x040fe20007f9e0ff */
[----:B------:R-:W-:Y:S01]  /*15120*/  STL [R1+0x6b0], R73 ;  /* 0x0006b04901007387 */ /* 0x000fe20000100800 */
[-C--:B------:R-:W-:Y:S02]  /*15130*/  IADD3.X R54, RZ, R17.reuse, RZ, P3, !PT ;  /* 0x00000011ff367210 */ /* 0x080fe40001ffe4ff */
[----:B------:R-:W-:Y:S01]  /*15140*/  IADD3 R42, P3, R15, 0x30, RZ ;  /* 0x000000300f2a7810 */ /* 0x000fe20007f7e0ff */
[----:B------:R-:W-:Y:S01]  /*15150*/  STL [R1+0x6b4], R68 ;  /* 0x0006b44401007387 */ /* 0x000fe20000100800 */
[----:B------:R-:W-:-:S02]  /*15160*/  IADD3.X R249, RZ, R17, RZ, P4, !PT ;  /* 0x00000011fff97210 */ /* 0x000fc400027fe4ff */
[----:B------:R-:W-:Y:S01]  /*15170*/  IADD3 R234, P4, R15, 0x51, RZ ;  /* 0x000000510fea7810 */ /* 0x000fe20007f9e0ff */
[----:B------:R-:W-:Y:S01]  /*15180*/  STL [R1+0x300], R56 ;  /* 0x0003003801007387 */ /* 0x000fe20000100800 */
[----:B------:R-:W-:-:S03]  /*15190*/  IADD3.X R4, RZ, R17, RZ, P3, !PT ;  /* 0x00000011ff047210 */ /* 0x000fc60001ffe4ff */
[----:B------:R-:W-:Y:S01]  /*151a0*/  STL [R1+0x6b8], R67 ;  /* 0x0006b84301007387 */ /* 0x000fe20000100800 */
[----:B------:R-:W-:-:S03]  /*151b0*/  IADD3 R244, P3, R15, 0x41, RZ ;  /* 0x000000410ff47810 */ /* 0x000fc60007f7e0ff */
        /* <DEDUP_REMOVED lines=16> */
[----:B------:R-:W-:Y:S04]  /*152c0*/  STL [R1+0x314], R34 ;  /* 0x0003142201007387 */ /* 0x000fe80000100800 */
[----:B------:R-:W-:Y:S01]  /*152d0*/  STL [R1+0x6d0], R44 ;  /* 0x0006d02c01007387 */ /* 0x000fe20000100800 */
[----:B------:R-:W-:-:S03]  /*152e0*/  IADD3.X R147, RZ, R17, RZ, P4, !PT ;  /* 0x00000011ff937210 */ /* 0x000fc600027fe4ff */
[----:B------:R-:W-:Y:S01]  /*152f0*/  STL [R1+0x318], R35 ;  /* 0x0003182301007387 */ /* 0x000fe20000100800 */
[----:B------:R-:W-:-:S03]  /*15300*/  ISETP.GT.U32.AND P4, PT, R11, R22, PT ;  /* 0x000000160b00720c */ /* 0x000fc60003f84070 */
[----:B------:R-:W-:Y:S01]  /*15310*/  STL [R1+0x6d8], R38 ;  /* 0x0006d82601007387 */ /* 0x000fe20000100800 */
[----:B------:R-:W-:-:S03]  /*15320*/  IADD3.X R142, RZ, R17, RZ, P3, !PT ;  /* 0x00000011ff8e7210 */ /* 0x000fc60001ffe4ff */
[----:B------:R-:W-:Y:S01]  /*15330*/  STL [R1+0x31c], R244 ;  /* 0x00031cf401007387 */ /* 0x000fe20000100800 */
[----:B-1----:R-:W-:-:S03]  /*15340*/  FMUL R11, R150, R23 ;  /* 0x00000017960b7220 */ /* 0x002fc60000400000 */
[----:B------:R-:W-:Y:S01]  /*15350*/  STL [R1+0x6dc], R33 ;  /* 0x0006dc2101007387 */ /* 0x000fe20000100800 */
[----:B------:R-:W-:-:S03]  /*15360*/  IADD3 R138, P3, R15, 0x78, RZ ;  /* 0x000000780f8a7810 */ /* 0x000fc60007f7e0ff */
[----:B------:R-:W-:Y:S04]  /*15370*/  STL [R1+0x320], R243 ;  /* 0x000320f301007387 */ /* 0x000fe80000100800 */
[----:B------:R-:W-:Y:S01]  /*15380*/  STL [R1+0x6e0], R249 ;  /* 0x0006e0f901007387 */ /* 0x000fe20000100800 */
[----:B------:R-:W-:-:S03]  /*15390*/  ISETP.GT.U32.AND P0, PT, R15, R22, PT ;  /* 0x000000160f00720c */ /* 0x000fc60003f04070 */
[----:B------:R-:W-:Y:S01]  /*153a0*/  STL [R1+0x324], R238 ;  /* 0x000324ee01007387 */ /* 0x000fe20000100800 */
[----:B------:R-:W-:-:S03]  /*153b0*/  IADD3.X R150, RZ, R17, RZ, P3, !PT ;  /* 0x00000011ff967210 */ /* 0x000fc60001ffe4ff */
[----:B------:R-:W-:Y:S01]  /*153c0*/  STL [R1+0x6e4], R240 ;  /* 0x0006e4f001007387 */ /* 0x000fe20000100800 */
[----:B------:R-:W-:-:S03]  /*153d0*/  IADD3.X R151, RZ, R17, RZ, P2, !PT ;  /* 0x00000011ff977210 */ /* 0x000fc600017fe4ff */
[----:B------:R-:W-:Y:S01]  /*153e0*/  STL [R1+0x328], R234 ;  /* 0x000328ea01007387 */ /* 0x000fe20000100800 */
[----:B------:R-:W-:-:S03]  /*153f0*/  FSEL R11, R11, -INF , !P1 ;  /* 0xff8000000b0b7808 */ /* 0x000fc60004800000 */
[----:B------:R-:W-:Y:S01]  /*15400*/  STL [R1+0x32c], R233 ;  /* 0x00032ce901007387 */ /* 0x000fe20000100800 */
[----:B------:R-:W-:Y:S02]  /*15410*/  ISETP.GE.U32.AND P5, PT, R15, R22, PT ;  /* 0x000000160f00720c */ /* 0x000fe40003fa6070 */
[C---:B------:R-:W-:Y:S01]  /*15420*/  ISETP.GT.U32.AND P3, PT, R21.reuse, R10, PT ;  /* 0x0000000a1500720c */ /* 0x040fe20003f64070 */
[----:B------:R-:W-:Y:S01]  /*15430*/  STL [R1+0x6e8], R232 ;  /* 0x0006e8e801007387 */ /* 0x000fe20000100800 */
[----:B------:R-:W-:Y:S01]  /*15440*/  ISETP.GT.U32.AND P2, PT, R21, R22, PT ;  /* 0x000000161500720c */ /* 0x000fe20003f44070 */
[-C--:B0-----:R-:W-:Y:S02]  /*15450*/  FMUL R21, R76, R23.reuse ;  /* 0x000000174c157220 */ /* 0x081fe40000400000 */
[----:B------:R-:W-:Y:S01]  /*15460*/  STL [R1+0x330], R228 ;  /* 0x000330e401007387 */ /* 0x000fe20000100800 */
[----:B------:R-:W-:Y:S01]  /*15470*/  ISETP.GT.U32.AND P1, PT, R20, R10, PT ;  /* 0x0000000a1400720c */ /* 0x000fe20003f24070 */
[----:B--2---:R-:W-:Y:S01]  /*15480*/  FMUL R20, R77, R23 ;  /* 0x000000174d147220 */ /* 0x004fe20000400000 */
[C---:B------:R-:W-:Y:S01]  /*15490*/  ISETP.GT.U32.AND.EX P0, PT, R17.reuse, RZ, PT, P0 ;  /* 0x000000ff1100720c */ /* 0x040fe20003f04100 */
[----:B------:R-:W-:Y:S01]  /*154a0*/  STL [R1+0x6ec], R227 ;  /* 0x0006ece301007387 */ /* 0x000fe20000100800 */
[----:B------:R-:W-:-:S03]  /*154b0*/  ISETP.GE.U32.AND.EX P5, PT, R17, RZ, PT, P5 ;  /* 0x000000ff1100720c */ /* 0x000fc60003fa6150 */
[----:B------:R-:W-:Y:S01]  /*154c0*/  STL [R1+0x6f0], R217 ;  /* 0x0006f0d901007387 */ /* 0x000fe20000100800 */
[----:B------:R-:W-:-:S03]  /*154d0*/  ISETP.GT.U32.AND.EX P1, PT, R74, RZ, PT, P1 ;  /* 0x000000ff4a00720c */ /* 0x000fc60003f24110 */
[----:B------:R-:W-:Y:S01]  /*154e0*/  STL [R1+0x6f4], R216 ;  /* 0x0006f4d801007387 */ /* 0x000fe20000100800 */
[----:B------:R-:W-:-:S03]  /*154f0*/  FSEL R21, R21, -INF , !P0 ;  /* 0xff80000015157808 */ /* 0x000fc60004000000 */
[----:B------:R0:W-:Y:S01]  /*15500*/  STL [R1+0x3e8], R11 ;  /* 0x0003e80b01007387 */ /* 0x0001e20000100800 */
[----:B------:R-:W-:-:S03]  /*15510*/  FSEL R20, R20, -INF , !P5 ;  /* 0xff80000014147808 */ /* 0x000fc60006800000 */
[----:B------:R-:W2:Y:S01]  /*15520*/  LDL.LU R76, [R1+0x19b0] ;  /* 0x0019b000014c7983 */ /* 0x000ea20000300800 */
[----:B------:R-:W-:-:S03]  /*15530*/  ISETP.GT.U32.AND P0, PT, R245, R10, PT ;  /* 0x0000000af500720c */ /* 0x000fc60003f04070 */
[----:B------:R-:W2:Y:S01]  /*15540*/  LDL.LU R77, [R1+0x19ac] ;  /* 0x0019ac00014d7983 */ /* 0x000ea20000300800 */
[----:B0-----:R-:W-:-:S03]  /*15550*/  FMUL R11, R75, R23 ;  /* 0x000000174b0b7220 */ /* 0x001fc60000400000 */
[----:B------:R-:W3:Y:S01]  /*15560*/  LDL.LU R74, [R1+0x19a8] ;  /* 0x0019a800014a7983 */ /* 0x000ee20000300800 */
[----:B------:R-:W-:Y:S02]  /*15570*/  ISETP.GT.U32.AND P5, PT, R245, R22, PT ;  /* 0x00000016f500720c */ /* 0x000fe40003fa4070 */
[----:B------:R-:W-:Y:S01]  /*15580*/  FSEL R11, R11, -INF , !P1 ;  /* 0xff8000000b0b7808 */ /* 0x000fe20004800000 */
[----:B------:R-:W3:Y:S01]  /*15590*/  LDL.LU R75, [R1+0x19a4] ;  /* 0x0019a400014b7983 */ /* 0x000ee20000300800 */
[----:B------:R-:W-:-:S03]  /*155a0*/  ISETP.GT.U32.AND P1, PT, R246, R10, PT ;  /* 0x0000000af600720c */ /* 0x000fc60003f24070 */
[----:B------:R0:W-:Y:S01]  /*155b0*/  STL [R1+0x400], R21 ;  /* 0x0004001501007387 */ /* 0x0001e20000100800 */
[----:B------:R-:W-:-:S03]  /*155c0*/  ISETP.GT.U32.AND.EX P0, PT, R73, RZ, PT, P0 ;  /* 0x000000ff4900720c */ /* 0x000fc60003f04100 */
[----:B------:R1:W-:Y:S01]  /*155d0*/  STL [R1+0x408], R20 ;  /* 0x0004081401007387 */ /* 0x0003e20000100800 */
[----:B------:R-:W-:Y:S01]  /*155e0*/  ISETP.GT.U32.AND.EX P5, PT, R73, RZ, PT, P5 ;  /* 0x000000ff4900720c */ /* 0x000fe20003fa4150 */
[-C--:B0-----:R-:W-:Y:S02]  /*155f0*/  FMUL R21, R72, R23.reuse ;  /* 0x0000001748157220 */ /* 0x081fe40000400000 */
[----:B------:R0:W-:Y:S01]  /*15600*/  STL [R1+0x3e0], R11 ;  /* 0x0003e00b01007387 */ /* 0x0001e20000100800 */
[-C--:B-1----:R-:W-:Y:S01]  /*15610*/  FMUL R20, R70, R23.reuse ;  /* 0x0000001746147220 */ /* 0x082fe20000400000 */
[----:B------:R-:W-:Y:S02]  /*15620*/  ISETP.GT.U32.AND.EX P1, PT, R68, RZ, PT, P1 ;  /* 0x000000ff4400720c */ /* 0x000fe40003f24110 */
[----:B------:R-:W4:Y:S01]  /*15630*/  LDL.LU R72, [R1+0x19a0] ;  /* 0x0019a00001487983 */ /* 0x000f220000300800 */
[----:B------:R-:W-:Y:S01]  /*15640*/  FSEL R21, R21, -INF , !P0 ;  /* 0xff80000015157808 */ /* 0x000fe20004000000 */
[----:B0-----:R-:W-:-:S02]  /*15650*/  FMUL R11, R71, R23 ;  /* 0x00000017470b7220 */ /* 0x001fc40000400000 */
[----:B------:R-:W4:Y:S01]  /*15660*/  LDL.LU R73, [R1+0x199c] ;  /* 0x00199c0001497983 */ /* 0x000f220000300800 */
[----:B------:R-:W-:Y:S02]  /*15670*/  FSEL R20, R20, -INF , !P5 ;  /* 0xff80000014147808 */ /* 0x000fe40006800000 */
[----:B------:R-:W-:Y:S01]  /*15680*/  ISETP.GT.U32.AND P5, PT, R248, R10, PT ;  /* 0x0000000af800720c */ /* 0x000fe20003fa4070 */
[----:B------:R-:W4:Y:S01]  /*15690*/  LDL.LU R70, [R1+0x1998] ;  /* 0x0019980001467983 */ /* 0x000f220000300800 */
[----:B------:R-:W-:Y:S02]  /*156a0*/  FSEL R11, R11, -INF , !P1 ;  /* 0xff8000000b0b7808 */ /* 0x000fe40004800000 */
[-C--:B------:R-:W-:Y:S01]  /*156b0*/  ISETP.GT.U32.AND P0, PT, R246, R22.reuse, PT ;  /* 0x00000016f600720c */ /* 0x080fe20003f04070 */
[----:B------:R-:W4:Y:S01]  /*156c0*/  LDL.LU R71, [R1+0x1994] ;  /* 0x0019940001477983 */ /* 0x000f220000300800 */
[----:B------:R-:W-:-:S03]  /*156d0*/  ISETP.GT.U32.AND P1, PT, R248, R22, PT ;  /* 0x00000016f800720c */ /* 0x000fc60003f24070 */
[----:B------:R0:W-:Y:S01]  /*156e0*/  STL [R1+0x3e4], R21 ;  /* 0x0003e41501007387 */ /* 0x0001e20000100800 */
[----:B------:R-:W-:-:S03]  /*156f0*/  ISETP.GT.U32.AND.EX P5, PT, R67, RZ, PT, P5 ;  /* 0x000000ff4300720c */ /* 0x000fc60003fa4150 */
[----:B------:R1:W-:Y:S01]  /*15700*/  STL [R1+0x404], R20 ;  /* 0x0004041401007387 */ /* 0x0003e20000100800 */
[----:B------:R-:W-:Y:S01]  /*15710*/  ISETP.GT.U32.AND.EX P0, PT, R68, RZ, PT, P0 ;  /* 0x000000ff4400720c */ /* 0x000fe20003f04100 */
[-C--:B0-----:R-:W-:Y:S02]  /*15720*/  FMUL R21, R69, R23.reuse ;  /* 0x0000001745157220 */ /* 0x081fe40000400000 */
[----:B------:R0:W-:Y:S01]  /*15730*/  STL [R1+0x420], R11 ;  /* 0x0004200b01007387 */ /* 0x0001e20000100800 */
[----:B-1----:R-:W-:-:S03]  /*15740*/  FMUL R20, R66, R23 ;  /* 0x0000001742147220 */ /* 0x002fc60000400000 */
[----:B------:R-:W4:Y:S01]  /*15750*/  LDL.LU R68, [R1+0x1990] ;  /* 0x0019900001447983 */ /* 0x000f220000300800 */
[----:B------:R-:W-:Y:S02]  /*15760*/  ISETP.GT.U32.AND.EX P1, PT, R67, RZ, PT, P1 ;  /* 0x000000ff4300720c */ /* 0x000fe40003f24110 */
[----:B------:R-:W-:Y:S01]  /*15770*/  FSEL R21, R21, -INF , !P5 ;  /* 0xff80000015157808 */ /* 0x000fe20006800000 */
[----:B------:R-:W4:Y:S01]  /*15780*/  LDL.LU R69, [R1+0x198c] ;  /* 0x00198c0001457983 */ /* 0x000f220000300800 */
[----:B0-----:R-:W-:Y:S01]  /*15790*/  FMUL R11, R64, R23 ;  /* 0x00000017400b7220 */ /* 0x001fe20000400000 */
[----:B------:R-:W-:Y:S02]  /*157a0*/  FSEL R20, R20, -INF , !P0 ;  /* 0xff80000014147808 */ /* 0x000fe40004000000 */
[----:B------:R-:W4:Y:S01]  /*157b0*/  LDL.LU R66, [R1+0x1988] ;  /* 0x0019880001427983 */ /* 0x000f220000300800 */
[-C--:B------:R-:W-:Y:S02]  /*157c0*/  ISETP.GT.U32.AND P5, PT, R250, R10.reuse, PT ;  /* 0x0000000afa00720c */ /* 0x080fe40003fa4070 */
[----:B------:R-:W-:Y:S01]  /*157d0*/  FSEL R11, R11, -INF , !P1 ;  /* 0xff8000000b0b7808 */ /* 0x000fe20004800000 */
[----:B------:R-:W4:Y:S01]  /*157e0*/  LDL.LU R67, [R1+0x1984] ;  /* 0x0019840001437983 */ /* 0x000f220000300800 */
[----:B------:R-:W-:-:S03]  /*157f0*/  ISETP.GT.U32.AND P1, PT, R251, R10, PT ;  /* 0x0000000afb00720c */ /* 0x000fc60003f24070 */
        /* <DEDUP_REMOVED lines=34> */
[-C--:B------:R-:W-:Y:S01]  /*15a20*/  ISETP.GT.U32.AND P5, PT, R56, R22.reuse, PT ;  /* 0x000000163800720c */ /* 0x080fe20003fa4070 */
[----:B------:R-:W4:Y:S01]  /*15a30*/  LDL.LU R59, [R1+0x1964] ;  /* 0x00196400013b7983 */ /* 0x000f220000300800 */
[----:B------:R-:W-:Y:S02]  /*15a40*/  FSEL R11, R11, -INF , !P0 ;  /* 0xff8000000b0b7808 */ /* 0x000fe40004000000 */
[----:B------:R-:W-:Y:S01]  /*15a50*/  ISETP.GT.U32.AND P1, PT, R57, R22, PT ;  /* 0x000000163900720c */ /* 0x000fe20003f24070 */
[----:B------:R-:W4:Y:S01]  /*15a60*/  LDL.LU R56, [R1+0x1960] ;  /* 0x0019600001387983 */ /* 0x000f220000300800 */
[----:B------:R-:W-:-:S03]  /*15a70*/  ISETP.GT.U32.AND P0, PT, R51, R10, PT ;  /* 0x0000000a3300720c */ /* 0x000fc60003f04070 */
[----:B------:R0:W-:Y:S01]  /*15a80*/  STL [R1+0x428], R21 ;  /* 0x0004281501007387 */ /* 0x0001e20000100800 */
[----:B------:R-:W-:-:S03]  /*15a90*/  ISETP.GT.U32.AND.EX P5, PT, R54, RZ, PT, P5 ;  /* 0x000000ff3600720c */ /* 0x000fc60003fa4150 */
[----:B------:R-:W4:Y:S01]  /*15aa0*/  LDL.LU R57, [R1+0x195c] ;  /* 0x00195c0001397983 */ /* 0x000f220000300800 */
[----:B------:R-:W-:-:S03]  /*15ab0*/  ISETP.GT.U32.AND.EX P1, PT, R52, RZ, PT, P1 ;  /* 0x000000ff3400720c */ /* 0x000fc60003f24110 */
[----:B------:R1:W-:Y:S01]  /*15ac0*/  STL [R1+0x440], R20 ;  /* 0x0004401401007387 */ /* 0x0003e20000100800 */
[----:B0-----:R-:W-:-:S03]  /*15ad0*/  FMUL R21, R55, R23 ;  /* 0x0000001737157220 */ /* 0x001fc60000400000 */
[----:B------:R0:W-:Y:S01]  /*15ae0*/  STL [R1+0x444], R11 ;  /* 0x0004440b01007387 */ /* 0x0001e20000100800 */
[----:B------:R-:W-:Y:S02]  /*15af0*/  ISETP.GT.U32.AND.EX P0, PT, R49, RZ, PT, P0 ;  /* 0x000000ff3100720c */ /* 0x000fe40003f04100 */
[----:B------:R-:W-:Y:S01]  /*15b00*/  FSEL R21, R21, -INF , !P5 ;  /* 0xff80000015157808 */ /* 0x000fe20006800000 */
[----:B------:R-:W4:Y:S01]  /*15b10*/  LDL.LU R54, [R1+0x1958] ;  /* 0x0019580001367983 */ /* 0x000f220000300800 */
[----:B-1----:R-:W-:-:S03]  /*15b20*/  FMUL R20, R53, R23 ;  /* 0x0000001735147220 */ /* 0x002fc60000400000 */
[----:B------:R-:W4:Y:S01]  /*15b30*/  LDL.LU R55, [R1+0x1954] ;  /* 0x0019540001377983 */ /* 0x000f220000300800 */
[----:B0-----:R-:W-:Y:S01]  /*15b40*/  FMUL R11, R50, R23 ;  /* 0x00000017320b7220 */ /* 0x001fe20000400000 */
[----:B------:R-:W-:Y:S02]  /*15b50*/  FSEL R20, R20, -INF , !P1 ;  /* 0xff80000014147808 */ /* 0x000fe40004800000 */
[----:B------:R-:W4:Y:S01]  /*15b60*/  LDL.LU R52, [R1+0x1950] ;  /* 0x0019500001347983 */ /* 0x000f220000300800 */
[----:B------:R-:W-:Y:S02]  /*15b70*/  ISETP.GT.U32.AND P5, PT, R51, R22, PT ;  /* 0x000000163300720c */ /* 0x000fe40003fa4070 */
[----:B------:R-:W-:Y:S01]  /*15b80*/  ISETP.GT.U32.AND P1, PT, R48, R10, PT ;  /* 0x0000000a3000720c */ /* 0x000fe20003f24070 */
[----:B------:R-:W4:Y:S01]  /*15b90*/  LDL.LU R53, [R1+0x194c] ;  /* 0x00194c0001357983 */ /* 0x000f220000300800 */
[----:B------:R-:W-:-:S03]  /*15ba0*/  FSEL R11, R11, -INF , !P0 ;  /* 0xff8000000b0b7808 */ /* 0x000fc60004000000 */
[----:B------:R-:W4:Y:S01]  /*15bb0*/  LDL.LU R50, [R1+0x1948] ;  /* 0x0019480001327983 */ /* 0x000f220000300800 */
[----:B------:R-:W-:-:S03]  /*15bc0*/  ISETP.GT.U32.AND P0, PT, R48, R22, PT ;  /* 0x000000163000720c */ /* 0x000fc60003f04070 */
[----:B------:R-:W4:Y:S01]  /*15bd0*/  LDL.LU R51, [R1+0x1944] ;  /* 0x0019440001337983 */ /* 0x000f220000300800 */
[----:B------:R-:W-:-:S03]  /*15be0*/  ISETP.GT.U32.AND.EX P1, PT, R44, RZ, PT, P1 ;  /* 0x000000ff2c00720c */ /* 0x000fc60003f24110 */
[----:B------:R0:W-:Y:S01]  /*15bf0*/  STL [R1+0x454], R21 ;  /* 0x0004541501007387 */ /* 0x0001e20000100800 */
[----:B------:R-:W-:-:S03]  /*15c00*/  ISETP.GT.U32.AND.EX P5, PT, R49, RZ, PT, P5 ;  /* 0x000000ff3100720c */ /* 0x000fc60003fa4150 */
[----:B------:R1:W-:Y:S01]  /*15c10*/  STL [R1+0x460], R20 ;  /* 0x0004601401007387 */ /* 0x0003e20000100800 */
[----:B------:R-:W-:-:S03]  /*15c20*/  ISETP.GT.U32.AND.EX P0, PT, R44, RZ, PT, P0 ;  /* 0x000000ff2c00720c */ /* 0x000fc60003f04100 */
[----:B------:R-:W4:Y:S01]  /*15c30*/  LDL.LU R48, [R1+0x1940] ;  /* 0x0019400001307983 */ /* 0x000f220000300800 */
[----:B0-----:R-:W-:-:S03]  /*15c40*/  FMUL R21, R46, R23 ;  /* 0x000000172e157220 */ /* 0x001fc60000400000 */
[----:B------:R0:W-:Y:S01]  /*15c50*/  STL [R1+0x43c], R11 ;  /* 0x00043c0b01007387 */ /* 0x0001e20000100800 */
[-C--:B-1----:R-:W-:Y:S01]  /*15c60*/  FMUL R20, R47, R23.reuse ;  /* 0x000000172f147220 */ /* 0x082fe20000400000 */
[----:B------:R-:W-:Y:S02]  /*15c70*/  FSEL R21, R21, -INF , !P1 ;  /* 0xff80000015157808 */ /* 0x000fe40004800000 */
[----:B------:R-:W4:Y:S01]  /*15c80*/  LDL.LU R49, [R1+0x193c] ;  /* 0x00193c0001317983 */ /* 0x000f220000300800 */
[----:B------:R-:W-:Y:S02]  /*15c90*/  ISETP.GT.U32.AND P1, PT, R42, R10, PT ;  /* 0x0000000a2a00720c */ /* 0x000fe40003f24070 */
[----:B------:R-:W-:Y:S01]  /*15ca0*/  FSEL R20, R20, -INF , !P5 ;  /* 0xff80000014147808 */ /* 0x000fe20006800000 */
[----:B------:R-:W4:Y:S01]  /*15cb0*/  LDL.LU R46, [R1+0x1938] ;  /* 0x00193800012e7983 */ /* 0x000f220000300800 */
[----:B0-----:R-:W-:-:S03]  /*15cc0*/  FMUL R11, R45, R23 ;  /* 0x000000172d0b7220 */ /* 0x001fc60000400000 */
[----:B------:R-:W4:Y:S01]  /*15cd0*/  LDL.LU R47, [R1+0x1934] ;  /* 0x00193400012f7983 */ /* 0x000f220000300800 */
[----:B------:R-:W-:Y:S02]  /*15ce0*/  ISETP.GT.U32.AND P5, PT, R42, R22, PT ;  /* 0x000000162a00720c */ /* 0x000fe40003fa4070 */
[----:B------:R-:W-:Y:S01]  /*15cf0*/  FSEL R11, R11, -INF , !P0 ;  /* 0xff8000000b0b7808 */ /* 0x000fe20004000000 */
[----:B------:R-:W4:Y:S01]  /*15d00*/  LDL.LU R44, [R1+0x1930] ;  /* 0x00193000012c7983 */ /* 0x000f220000300800 */
[----:B------:R-:W-:-:S03]  /*15d10*/  ISETP.GT.U32.AND P0, PT, R6, R10, PT ;  /* 0x0000000a0600720c */ /* 0x000fc60003f04070 */
[----:B------:R-:W4:Y:S01]  /*15d20*/  LDL.LU R45, [R1+0x192c] ;  /* 0x00192c00012d7983 */ /* 0x000f220000300800 */
[----:B------:R-:W-:-:S03]  /*15d30*/  ISETP.GT.U32.AND.EX P1, PT, R4, RZ, PT, P1 ;  /* 0x000000ff0400720c */ /* 0x000fc60003f24110 */
[----:B------:R0:W-:Y:S01]  /*15d40*/  STL [R1+0x434], R21 ;  /* 0x0004341501007387 */ /* 0x0001e20000100800 */
[----:B------:R-:W-:-:S03]  /*15d50*/  ISETP.GT.U32.AND.EX P0, PT, R38, RZ, PT, P0 ;  /* 0x000000ff2600720c */ /* 0x000fc60003f04100 */
[----:B------:R-:W4:Y:S04]  /*15d60*/  LDL.LU R42, [R1+0x1928] ;  /* 0x00192800012a7983 */ /* 0x000f280000300800 */
[----:B------:R1:W-:Y:S01]  /*15d70*/  STL [R1+0x44c], R20 ;  /* 0x00044c1401007387 */ /* 0x0003e20000100800 */
[----:B0-----:R-:W-:-:S03]  /*15d80*/  FMUL R21, R43, R23 ;  /* 0x000000172b157220 */ /* 0x001fc60000400000 */
[----:B------:R0:W-:Y:S01]  /*15d90*/  STL [R1+0x458], R11 ;  /* 0x0004580b01007387 */ /* 0x0001e20000100800 */
[----:B------:R-:W-:Y:S02]  /*15da0*/  ISETP.GT.U32.AND.EX P5, PT, R4, RZ, PT, P5 ;  /* 0x000000ff0400720c */ /* 0x000fe40003fa4150 */
[----:B------:R-:W-:Y:S01]  /*15db0*/  FSEL R21, R21, -INF , !P1 ;  /* 0xff80000015157808 */ /* 0x000fe20004800000 */
[----:B------:R-:W4:Y:S01]  /*15dc0*/  LDL.LU R43, [R1+0x1924] ;  /* 0x00192400012b7983 */ /* 0x000f220000300800 */
[-C--:B-1----:R-:W-:Y:S01]  /*15dd0*/  FMUL R20, R40, R23.reuse ;  /* 0x0000001728147220 */ /* 0x082fe20000400000 */
[----:B------:R-:W-:Y:S02]  /*15de0*/  ISETP.GT.U32.AND P1, PT, R6, R22, PT ;  /* 0x000000160600720c */ /* 0x000fe40003f24070 */
[----:B------:R-:W4:Y:S01]  /*15df0*/  LDL.LU R40, [R1+0x1920] ;  /* 0x0019200001287983 */ /* 0x000f220000300800 */
[----:B0-----:R-:W-:Y:S01]  /*15e00*/  FMUL R11, R41, R23 ;  /* 0x00000017290b7220 */ /* 0x001fe20000400000 */
[----:B------:R-:W-:-:S02]  /*15e10*/  FSEL R20, R20, -INF , !P0 ;  /* 0xff80000014147808 */ /* 0x000fc40004000000 */
[----:B------:R-:W4:Y:S01]  /*15e20*/  LDL.LU R41, [R1+0x191c] ;  /* 0x00191c0001297983 */ /* 0x000f220000300800 */
[----:B------:R-:W-:Y:S02]  /*15e30*/  ISETP.GT.U32.AND P0, PT, R34, R10, PT ;  /* 0x0000000a2200720c */ /* 0x000fe40003f04070 */
[----:B------:R-:W-:Y:S01]  /*15e40*/  FSEL R11, R11, -INF , !P5 ;  /* 0xff8000000b0b7808 */ /* 0x000fe20006800000 */
[----:B------:R0:W-:Y:S01]  /*15e50*/  STL [R1+0x46c], R21 ;  /* 0x00046c1501007387 */ /* 0x0001e20000100800 */
[----:B------:R-:W-:-:S03]  /*15e60*/  ISETP.GT.U32.AND.EX P1, PT, R38, RZ, PT, P1 ;  /* 0x000000ff2600720c */ /* 0x000fc60003f24110 */
[----:B------:R1:W-:Y:S01]  /*15e70*/  STL [R1+0x470], R20 ;  /* 0x0004701401007387 */ /* 0x0003e20000100800 */
[----:B------:R-:W-:Y:S01]  /*15e80*/  ISETP.GT.U32.AND.EX P0, PT, R33, RZ, PT, P0 ;  /* 0x000000ff2100720c */ /* 0x000fe20003f04100 */
[-C--:B0-----:R-:W-:Y:S02]  /*15e90*/  FMUL R21, R39, R23.reuse ;  /* 0x0000001727157220 */ /* 0x081fe40000400000 */
[----:B------:R0:W-:Y:S01]  /*15ea0*/  STL [R1+0x48c], R11 ;  /* 0x00048c0b01007387 */ /* 0x0001e20000100800 */
[-C--:B-1----:R-:W-:Y:S01]  /*15eb0*/  FMUL R20, R36, R23.reuse ;  /* 0x0000001724147220 */ /* 0x082fe20000400000 */
[----:B------:R-:W-:Y:S02]  /*15ec0*/  ISETP.GT.U32.AND P5, PT, R35, R10, PT ;  /* 0x0000000a2300720c */ /* 0x000fe40003fa4070 */
[----:B------:R-:W4:Y:S01]  /*15ed0*/  LDL.LU R38, [R1+0x1918] ;  /* 0x0019180001267983 */ /* 0x000f220000300800 */
[----:B------:R-:W-:Y:S02]  /*15ee0*/  FSEL R21, R21, -INF , !P1 ;  /* 0xff80000015157808 */ /* 0x000fe40004800000 */
[----:B------:R-:W-:Y:S01]  /*15ef0*/  FSEL R20, R20, -INF , !P0 ;  /* 0xff80000014147808 */ /* 0x000fe20004000000 */
[----:B------:R-:W4:Y:S01]  /*15f00*/  LDL.LU R39, [R1+0x1914] ;  /* 0x0019140001277983 */ /* 0x000f220000300800 */
[----:B0-----:R-:W-:Y:S01]  /*15f10*/  FMUL R11, R37, R23 ;  /* 0x00000017250b7220 */ /* 0x001fe20000400000 */
[----:B------:R-:W-:-:S02]  /*15f20*/  ISETP.GT.U32.AND P1, PT, R34, R22, PT ;  /* 0x000000162200720c */ /* 0x000fc40003f24070 */
[----:B------:R-:W4:Y:S01]  /*15f30*/  LDL.LU R36, [R1+0x1910] ;  /* 0x0019100001247983 */ /* 0x000f220000300800 */
[----:B------:R-:W-:-:S03]  /*15f40*/  ISETP.GT.U32.AND.EX P5, PT, R249, RZ, PT, P5 ;  /* 0x000000fff900720c */ /* 0x000fc60003fa4150 */
[----:B------:R-:W4:Y:S01]  /*15f50*/  LDL.LU R37, [R1+0x190c] ;  /* 0x00190c0001257983 */ /* 0x000f220000300800 */
[----:B------:R-:W-:-:S03]  /*15f60*/  ISETP.GT.U32.AND P0, PT, R35, R22, PT ;  /* 0x000000162300720c */ /* 0x000fc60003f04070 */
[----:B------:R-:W4:Y:S01]  /*15f70*/  LDL.LU R34, [R1+0x1908] ;  /* 0x0019080001227983 */ /* 0x000f220000300800 */
[----:B------:R-:W-:-:S03]  /*15f80*/  FSEL R11, R11, -INF , !P5 ;  /* 0xff8000000b0b7808 */ /* 0x000fc60006800000 */
[----:B------:R0:W-:Y:S01]  /*15f90*/  STL [R1+0x484], R21 ;  /* 0x0004841501007387 */ /* 0x0001e20000100800 */
[----:B------:R-:W-:-:S03]  /*15fa0*/  ISETP.GT.U32.AND.EX P1, PT, R33, RZ, PT, P1 ;  /* 0x000000ff2100720c */ /* 0x000fc60003f24110 */
[----:B------:R-:W4:Y:S01]  /*15fb0*/  LDL.LU R35, [R1+0x1904] ;  /* 0x0019040001237983 */ /* 0x000f220000300800 */
[----:B------:R-:W-:-:S03]  /*15fc0*/  ISETP.GT.U32.AND.EX P0, PT, R249, RZ, PT, P0 ;  /* 0x000000fff900720c */ /* 0x000fc60003f04100 */
[----:B------:R1:W-:Y:S01]  /*15fd0*/  STL [R1+0x464], R20 ;  /* 0x0004641401007387 */ /* 0x0003e20000100800 */
[----:B0-----:R-:W-:-:S03]  /*15fe0*/  FMUL R21, R32, R23 ;  /* 0x0000001720157220 */ /* 0x001fc60000400000 */
[----:B------:R0:W-:Y:S01]  /*15ff0*/  STL [R1+0x468], R11 ;  /* 0x0004680b01007387 */ /* 0x0001e20000100800 */
[-C--:B-1----:R-:W-:Y:S01]  /*16000*/  FMUL R20, R252, R23.reuse ;  /* 0x00000017fc147220 */ /* 0x082fe20000400000 */
[----:B------:R-:W-:Y:S02]  /*16010*/  FSEL R21, R21, -INF , !P1 ;  /* 0xff80000015157808 */ /* 0x000fe40004800000 */
[----:B------:R-:W4:Y:S01]  /*16020*/  LDL.LU R32, [R1+0x1900] ;  /* 0x0019000001207983 */ /* 0x000f220000300800 */
[----:B------:R-:W-:Y:S01]  /*16030*/  ISETP.GT.U32.AND P5, PT, R244, R10, PT ;  /* 0x0000000af400720c */ /* 0x000fe20003fa4070 */
[----:B0-----:R-:W-:Y:S01]  /*16040*/  FMUL R11, R247, R23 ;  /* 0x00000017f70b7220 */ /* 0x001fe20000400000 */
[----:B------:R-:W-:Y:S01]  /*16050*/  FSEL R20, R20, -INF , !P0 ;  /* 0xff80000014147808 */ /* 0x000fe20004000000 */
[----:B------:R-:W4:Y:S01]  /*16060*/  LDL.LU R33, [R1+0x18fc] ;  /* 0x0018fc0001217983 */ /* 0x000f220000300800 */
[----:B------:R-:W-:-:S03]  /*16070*/  ISETP.GT.U32.AND.EX P6, PT, R2, RZ, PT, P6 ;  /* 0x000000ff0200720c */ /* 0x000fc60003fc4160 */
[----:B------:R0:W-:Y:S01]  /*16080*/  STL [R1+0x47c], R21 ;  /* 0x00047c1501007387 */ /* 0x0001e20000100800 */
[----:B------:R-:W-:Y:S02]  /*16090*/  FSEL R11, R11, -INF , !P6 ;  /* 0xff8000000b0b7808 */ /* 0x000fe40007000000 */
[----:B------:R-:W-:Y:S01]  /*160a0*/  ISETP.GT.U32.AND.EX P5, PT, R240, RZ, PT, P5 ;  /* 0x000000fff000720c */ /* 0x000fe20003fa4150 */
[----:B------:R1:W-:Y:S01]  /*160b0*/  STL [R1+0x480], R20 ;  /* 0x0004801401007387 */ /* 0x0003e20000100800 */
[----:B------:R-:W-:Y:S01]  /*160c0*/  ISETP.GT.U32.AND.EX P4, PT, R2, RZ, PT, P4 ;  /* 0x000000ff0200720c */ /* 0x000fe20003f84140 */
[-C--:B0-----:R-:W-:Y:S01]  /*160d0*/  FMUL R21, R242, R23.reuse ;  /* 0x00000017f2157220 */ /* 0x081fe20000400000 */
[----:B------:R-:W-:Y:S01]  /*160e0*/  ISETP.GT.U32.AND P1, PT, R244, R22, PT ;  /* 0x00000016f400720c */ /* 0x000fe20003f24070 */
[----:B-1----:R-:W-:-:S03]  /*160f0*/  FMUL R20, R241, R23 ;  /* 0x00000017f1147220 */ /* 0x002fc60000400000 */
[----:B------:R-:W-:Y:S01]  /*16100*/  FSEL R21, R21, -INF , !P5 ;  /* 0xff80000015157808 */ /* 0x000fe20006800000 */
[----:B------:R0:W-:Y:S01]  /*16110*/  STL [R1+0x49c], R11 ;  /* 0x00049c0b01007387 */ /* 0x0001e20000100800 */
[----:B------:R-:W-:Y:S02]  /*16120*/  ISETP.GT.U32.AND.EX P1, PT, R240, RZ, PT, P1 ;  /* 0x000000fff000720c */ /* 0x000fe40003f24110 */
[----:B------:R-:W-:Y:S01]  /*16130*/  FSEL R20, R20, -INF , !P4 ;  /* 0xff80000014147808 */ /* 0x000fe20006000000 */
[----:B------:R1:W-:Y:S01]  /*16140*/  STL [R1+0x494], R21 ;  /* 0x0004941501007387 */ /* 0x0003e20000100800 */
[----:B------:R-:W-:Y:S01]  /*16150*/  ISETP.GT.U32.AND P0, PT, R243, R10, PT ;  /* 0x0000000af300720c */ /* 0x000fe20003f04070 */
[-C--:B0-----:R-:W-:Y:S01]  /*16160*/  FMUL R11, R239, R23.reuse ;  /* 0x00000017ef0b7220 */ /* 0x081fe20000400000 */
[----:B------:R-:W-:Y:S01]  /*16170*/  ISETP.GT.U32.AND P6, PT, R243, R22, PT ;  /* 0x00000016f300720c */ /* 0x000fe20003fc4070 */
[----:B------:R0:W-:Y:S01]  /*16180*/  STL [R1+0x4ac], R20 ;  /* 0x0004ac1401007387 */ /* 0x0001e20000100800 */
[----:B------:R-:W-:Y:S01]  /*16190*/  ISETP.GT.U32.AND.EX P3, PT, R7, RZ, PT, P3 ;  /* 0x000000ff0700720c */ /* 0x000fe20003f64130 */
[-C--:B-1----:R-:W-:Y:S01]  /*161a0*/  FMUL R21, R237, R23.reuse ;  /* 0x00000017ed157220 */ /* 0x082fe20000400000 */
[----:B------:R-:W-:Y:S01]  /*161b0*/  FSEL R243, R11, -INF , !P1 ;  /* 0xff8000000bf37808 */ /* 0x000fe20004800000 */
[-C--:B------:R-:W-:Y:S01]  /*161c0*/  FMUL R11, R235, R23.reuse ;  /* 0x00000017eb0b7220 */ /* 0x080fe20000400000 */
[----:B------:R-:W-:Y:S01]  /*161d0*/  ISETP.GT.U32.AND.EX P0, PT, R232, RZ, PT, P0 ;  /* 0x000000ffe800720c */ /* 0x000fe20003f04100 */
[----:B------:R-:W-:Y:S01]  /*161e0*/  IMAD.WIDE R18, R0, 0x2, R8 ;  /* 0x0000000200127825 */ /* 0x000fe200078e0208 */
[----:B------:R-:W-:Y:S01]  /*161f0*/  ISETP.GT.U32.AND.EX P2, PT, R7, RZ, PT, P2 ;  /* 0x000000ff0700720c */ /* 0x000fe20003f44120 */
[----:B------:R1:W2:Y:S02]  /*16200*/  LDG.E.U16 R240, desc[UR60][R12.64] ;  /* 0x0000003c0cf07981 */ /* 0x0002a4000c1e1500 */
[----:B0-----:R-:W-:Y:S01]  /*16210*/  FMUL R20, R236, R23 ;  /* 0x00000017ec147220 */ /* 0x001fe20000400000 */
[----:B------:R-:W-:Y:S01]  /*16220*/  FSEL R21, R21, -INF , !P3 ;  /* 0xff80000015157808 */ /* 0x000fe20005800000 */
[----:B------:R0:W3:Y:S01]  /*16230*/  LDG.E.U16 R241, desc[UR60][R18.64] ;  /* 0x0000003c12f17981 */ /* 0x0000e2000c1e1500 */
[----:B------:R-:W-:-:S02]  /*16240*/  FSEL R11, R11, -INF , !P2 ;  /* 0xff8000000b0b7808 */ /* 0x000fc40005000000 */
[----:B------:R-:W-:Y:S01]  /*16250*/  FSEL R20, R20, -INF , !P0 ;  /* 0xff80000014147808 */ /* 0x000fe20004000000 */
[----:B------:R1:W-:Y:S01]  /*16260*/  STL [R1+0x488], R21 ;  /* 0x0004881501007387 */ /* 0x0003e20000100800 */
[-C--:B------:R-:W-:Y:S02]  /*16270*/  ISETP.GT.U32.AND P5, PT, R238, R10.reuse, PT ;  /* 0x0000000aee00720c */ /* 0x080fe40003fa4070 */
[----:B------:R-:W-:Y:S01]  /*16280*/  ISETP.GT.U32.AND P1, PT, R234, R10, PT ;  /* 0x0000000aea00720c */ /* 0x000fe20003f24070 */
[----:B------:R0:W-:Y:S01]  /*16290*/  STL [R1+0x490], R20 ;  /* 0x0004901401007387 */ /* 0x0001e20000100800 */
[----:B------:R-:W-:Y:S02]  /*162a0*/  ISETP.GT.U32.AND.EX P6, PT, R232, RZ, PT, P6 ;  /* 0x000000ffe800720c */ /* 0x000fe40003fc4160 */
[----:B------:R-:W-:Y:S01]  /*162b0*/  ISETP.GT.U32.AND.EX P5, PT, R227, RZ, PT, P5 ;  /* 0x000000ffe300720c */ /* 0x000fe20003fa4150 */
[----:B------:R0:W-:Y:S01]  /*162c0*/  STL [R1+0x4a8], R11 ;  /* 0x0004a80b01007387 */ /* 0x0001e20000100800 */
[-C--:B-1----:R-:W-:Y:S01]  /*162d0*/  FMUL R21, R231, R23.reuse ;  /* 0x00000017e7157220 */ /* 0x082fe20000400000 */
[----:B------:R-:W-:Y:S01]  /*162e0*/  ISETP.GT.U32.AND.EX P1, PT, R217, RZ, PT, P1 ;  /* 0x000000ffd900720c */ /* 0x000fe20003f24110 */
[----:B0-----:R-:W-:-:S03]  /*162f0*/  FMUL R20, R230, R23 ;  /* 0x00000017e6147220 */ /* 0x001fc60000400000 */
[----:B------:R-:W-:Y:S01]  /*16300*/  FSEL R21, R21, -INF , !P6 ;  /* 0xff80000015157808 */ /* 0x000fe20007000000 */
[----:B------:R-:W-:Y:S01]  /*16310*/  FMUL R11, R229, R23 ;  /* 0x00000017e50b7220 */ /* 0x000fe20000400000 */
[----:B------:R-:W-:Y:S02]  /*16320*/  FSEL R20, R20, -INF , !P5 ;  /* 0xff80000014147808 */ /* 0x000fe40006800000 */
[-C--:B------:R-:W-:Y:S02]  /*16330*/  ISETP.GT.U32.AND P4, PT, R238, R22.reuse, PT ;  /* 0x00000016ee00720c */ /* 0x080fe40003f84070 */
[----:B------:R-:W-:Y:S01]  /*16340*/  FSEL R11, R11, -INF , !P1 ;  /* 0xff8000000b0b7808 */ /* 0x000fe20004800000 */
[----:B------:R0:W-:Y:S01]  /*16350*/  STL [R1+0x4a4], R21 ;  /* 0x0004a41501007387 */ /* 0x0001e20000100800 */
[----:B------:R-:W-:Y:S02]  /*16360*/  ISETP.GT.U32.AND P3, PT, R234, R22, PT ;  /* 0x00000016ea00720c */ /* 0x000fe40003f64070 */
[----:B------:R-:W-:Y:S01]  /*16370*/  ISETP.GT.U32.AND P0, PT, R233, R10, PT ;  /* 0x0000000ae900720c */ /* 0x000fe20003f04070 */
[----:B------:R1:W-:Y:S01]  /*16380*/  STL [R1+0x4c0], R20 ;  /* 0x0004c01401007387 */ /* 0x0003e20000100800 */
[----:B------:R-:W-:-:S02]  /*16390*/  ISETP.GT.U32.AND.EX P4, PT, R227, RZ, PT, P4 ;  /* 0x000000ffe300720c */ /* 0x000fc40003f84140 */
[----:B------:R-:W-:Y:S01]  /*163a0*/  ISETP.GT.U32.AND.EX P3, PT, R217, RZ, PT, P3 ;  /* 0x000000ffd900720c */ /* 0x000fe20003f64130 */
[----:B------:R1:W-:Y:S01]  /*163b0*/  STL [R1+0x4c4], R11 ;  /* 0x0004c40b01007387 */ /* 0x0003e20000100800 */
[-C--:B0-----:R-:W-:Y:S01]  /*163c0*/  FMUL R21, R226, R23.reuse ;  /* 0x00000017e2157220 */ /* 0x081fe20000400000 */
[----:B------:R-:W-:Y:S01]  /*163d0*/  ISETP.GT.U32.AND.EX P0, PT, R216, RZ, PT, P0 ;  /* 0x000000ffd800720c */ /* 0x000fe20003f04100 */
[----:B-1----:R-:W-:-:S03]  /*163e0*/  FMUL R20, R219, R23 ;  /* 0x00000017db147220 */ /* 0x002fc60000400000 */
[----:B------:R-:W-:Y:S01]  /*163f0*/  FSEL R21, R21, -INF , !P4 ;  /* 0xff80000015157808 */ /* 0x000fe20006000000 */
[----:B------:R-:W-:Y:S01]  /*16400*/  FMUL R11, R218, R23 ;  /* 0x00000017da0b7220 */ /* 0x000fe20000400000 */
[----:B------:R-:W-:Y:S02]  /*16410*/  FSEL R20, R20, -INF , !P3 ;  /* 0xff80000014147808 */ /* 0x000fe40005800000 */
[C---:B------:R-:W-:Y:S02]  /*16420*/  ISETP.GT.U32.AND P6, PT, R228.reuse, R10, PT ;  /* 0x0000000ae400720c */ /* 0x040fe40003fc4070 */
[----:B------:R-:W-:Y:S01]  /*16430*/  FSEL R11, R11, -INF , !P0 ;  /* 0xff8000000b0b7808 */ /* 0x000fe20004000000 */
[----:B------:R0:W-:Y:S01]  /*16440*/  STL [R1+0x4cc], R21 ;  /* 0x0004cc1501007387 */ /* 0x0001e20000100800 */
[-C--:B------:R-:W-:Y:S02]  /*16450*/  ISETP.GT.U32.AND P2, PT, R233, R22.reuse, PT ;  /* 0x00000016e900720c */ /* 0x080fe40003f44070 */
[----:B------:R-:W-:Y:S01]  /*16460*/  ISETP.GT.U32.AND P5, PT, R228, R22, PT ;  /* 0x00000016e400720c */ /* 0x000fe20003fa4070 */
[----:B------:R1:W-:Y:S01]  /*16470*/  STL [R1+0x4d4], R20 ;  /* 0x0004d41401007387 */ /* 0x0003e20000100800 */
[----:B------:R-:W-:-:S02]  /*16480*/  ISETP.GT.U32.AND.EX P6, PT, R119, RZ, PT, P6 ;  /* 0x000000ff7700720c */ /* 0x000fc40003fc4160 */
[----:B------:R-:W-:Y:S01]  /*16490*/  ISETP.GT.U32.AND.EX P2, PT, R216, RZ, PT, P2 ;  /* 0x000000ffd800720c */ /* 0x000fe20003f44120 */
[----:B------:R1:W-:Y:S01]  /*164a0*/  STL [R1+0x4bc], R11 ;  /* 0x0004bc0b01007387 */ /* 0x0003e20000100800 */
[-C--:B0-----:R-:W-:Y:S01]  /*164b0*/  FMUL R21, R225, R23.reuse ;  /* 0x00000017e1157220 */ /* 0x081fe20000400000 */
[----:B------:R-:W-:Y:S02]  /*164c0*/  ISETP.GT.U32.AND.EX P5, PT, R119, RZ, PT, P5 ;  /* 0x000000ff7700720c */ /* 0x000fe40003fa4150 */
[----:B------:R-:W4:Y:S01]  /*164d0*/  LDL.64 R218, [R1+0xf28] ;  /* 0x000f280001da7983 */ /* 0x000f220000100a00 */
[-C--:B-1----:R-:W-:Y:S01]  /*164e0*/  FMUL R20, R224, R23.reuse ;  /* 0x00000017e0147220 */ /* 0x082fe20000400000 */
[----:B------:R-:W-:Y:S02]  /*164f0*/  FSEL R21, R21, -INF , !P6 ;  /* 0xff80000015157808 */ /* 0x000fe40007000000 */
[----:B------:R-:W2:Y:S01]  /*16500*/  LDL.64 R216, [R1+0xf38] ;  /* 0x000f380001d87983 */ /* 0x000ea20000100a00 */
[----:B------:R-:W-:Y:S01]  /*16510*/  FMUL R11, R223, R23 ;  /* 0x00000017df0b7220 */ /* 0x000fe20000400000 */
[----:B------:R-:W-:-:S02]  /*16520*/  FSEL R20, R20, -INF , !P2 ;  /* 0xff80000014147808 */ /* 0x000fc40005000000 */
[----:B------:R-:W3:Y:S02]  /*16530*/  LDL.64 R228, [R1+0xf30] ;  /* 0x000f300001e47983 */ /* 0x000ee40000100a00 */
[----:B------:R-:W-:Y:S02]  /*16540*/  FSEL R11, R11, -INF , !P5 ;  /* 0xff8000000b0b7808 */ /* 0x000fe40006800000 */
[----:B------:R0:W-:Y:S04]  /*16550*/  STL [R1+0x4b0], R21 ;  /* 0x0004b01501007387 */ /* 0x0001e80000100800 */
[----:B------:R1:W-:Y:S04]  /*16560*/  STL [R1+0x4c8], R20 ;  /* 0x0004c81401007387 */ /* 0x0003e80000100800 */
[----:B------:R1:W-:Y:S01]  /*16570*/  STL [R1+0x4d0], R11 ;  /* 0x0004d00b01007387 */ /* 0x0003e20000100800 */
[----:B0-----:R-:W-:-:S03]  /*16580*/  FMUL R21, R222, R23 ;  /* 0x00000017de157220 */ /* 0x001fc60000400000 */
[----:B------:R-:W3:Y:S01]  /*16590*/  LDL.64 R222, [R1+0xf18] ;  /* 0x000f180001de7983 */ /* 0x000ee20000100a00 */
[-C--:B-1----:R-:W-:Y:S01]  /*165a0*/  FMUL R20, R221, R23.reuse ;  /* 0x00000017dd147220 */ /* 0x082fe20000400000 */
[----:B------:R-:W-:Y:S02]  /*165b0*/  ISETP.GT.U32.AND P1, PT, R122, R10, PT ;  /* 0x0000000a7a00720c */ /* 0x000fe40003f24070 */
[----:B------:R-:W3:Y:S01]  /*165c0*/  LDL.64 R226, [R1+0xf20] ;  /* 0x000f200001e27983 */ /* 0x000ee20000100a00 */
[----:B------:R-:W-:-:S03]  /*165d0*/  FMUL R11, R220, R23 ;  /* 0x00000017dc0b7220 */ /* 0x000fc60000400000 */
[----:B------:R-:W3:Y:S01]  /*165e0*/  LDL.64 R220, [R1+0xf10] ;  /* 0x000f100001dc7983 */ /* 0x000ee20000100a00 */
[----:B------:R-:W-:Y:S02]  /*165f0*/  ISETP.GT.U32.AND P3, PT, R126, R10, PT ;  /* 0x0000000a7e00720c */ /* 0x000fe40003f64070 */
[----:B------:R-:W-:Y:S01]  /*16600*/  ISETP.GT.U32.AND.EX P1, PT, R123, RZ, PT, P1 ;  /* 0x000000ff7b00720c */ /* 0x000fe20003f24110 */
[----:B------:R-:W3:Y:S01]  /*16610*/  LDL.64 R224, [R1+0xf00] ;  /* 0x000f000001e07983 */ /* 0x000ee20000100a00 */
[----:B------:R-:W-:Y:S02]  /*16620*/  ISETP.GT.U32.AND.EX P3, PT, R127, RZ, PT, P3 ;  /* 0x000000ff7f00720c */ /* 0x000fe40003f64130 */
[----:B------:R-:W-:Y:S01]  /*16630*/  FSEL R236, R21, -INF , !P1 ;  /* 0xff80000015ec7808 */ /* 0x000fe20004800000 */
[----:B------:R-:W3:Y:S01]  /*16640*/  LDL.64 R230, [R1+0xf08] ;  /* 0x000f080001e67983 */ /* 0x000ee20000100a00 */
[----:B------:R-:W-:Y:S02]  /*16650*/  FSEL R234, R20, -INF , !P3 ;  /* 0xff80000014ea7808 */ /* 0x000fe40005800000 */
[----:B------:R-:W-:-:S04]  /*16660*/  ISETP.GT.U32.AND P4, PT, R122, R22, PT ;  /* 0x000000167a00720c */ /* 0x000fc80003f84070 */
[----:B------:R-:W-:Y:S02]  /*16670*/  ISETP.GT.U32.AND.EX P4, PT, R123, RZ, PT, P4 ;  /* 0x000000ff7b00720c */ /* 0x000fe40003f84140 */
[-C--:B------:R-:W-:Y:S02]  /*16680*/  ISETP.GT.U32.AND P0, PT, R126, R22.reuse, PT ;  /* 0x000000167e00720c */ /* 0x080fe40003f04070 */
[----:B------:R-:W-:Y:S02]  /*16690*/  FSEL R252, R11, -INF , !P4 ;  /* 0xff8000000bfc7808 */ /* 0x000fe40006000000 */
[-C--:B------:R-:W-:Y:S02]  /*166a0*/  ISETP.GT.U32.AND P6, PT, R130, R22.reuse, PT ;  /* 0x000000168200720c */ /* 0x080fe40003fc4070 */
[-C--:B------:R-:W-:Y:S02]  /*166b0*/  ISETP.GT.U32.AND P2, PT, R131, R22.reuse, PT ;  /* 0x000000168300720c */ /* 0x080fe40003f44070 */
[----:B------:R-:W-:-:S02]  /*166c0*/  ISETP.GT.U32.AND P5, PT, R134, R22, PT ;  /* 0x000000168600720c */ /* 0x000fc40003fa4070 */
[-C--:B------:R-:W-:Y:S02]  /*166d0*/  ISETP.GT.U32.AND P1, PT, R135, R22.reuse, PT ;  /* 0x000000168700720c */ /* 0x080fe40003f24070 */
[-C--:B------:R-:W-:Y:S02]  /*166e0*/  ISETP.GT.U32.AND P3, PT, R138, R22.reuse, PT ;  /* 0x000000168a00720c */ /* 0x080fe40003f64070 */
[----:B------:R-:W-:Y:S01]  /*166f0*/  ISETP.GT.U32.AND P4, PT, R139, R22, PT ;  /* 0x000000168b00720c */ /* 0x000fe20003f84070 */
[C---:B----4-:R-:W-:Y:S02]  /*16700*/  IMAD.WIDE R20, R0.reuse, 0x2, R218 ;  /* 0x0000000200147825 */ /* 0x050fe400078e02da */
[----:B------:R-:W4:Y:S02]  /*16710*/  LDL.64 R218, [R1+0xef0] ;  /* 0x000ef00001da7983 */ /* 0x000f240000100a00 */
[C---:B--2---:R-:W-:Y:S02]  /*16720*/  IMAD.WIDE R216, R0.reuse, 0x2, R216 ;  /* 0x0000000200d87825 */ /* 0x044fe400078e02d8 */
[----:B------:R-:W2:Y:S02]  /*16730*/  LDG.E.U16 R239, desc[UR60][R20.64] ;  /* 0x0000003c14ef7981 */ /* 0x000ea4000c1e1500 */
[----:B---3--:R-:W-:-:S02]  /*16740*/  IMAD.WIDE R22, R0, 0x2, R228 ;  /* 0x0000000200167825 */ /* 0x008fc400078e02e4 */
[----:B------:R-:W3:Y:S04]  /*16750*/  LDL.64 R228, [R1+0xef8] ;  /* 0x000ef80001e47983 */ /* 0x000ee80000100a00 */
[----:B------:R0:W2:Y:S04]  /*16760*/  LDG.E.U16 R237, desc[UR60][R216.64] ;  /* 0x0000003cd8ed7981 */ /* 0x0000a8000c1e1500 */
[----:B------:R1:W2:Y:S01]  /*16770*/  LDG.E.U16 R11, desc[UR60][R22.64] ;  /* 0x0000003c160b7981 */ /* 0x0002a2000c1e1500 */
[----:B------:R-:W-:-:S03]  /*16780*/  IMAD.WIDE R12, R0, 0x2, R222 ;  /* 0x00000002000c7825 */ /* 0x000fc600078e02de */
[----:B------:R-:W2:Y:S01]  /*16790*/  LDL.64 R222, [R1+0xee8] ;  /* 0x000ee80001de7983 */ /* 0x000ea20000100a00 */
[----:B------:R-:W-:-:S03]  /*167a0*/  IMAD.WIDE R18, R0, 0x2, R226 ;  /* 0x0000000200127825 */ /* 0x000fc600078e02e2 */
[----:B------:R-:W2:Y:S01]  /*167b0*/  LDL.64 R226, [R1+0xee0] ;  /* 0x000ee00001e27983 */ /* 0x000ea20000100a00 */
[----:B0-----:R-:W-:-:S03]  /*167c0*/  IMAD.WIDE R216, R0, 0x2, R220 ;  /* 0x0000000200d87825 */ /* 0x001fc600078e02dc */
[----:B------:R-:W2:Y:S01]  /*167d0*/  LDL.64 R220, [R1+0xed8] ;  /* 0x000ed80001dc7983 */ /* 0x000ea20000100a00 */
[----:B------:R-:W-:-:S03]  /*167e0*/  IMAD.WIDE R20, R0, 0x2, R224 ;  /* 0x0000000200147825 */ /* 0x000fc600078e02e0 */
[----:B------:R-:W2:Y:S01]  /*167f0*/  LDG.E.U16 R238, desc[UR60][R18.64] ;  /* 0x0000003c12ee7981 */ /* 0x000ea2000c1e1500 */
[----:B-1----:R-:W-:-:S03]  /*16800*/  IMAD.WIDE R22, R0, 0x2, R230 ;  /* 0x0000000200167825 */ /* 0x002fc600078e02e6 */
[----:B------:R-:W2:Y:S04]  /*16810*/  LDL.64 R224, [R1+0xec8] ;  /* 0x000ec80001e07983 */ /* 0x000ea80000100a00 */
[----:B------:R4:W2:Y:S04]  /*16820*/  LDG.E.U16 R235, desc[UR60][R12.64] ;  /* 0x0000003c0ceb7981 */ /* 0x0008a8000c1e1500 */
[----:B------:R-:W2:Y:S04]  /*16830*/  LDL.64 R230, [R1+0xed0] ;  /* 0x000ed00001e67983 */ /* 0x000ea80000100a00 */
[----:B------:R0:W-:Y:S04]  /*16840*/  STL [R1+0x64c], R241 ;  /* 0x00064cf101007387 */ /* 0x0001e80000100800 */
[----:B------:R2:W2:Y:S04]  /*16850*/  LDG.E.U16 R233, desc[UR60][R216.64] ;  /* 0x0000003cd8e97981 */ /* 0x0004a8000c1e1500 */
[----:B------:R1:W2:Y:S04]  /*16860*/  LDG.E.U16 R232, desc[UR60][R22.64] ;  /* 0x0000003c16e87981 */ /* 0x0002a8000c1e1500 */
[----:B------:R1:W2:Y:S01]  /*16870*/  LDG.E.U16 R244, desc[UR60][R20.64] ;  /* 0x0000003c14f47981 */ /* 0x0002a2000c1e1500 */
[----:B----4-:R-:W-:-:S03]  /*16880*/  IMAD.WIDE R12, R0, 0x2, R218 ;  /* 0x00000002000c7825 */ /* 0x010fc600078e02da */
[----:B------:R-:W4:Y:S04]  /*16890*/  LDL.64 R218, [R1+0xec0] ;  /* 0x000ec00001da7983 */ /* 0x000f280000100a00 */
[----:B------:R1:W-:Y:S01]  /*168a0*/  STL [R1+0x648], R240 ;  /* 0x000648f001007387 */ /* 0x0003e20000100800 */
[----:B---3--:R-:W-:-:S03]  /*168b0*/  IMAD.WIDE R18, R0, 0x2, R228 ;  /* 0x0000000200127825 */ /* 0x008fc600078e02e4 */
[----:B------:R-:W3:Y:S04]  /*168c0*/  LDL.64 R228, [R1+0xeb8] ;  /* 0x000eb80001e47983 */ /* 0x000ee80000100a00 */
[----:B------:R-:W3:Y:S04]  /*168d0*/  LDG.E.U16 R242, desc[UR60][R18.64] ;  /* 0x0000003c12f27981 */ /* 0x000ee8000c1e1500 */
[----:B0-----:R0:W3:Y:S01]  /*168e0*/  LDG.E.U16 R241, desc[UR60][R12.64] ;  /* 0x0000003c0cf17981 */ /* 0x0010e2000c1e1500 */
[----:B--2---:R-:W-:-:S03]  /*168f0*/  IMAD.WIDE R216, R0, 0x2, R222 ;  /* 0x0000000200d87825 */ /* 0x004fc600078e02de */
[----:B------:R-:W2:Y:S01]  /*16900*/  LDL.64 R222, [R1+0xeb0] ;  /* 0x000eb00001de7983 */ /* 0x000ea20000100a00 */
[----:B-1----:R-:W-:-:S03]  /*16910*/  IMAD.WIDE R22, R0, 0x2, R226 ;  /* 0x0000000200167825 */ /* 0x002fc600078e02e2 */
[----:B------:R-:W2:Y:S01]  /*16920*/  LDL.64 R226, [R1+0xea8] ;  /* 0x000ea80001e27983 */ /* 0x000ea20000100a00 */
[----:B------:R-:W-:-:S03]  /*16930*/  IMAD.WIDE R20, R0, 0x2, R220 ;  /* 0x0000000200147825 */ /* 0x000fc600078e02dc */
[----:B------:R-:W2:Y:S04]  /*16940*/  LDL.64 R220, [R1+0xea0] ;  /* 0x000ea00001dc7983 */ /* 0x000ea80000100a00 */
[----:B------:R1:W-:Y:S01]  /*16950*/  STL [R1+0x654], R237 ;  /* 0x000654ed01007387 */ /* 0x0003e20000100800 */
[----:B0-----:R-:W-:-:S03]  /*16960*/  IMAD.WIDE R12, R0, 0x2, R224 ;  /* 0x00000002000c7825 */ /* 0x001fc600078e02e0 */
[----:B------:R0:W-:Y:S04]  /*16970*/  STL [R1+0x6a0], R11 ;  /* 0x0006a00b01007387 */ /* 0x0001e80000100800 */
[----:B------:R0:W-:Y:S04]  /*16980*/  STL [R1+0x6a8], R239 ;  /* 0x0006a8ef01007387 */ /* 0x0001e80000100800 */
[----:B------:R0:W-:Y:S04]  /*16990*/  STL [R1+0x6ac], R238 ;  /* 0x0006acee01007387 */ /* 0x0001e80000100800 */
[----:B------:R-:W2:Y:S01]  /*169a0*/  LDL.64 R224, [R1+0xe98] ;  /* 0x000e980001e07983 */ /* 0x000ea20000100a00 */
[----:B------:R-:W-:-:S03]  /*169b0*/  IMAD.WIDE R18, R0, 0x2, R230 ;  /* 0x0000000200127825 */ /* 0x000fc600078e02e6 */
[----:B------:R4:W2:Y:S04]  /*169c0*/  LDG.E.U16 R240, desc[UR60][R216.64] ;  /* 0x0000003cd8f07981 */ /* 0x0008a8000c1e1500 */
[----:B------:R4:W-:Y:S04]  /*169d0*/  STL [R1+0x634], R235 ;  /* 0x000634eb01007387 */ /* 0x0009e80000100800 */
[----:B------:R-:W2:Y:S04]  /*169e0*/  LDL.64 R230, [R1+0xe90] ;  /* 0x000e900001e67983 */ /* 0x000ea80000100a00 */
[----:B-1----:R3:W2:Y:S04]  /*169f0*/  LDG.E.U16 R237, desc[UR60][R22.64] ;  /* 0x0000003c16ed7981 */ /* 0x0026a8000c1e1500 */
[----:B0-----:R2:W2:Y:S04]  /*16a00*/  LDG.E.U16 R11, desc[UR60][R20.64] ;  /* 0x0000003c140b7981 */ /* 0x0014a8000c1e1500 */
[----:B------:R-:W2:Y:S04]  /*16a10*/  LDG.E.U16 R239, desc[UR60][R18.64] ;  /* 0x0000003c12ef7981 */ /* 0x000ea8000c1e1500 */
[----:B------:R0:W2:Y:S01]  /*16a20*/  LDG.E.U16 R238, desc[UR60][R12.64] ;  /* 0x0000003c0cee7981 */ /* 0x0000a2000c1e1500 */
[----:B----4-:R-:W-:-:S03]  /*16a30*/  IMAD.WIDE R216, R0, 0x2, R218 ;  /* 0x0000000200d87825 */ /* 0x010fc600078e02da */
[----:B------:R-:W4:Y:S04]  /*16a40*/  LDL.64 R218, [R1+0xe88] ;  /* 0x000e880001da7983 */ /* 0x000f280000100a00 */
[----:B------:R1:W4:Y:S01]  /*16a50*/  LDG.E.U16 R235, desc[UR60][R216.64] ;  /* 0x0000003cd8eb7981 */ /* 0x000322000c1e1500 */
[----:B---3--:R-:W-:-:S03]  /*16a60*/  IMAD.WIDE R22, R0, 0x2, R228 ;  /* 0x0000000200167825 */ /* 0x008fc600078e02e4 */
[----:B------:R-:W3:Y:S01]  /*16a70*/  LDL.64 R228, [R1+0xe80] ;  /* 0x000e800001e47983 */ /* 0x000ee20000100a00 */
[----:B--2---:R-:W-:-:S03]  /*16a80*/  IMAD.WIDE R20, R0, 0x2, R222 ;  /* 0x0000000200147825 */ /* 0x004fc600078e02de */
        /* <DEDUP_REMOVED lines=8> */
[----:B------:R0:W-:Y:S01]  /*16b10*/  STL [R1+0x69c], R241 ;  /* 0x00069cf101007387 */ /* 0x0001e20000100800 */
[----:B-1----:R-:W-:-:S03]  /*16b20*/  IMAD.WIDE R216, R0, 0x2, R224 ;  /* 0x0000000200d87825 */ /* 0x002fc600078e02e0 */
[----:B------:R-:W2:Y:S04]  /*16b30*/  LDL.64 R226, [R1+0xe68] ;  /* 0x000e680001e27983 */ /* 0x000ea80000100a00 */
[----:B------:R-:W2:Y:S04]  /*16b40*/  LDL.64 R224, [R1+0xe60] ;  /* 0x000e600001e07983 */ /* 0x000ea80000100a00 */
[----:B------:R1:W2:Y:S04]  /*16b50*/  LDG.E.U16 R233, desc[UR60][R22.64] ;  /* 0x0000003c16e97981 */ /* 0x0002a8000c1e1500 */
[----:B0-----:R4:W2:Y:S04]  /*16b60*/  LDG.E.U16 R232, desc[UR60][R20.64] ;  /* 0x0000003c14e87981 */ /* 0x0018a8000c1e1500 */
[----:B------:R3:W2:Y:S01]  /*16b70*/  LDG.E.U16 R244, desc[UR60][R18.64] ;  /* 0x0000003c12f47981 */ /* 0x0006a2000c1e1500 */
[----:B-1----:R-:W-:-:S03]  /*16b80*/  IMAD.WIDE R22, R0, 0x2, R230 ;  /* 0x0000000200167825 */ /* 0x002fc600078e02e6 */
[----:B------:R-:W2:Y:S04]  /*16b90*/  LDL.64 R230, [R1+0xe58] ;  /* 0x000e580001e67983 */ /* 0x000ea80000100a00 */
[----:B------:R2:W2:Y:S04]  /*16ba0*/  LDG.E.U16 R242, desc[UR60][R12.64] ;  /* 0x0000003c0cf27981 */ /* 0x0004a8000c1e1500 */
[----:B------:R0:W2:Y:S01]  /*16bb0*/  LDG.E.U16 R241, desc[UR60][R216.64] ;  /* 0x0000003cd8f17981 */ /* 0x0000a2000c1e1500 */
[----:B----4-:R-:W-:-:S03]  /*16bc0*/  IMAD.WIDE R20, R0, 0x2, R218 ;  /* 0x0000000200147825 */ /* 0x010fc600078e02da */
[----:B------:R-:W4:Y:S04]  /*16bd0*/  LDL.64 R218, [R1+0xe50] ;  /* 0x000e500001da7983 */ /* 0x000f280000100a00 */
[----:B------:R1:W-:Y:S04]  /*16be0*/  STL [R1+0x6a4], R240 ;  /* 0x0006a4f001007387 */ /* 0x0003e80000100800 */
[----:B------:R0:W-:Y:S04]  /*16bf0*/  STL [R1+0x610], R237 ;  /* 0x000610ed01007387 */ /* 0x0001e80000100800 */
[----:B------:R0:W-:Y:S04]  /*16c00*/  STL [R1+0x60c], R11 ;  /* 0x00060c0b01007387 */ /* 0x0001e80000100800 */
[----:B------:R0:W-:Y:S01]  /*16c10*/  STL [R1+0x608], R239 ;  /* 0x000608ef01007387 */ /* 0x0001e20000100800 */
[----:B---3--:R-:W-:-:S03]  /*16c20*/  IMAD.WIDE R18, R0, 0x2, R228 ;  /* 0x0000000200127825 */ /* 0x008fc600078e02e4 */
[----:B-1----:R1:W3:Y:S01]  /*16c30*/  LDG.E.U16 R240, desc[UR60][R22.64] ;  /* 0x0000003c16f07981 */ /* 0x0022e2000c1e1500 */
[----:B--2---:R-:W-:-:S03]  /*16c40*/  IMAD.WIDE R12, R0, 0x2, R222 ;  /* 0x00000002000c7825 */ /* 0x004fc600078e02de */
[----:B------:R-:W2:Y:S04]  /*16c50*/  LDL.64 R222, [R1+0xe48] ;  /* 0x000e480001de7983 */ /* 0x000ea80000100a00 */
[----:B------:R1:W-:Y:S04]  /*16c60*/  STL [R1+0x620], R238 ;  /* 0x000620ee01007387 */ /* 0x0003e80000100800 */
[----:B------:R-:W3:Y:S04]  /*16c70*/  LDL.64 R228, [R1+0xe40] ;  /* 0x000e400001e47983 */ /* 0x000ee80000100a00 */
[----:B0-----:R0:W3:Y:S04]  /*16c80*/  LDG.E.U16 R237, desc[UR60][R20.64] ;  /* 0x0000003c14ed7981 */ /* 0x0010e8000c1e1500 */
[----:B------:R0:W3:Y:S01]  /*16c90*/  LDG.E.U16 R11, desc[UR60][R18.64] ;  /* 0x0000003c120b7981 */ /* 0x0000e2000c1e1500 */
[----:B------:R-:W-:-:S03]  /*16ca0*/  IMAD.WIDE R216, R0, 0x2, R220 ;  /* 0x0000000200d87825 */ /* 0x000fc600078e02dc */
[----:B------:R-:W3:Y:S04]  /*16cb0*/  LDL.64 R220, [R1+0xe38] ;  /* 0x000e380001dc7983 */ /* 0x000ee80000100a00 */
[----:B------:R4:W3:Y:S01]  /*16cc0*/  LDG.E.U16 R239, desc[UR60][R12.64] ;  /* 0x0000003c0cef7981 */ /* 0x0008e2000c1e1500 */
[----:B-1----:R-:W-:-:S03]  /*16cd0*/  IMAD.WIDE R22, R0, 0x2, R226 ;  /* 0x0000000200167825 */ /* 0x002fc600078e02e2 */
[----:B------:R-:W3:Y:S01]  /*16ce0*/  LDL.64 R226, [R1+0xe30] ;  /* 0x000e300001e27983 */ /* 0x000ee20000100a00 */
[----:B0-----:R-:W-:-:S03]  /*16cf0*/  IMAD.WIDE R20, R0, 0x2, R224 ;  /* 0x0000000200147825 */ /* 0x001fc600078e02e0 */
[----:B------:R-:W3:Y:S04]  /*16d00*/  LDL.64 R224, [R1+0xe28] ;  /* 0x000e280001e07983 */ /* 0x000ee80000100a00 */
[----:B------:R0:W-:Y:S04]  /*16d10*/  STL [R1+0x68c], R235 ;  /* 0x00068ceb01007387 */ /* 0x0001e80000100800 */
[----:B------:R1:W-:Y:S04]  /*16d20*/  STL [R1+0x690], R233 ;  /* 0x000690e901007387 */ /* 0x0003e80000100800 */
[----:B------:R1:W-:Y:S04]  /*16d30*/  STL [R1+0x698], R232 ;  /* 0x000698e801007387 */ /* 0x0003e80000100800 */
[----:B------:R4:W-:Y:S04]  /*16d40*/  STL [R1+0x5f0], R244 ;  /* 0x0005f0f401007387 */ /* 0x0009e80000100800 */
[----:B------:R2:W3:Y:S01]  /*16d50*/  LDG.E.U16 R238, desc[UR60][R216.64] ;  /* 0x0000003cd8ee7981 */ /* 0x0004e2000c1e1500 */
[----:B------:R-:W-:-:S03]  /*16d60*/  IMAD.WIDE R18, R0, 0x2, R230 ;  /* 0x0000000200127825 */ /* 0x000fc600078e02e6 */
[----:B0-----:R-:W3:Y:S04]  /*16d70*/  LDG.E.U16 R235, desc[UR60][R22.64] ;  /* 0x0000003c16eb7981 */ /* 0x001ee8000c1e1500 */
[----:B-1----:R3:W3:Y:S04]  /*16d80*/  LDG.E.U16 R233, desc[UR60][R20.64] ;  /* 0x0000003c14e97981 */ /* 0x0026e8000c1e1500 */
[----:B------:R-:W3:Y:S01]  /*16d90*/  LDG.E.U16 R232, desc[UR60][R18.64] ;  /* 0x0000003c12e87981 */ /* 0x000ee2000c1e1500 */
[----:B----4-:R-:W-:-:S03]  /*16da0*/  IMAD.WIDE R12, R0, 0x2, R218 ;  /* 0x00000002000c7825 */ /* 0x010fc600078e02da */
[----:B------:R-:W4:Y:S04]  /*16db0*/  LDL.64 R218, [R1+0xe20] ;  /* 0x000e200001da7983 */ /* 0x000f280000100a00 */
[----:B------:R0:W-:Y:S04]  /*16dc0*/  STL [R1+0x5ec], R242 ;  /* 0x0005ecf201007387 */ /* 0x0001e80000100800 */
[----:B------:R-:W4:Y:S04]  /*16dd0*/  LDL.64 R230, [R1+0xe18] ;  /* 0x000e180001e67983 */ /* 0x000f280000100a00 */
[----:B------:R1:W4:Y:S01]  /*16de0*/  LDG.E.U16 R244, desc[UR60][R12.64] ;  /* 0x0000003c0cf47981 */ /* 0x000322000c1e1500 */
[----:B--2---:R-:W-:-:S03]  /*16df0*/  IMAD.WIDE R216, R0, 0x2, R222 ;  /* 0x0000000200d87825 */ /* 0x004fc600078e02de */
[----:B------:R-:W2:Y:S04]  /*16e00*/  LDL.64 R222, [R1+0xe10] ;  /* 0x000e100001de7983 */ /* 0x000ea80000100a00 */
[----:B0-----:R4:W2:Y:S01]  /*16e10*/  LDG.E.U16 R242, desc[UR60][R216.64] ;  /* 0x0000003cd8f27981 */ /* 0x0018a2000c1e1500 */
[----:B---3--:R-:W-:-:S03]  /*16e20*/  IMAD.WIDE R20, R0, 0x2, R220 ;  /* 0x0000000200147825 */ /* 0x008fc600078e02dc */
[----:B------:R-:W3:Y:S01]  /*16e30*/  LDL.64 R220, [R1+0xe00] ;  /* 0x000e000001dc7983 */ /* 0x000ee20000100a00 */
[----:B------:R-:W-:-:S03]  /*16e40*/  IMAD.WIDE R22, R0, 0x2, R228 ;  /* 0x0000000200167825 */ /* 0x000fc600078e02e4 */
[----:B------:R-:W3:Y:S04]  /*16e50*/  LDL.64 R228, [R1+0xe08] ;  /* 0x000e080001e47983 */ /* 0x000ee80000100a00 */
[----:B------:R0:W-:Y:S01]  /*16e60*/  STL [R1+0x5e8], R241 ;  /* 0x0005e8f101007387 */ /* 0x0001e20000100800 */
[----:B-1----:R-:W-:-:S03]  /*16e70*/  IMAD.WIDE R12, R0, 0x2, R224 ;  /* 0x00000002000c7825 */ /* 0x002fc600078e02e0 */
[----:B------:R1:W-:Y:S04]  /*16e80*/  STL [R1+0x5e4], R240 ;  /* 0x0005e4f001007387 */ /* 0x0003e80000100800 */
[----:B------:R1:W-:Y:S04]  /*16e90*/  STL [R1+0x628], R237 ;  /* 0x000628ed01007387 */ /* 0x0003e80000100800 */
[----:B------:R1:W-:Y:S04]  /*16ea0*/  STL [R1+0x67c], R11 ;  /* 0x00067c0b01007387 */ /* 0x0003e80000100800 */
[----:B------:R-:W3:Y:S01]  /*16eb0*/  LDL.64 R224, [R1+0xdf8] ;  /* 0x000df80001e07983 */ /* 0x000ee20000100a00 */
[----:B------:R-:W-:-:S03]  /*16ec0*/  IMAD.WIDE R18, R0, 0x2, R226 ;  /* 0x0000000200127825 */ /* 0x000fc600078e02e2 */
[----:B------:R4:W-:Y:S04]  /*16ed0*/  STL [R1+0x680], R239 ;  /* 0x000680ef01007387 */ /* 0x0009e80000100800 */
[----:B------:R-:W3:Y:S04]  /*16ee0*/  LDL.64 R226, [R1+0xdf0] ;  /* 0x000df00001e27983 */ /* 0x000ee80000100a00 */
[----:B0-----:R0:W3:Y:S04]  /*16ef0*/  LDG.E.U16 R241, desc[UR60][R22.64] ;  /* 0x0000003c16f17981 */ /* 0x0010e8000c1e1500 */
[----:B-1----:R2:W3:Y:S04]  /*16f00*/  LDG.E.U16 R240, desc[UR60][R20.64] ;  /* 0x0000003c14f07981 */ /* 0x0024e8000c1e1500 */
[----:B------:R-:W3:Y:S04]  /*16f10*/  LDG.E.U16 R237, desc[UR60][R18.64] ;  /* 0x0000003c12ed7981 */ /* 0x000ee8000c1e1500 */
[----:B------:R3:W3:Y:S01]  /*16f20*/  LDG.E.U16 R11, desc[UR60][R12.64] ;  /* 0x0000003c0c0b7981 */ /* 0x0006e2000c1e1500 */
[----:B----4-:R-:W-:-:S03]  /*16f30*/  IMAD.WIDE R216, R0, 0x2, R218 ;  /* 0x0000000200d87825 */ /* 0x010fc600078e02da */
[----:B------:R-:W4:Y:S04]  /*16f40*/  LDL.64 R218, [R1+0xde8] ;  /* 0x000de80001da7983 */ /* 0x000f280000100a00 */
[----:B------:R1:W4:Y:S01]  /*16f50*/  LDG.E.U16 R239, desc[UR60][R216.64] ;  /* 0x0000003cd8ef7981 */ /* 0x000322000c1e1500 */
[----:B0-----:R-:W-:-:S03]  /*16f60*/  IMAD.WIDE R22, R0, 0x2, R230 ;  /* 0x0000000200167825 */ /* 0x001fc600078e02e6 */
[----:B------:R-:W4:Y:S01]  /*16f70*/  LDL.64 R230, [R1+0xde0] ;  /* 0x000de00001e67983 */ /* 0x000f220000100a00 */
[----:B--2---:R-:W-:-:S03]  /*16f80*/  IMAD.WIDE R20, R0, 0x2, R222 ;  /* 0x0000000200147825 */ /* 0x004fc600078e02de */
[----:B------:R-:W2:Y:S04]  /*16f90*/  LDL.64 R222, [R1+0xdd8] ;  /* 0x000dd80001de7983 */ /* 0x000ea80000100a00 */
[----:B------:R0:W-:Y:S04]  /*16fa0*/  STL [R1+0x688], R238 ;  /* 0x000688ee01007387 */ /* 0x0001e80000100800 */
[----:B------:R1:W-:Y:S04]  /*16fb0*/  STL [R1+0x5cc], R235 ;  /* 0x0005cceb01007387 */ /* 0x0003e80000100800 */
[----:B------:R1:W-:Y:S04]  /*16fc0*/  STL [R1+0x5c8], R233 ;  /* 0x0005c8e901007387 */ /* 0x0003e80000100800 */
[----:B------:R1:W-:Y:S01]  /*16fd0*/  STL [R1+0x5c4], R232 ;  /* 0x0005c4e801007387 */ /* 0x0003e20000100800 */
[----:B---3--:R-:W-:-:S03]  /*16fe0*/  IMAD.WIDE R12, R0, 0x2, R220 ;  /* 0x00000002000c7825 */ /* 0x008fc600078e02dc */
[----:B------:R-:W3:Y:S01]  /*16ff0*/  LDL.64 R220, [R1+0xdd0] ;  /* 0x000dd00001dc7983 */ /* 0x000ee20000100a00 */
[----:B------:R-:W-:-:S03]  /*17000*/  IMAD.WIDE R18, R0, 0x2, R228 ;  /* 0x0000000200127825 */ /* 0x000fc600078e02e4 */
[----:B------:R1:W-:Y:S04]  /*17010*/  STL [R1+0x644], R244 ;  /* 0x000644f401007387 */ /* 0x0003e80000100800 */
[----:B------:R-:W3:Y:S04]  /*17020*/  LDL.64 R228, [R1+0xdc8] ;  /* 0x000dc80001e47983 */ /* 0x000ee80000100a00 */
[----:B0-----:R0:W3:Y:S04]  /*17030*/  LDG.E.U16 R238, desc[UR60][R22.64] ;  /* 0x0000003c16ee7981 */ /* 0x0010e8000c1e1500 */
[----:B-1----:R4:W3:Y:S04]  /*17040*/  LDG.E.U16 R235, desc[UR60][R20.64] ;  /* 0x0000003c14eb7981 */ /* 0x0028e8000c1e1500 */
[----:B------:R1:W3:Y:S01]  /*17050*/  LDG.E.U16 R233, desc[UR60][R18.64] ;  /* 0x0000003c12e97981 */ /* 0x0002e2000c1e1500 */
[----:B------:R-:W-:-:S03]  /*17060*/  IMAD.WIDE R216, R0, 0x2, R224 ;  /* 0x0000000200d87825 */ /* 0x000fc600078e02e0 */
[----:B------:R-:W3:Y:S04]  /*17070*/  LDL.64 R224, [R1+0xdc0] ;  /* 0x000dc00001e07983 */ /* 0x000ee80000100a00 */
[----:B------:R2:W3:Y:S01]  /*17080*/  LDG.E.U16 R232, desc[UR60][R12.64] ;  /* 0x0000003c0ce87981 */ /* 0x0004e2000c1e1500 */
[----:B0-----:R-:W-:-:S03]  /*17090*/  IMAD.WIDE R22, R0, 0x2, R226 ;  /* 0x0000000200167825 */ /* 0x001fc600078e02e2 */
[----:B------:R-:W3:Y:S04]  /*170a0*/  LDL.64 R226, [R1+0xdb8] ;  /* 0x000db80001e27983 */ /* 0x000ee80000100a00 */
[----:B------:R3:W3:Y:S01]  /*170b0*/  LDG.E.U16 R244, desc[UR60][R216.64] ;  /* 0x0000003cd8f47981 */ /* 0x0006e2000c1e1500 */
[----:B----4-:R-:W-:-:S03]  /*170c0*/  IMAD.WIDE R20, R0, 0x2, R218 ;  /* 0x0000000200147825 */ /* 0x010fc600078e02da */
[----:B------:R-:W4:Y:S04]  /*170d0*/  LDL.64 R218, [R1+0xdb0] ;  /* 0x000db00001da7983 */ /* 0x000f280000100a00 */
[----:B------:R0:W-:Y:S04]  /*170e0*/  STL [R1+0x670], R242 ;  /* 0x000670f201007387 */ /* 0x0001e80000100800 */
[----:B------:R2:W-:Y:S04]  /*170f0*/  STL [R1+0x674], R241 ;  /* 0x000674f101007387 */ /* 0x0005e80000100800 */
[----:B------:R2:W-:Y:S04]  /*17100*/  STL [R1+0x684], R240 ;  /* 0x000684f001007387 */ /* 0x0005e80000100800 */
[----:B------:R3:W-:Y:S01]  /*17110*/  STL [R1+0x5b4], R237 ;  /* 0x0005b4ed01007387 */ /* 0x0007e20000100800 */
[----:B-1----:R-:W-:-:S03]  /*17120*/  IMAD.WIDE R18, R0, 0x2, R230 ;  /* 0x0000000200127825 */ /* 0x002fc600078e02e6 */
[----:B0-----:R0:W4:Y:S01]  /*17130*/  LDG.E.U16 R242, desc[UR60][R22.64] ;  /* 0x0000003c16f27981 */ /* 0x001122000c1e1500 */
[----:B--2---:R-:W-:-:S03]  /*17140*/  IMAD.WIDE R12, R0, 0x2, R222 ;  /* 0x00000002000c7825 */ /* 0x004fc600078e02de */
[----:B------:R-:W2:Y:S04]  /*17150*/  LDL.64 R222, [R1+0xda8] ;  /* 0x000da80001de7983 */ /* 0x000ea80000100a00 */
[----:B------:R1:W-:Y:S04]  /*17160*/  STL [R1+0x5ac], R11 ;  /* 0x0005ac0b01007387 */ /* 0x0003e80000100800 */
[----:B------:R-:W2:Y:S04]  /*17170*/  LDL.64 R230, [R1+0xda0] ;  /* 0x000da00001e67983 */ /* 0x000ea80000100a00 */
[----:B------:R1:W2:Y:S04]  /*17180*/  LDG.E.U16 R241, desc[UR60][R20.64] ;  /* 0x0000003c14f17981 */ /* 0x0002a8000c1e1500 */
[----:B------:R1:W2:Y:S01]  /*17190*/  LDG.E.U16 R240, desc[UR60][R18.64] ;  /* 0x0000003c12f07981 */ /* 0x0002a2000c1e1500 */
[----:B---3--:R-:W-:-:S03]  /*171a0*/  IMAD.WIDE R216, R0, 0x2, R220 ;  /* 0x0000000200d87825 */ /* 0x008fc600078e02dc */
[----:B------:R-:W3:Y:S04]  /*171b0*/  LDL.64 R220, [R1+0xd98] ;  /* 0x000d980001dc7983 */ /* 0x000ee80000100a00 */
[----:B------:R4:W3:Y:S01]  /*171c0*/  LDG.E.U16 R237, desc[UR60][R12.64] ;  /* 0x0000003c0ced7981 */ /* 0x0008e2000c1e1500 */
[----:B0-----:R-:W-:-:S03]  /*171d0*/  IMAD.WIDE R22, R0, 0x2, R228 ;  /* 0x0000000200167825 */ /* 0x001fc600078e02e4 */
[----:B------:R-:W3:Y:S04]  /*171e0*/  LDL.64 R228, [R1+0xd90] ;  /* 0x000d900001e47983 */ /* 0x000ee80000100a00 */
[----:B-1----:R2:W3:Y:S01]  /*171f0*/  LDG.E.U16 R11, desc[UR60][R216.64] ;  /* 0x0000003cd80b7981 */ /* 0x0024e2000c1e1500 */
[----:B------:R-:W-:-:S03]  /*17200*/  IMAD.WIDE R20, R0, 0x2, R224 ;  /* 0x0000000200147825 */ /* 0x000fc600078e02e0 */
[----:B------:R-:W3:Y:S04]  /*17210*/  LDL.64 R224, [R1+0xd88] ;  /* 0x000d880001e07983 */ /* 0x000ee80000100a00 */
[----:B------:R0:W-:Y:S04]  /*17220*/  STL [R1+0x5a8], R239 ;  /* 0x0005a8ef01007387 */ /* 0x0001e80000100800 */
[----:B------:R1:W-:Y:S04]  /*17230*/  STL [R1+0x5a4], R238 ;  /* 0x0005a4ee01007387 */ /* 0x0003e80000100800 */
[----:B------:R1:W-:Y:S04]  /*17240*/  STL [R1+0x61c], R235 ;  /* 0x00061ceb01007387 */ /* 0x0003e80000100800 */
[----:B------:R4:W-:Y:S01]  /*17250*/  STL [R1+0x664], R233 ;  /* 0x000664e901007387 */ /* 0x0009e20000100800 */
        /* <DEDUP_REMOVED lines=16> */
[----:B------:R0:W-:Y:S04]  /*17360*/  STL [R1+0x678], R244 ;  /* 0x000678f401007387 */ /* 0x0001e80000100800 */
[----:B------:R0:W-:Y:S04]  /*17370*/  STL [R1+0x594], R242 ;  /* 0x000594f201007387 */ /* 0x0001e80000100800 */
[----:B------:R0:W-:Y:S04]  /*17380*/  STL [R1+0x58c], R241 ;  /* 0x00058cf101007387 */ /* 0x0001e80000100800 */
[----:B------:R0:W-:Y:S01]  /*17390*/  STL [R1+0x588], R240 ;  /* 0x000588f001007387 */ /* 0x0001e20000100800 */
[----:B-1----:R-:W-:-:S03]  /*173a0*/  IMAD.WIDE R12, R0, 0x2, R224 ;  /* 0x00000002000c7825 */ /* 0x002fc600078e02e0 */
[----:B------:R-:W3:Y:S01]  /*173b0*/  LDL.64 R224, [R1+0xd58] ;  /* 0x000d580001e07983 */ /* 0x000ee20000100a00 */
[----:B------:R-:W-:-:S03]  /*173c0*/  IMAD.WIDE R18, R0, 0x2, R228 ;  /* 0x0000000200127825 */ /* 0x000fc600078e02e4 */
[----:B------:R1:W-:Y:S04]  /*173d0*/  STL [R1+0x584], R237 ;  /* 0x000584ed01007387 */ /* 0x0003e80000100800 */
[----:B------:R-:W3:Y:S04]  /*173e0*/  LDL.64 R228, [R1+0xd50] ;  /* 0x000d500001e47983 */ /* 0x000ee80000100a00 */
[----:B0-----:R0:W3:Y:S04]  /*173f0*/  LDG.E.U16 R244, desc[UR60][R22.64] ;  /* 0x0000003c16f47981 */ /* 0x0010e8000c1e1500 */
[----:B------:R2:W3:Y:S04]  /*17400*/  LDG.E.U16 R242, desc[UR60][R20.64] ;  /* 0x0000003c14f27981 */ /* 0x0004e8000c1e1500 */
[----:B------:R-:W3:Y:S04]  /*17410*/  LDG.E.U16 R241, desc[UR60][R18.64] ;  /* 0x0000003c12f17981 */ /* 0x000ee8000c1e1500 */
[----:B------:R3:W3:Y:S01]  /*17420*/  LDG.E.U16 R240, desc[UR60][R12.64] ;  /* 0x0000003c0cf07981 */ /* 0x0006e2000c1e1500 */
[----:B----4-:R-:W-:-:S03]  /*17430*/  IMAD.WIDE R216, R0, 0x2, R218 ;  /* 0x0000000200d87825 */ /* 0x010fc600078e02da */
[----:B------:R-:W4:Y:S04]  /*17440*/  LDL.64 R218, [R1+0xd48] ;  /* 0x000d480001da7983 */ /* 0x000f280000100a00 */
[----:B-1----:R1:W4:Y:S01]  /*17450*/  LDG.E.U16 R237, desc[UR60][R216.64] ;  /* 0x0000003cd8ed7981 */ /* 0x002322000c1e1500 */
        /* <DEDUP_REMOVED lines=129> */
[----:B0-----:R0:W3:Y:S04]  /*17c70*/  LDG.E.U16 R241, desc[UR60][R22.64] ;  /* 0x0000003c16f17981 */ /* 0x0010e8000c1e1500 */
[----:B-1----:R3:W3:Y:S04]  /*17c80*/  LDG.E.U16 R240, desc[UR60][R20.64] ;  /* 0x0000003c14f07981 */ /* 0x0026e8000c1e1500 */
[----:B------:R1:W3:Y:S01]  /*17c90*/  LDG.E.U16 R237, desc[UR60][R18.64] ;  /* 0x0000003c12ed7981 */ /* 0x0002e2000c1e1500 */
        /* <DEDUP_REMOVED lines=8> */
[----:B------:R-:W-:-:S03]  /*17d20*/  IMAD.WIDE R22, R0, 0x2, R228 ;  /* 0x0000000200167825 */ /* 0x000fc600078e02e4 */
[----:B------:R-:W2:Y:S01]  /*17d30*/  LDL.64 R228, [R1+0xc28] ;  /* 0x000c280001e47983 */ /* 0x000ea20000100a00 */
[----:B---3--:R-:W-:-:S03]  /*17d40*/  IMAD.WIDE R20, R0, 0x2, R220 ;  /* 0x0000000200147825 */ /* 0x008fc600078e02dc */
        /* <DEDUP_REMOVED lines=12> */
[----:B------:R1:W3:Y:S04]  /*17e10*/  LDG.E.U16 R233, desc[UR60][R18.64] ;  /* 0x0000003c12e97981 */ /* 0x0002e8000c1e1500 */
[----:B------:R3:W3:Y:S01]  /*17e20*/  LDG.E.U16 R232, desc[UR60][R12.64] ;  /* 0x0000003c0ce87981 */ /* 0x0006e2000c1e1500 */
[----:B----4-:R-:W-:-:S03]  /*17e30*/  IMAD.WIDE R216, R0, 0x2, R218 ;  /* 0x0000000200d87825 */ /* 0x010fc600078e02da */
[----:B------:R-:W4:Y:S04]  /*17e40*/  LDL.64 R218, [R1+0xc08] ;  /* 0x000c080001da7983 */ /* 0x000f280000100a00 */
[----:B------:R3:W4:Y:S01]  /*17e50*/  LDG.E.U16 R247, desc[UR60][R216.64] ;  /* 0x0000003cd8f77981 */ /* 0x000722000c1e1500 */
[----:B0-----:R-:W-:-:S03]  /*17e60*/  IMAD.WIDE R22, R0, 0x2, R230 ;  /* 0x0000000200167825 */ /* 0x001fc600078e02e6 */
[----:B------:R-:W4:Y:S04]  /*17e70*/  LDL.64 R230, [R1+0xc00] ;  /* 0x000c000001e67983 */ /* 0x000f280000100a00 */
[----:B------:R0:W4:Y:S01]  /*17e80*/  LDG.E.U16 R244, desc[UR60][R22.64] ;  /* 0x0000003c16f47981 */ /* 0x000122000c1e1500 */
[----:B--2---:R-:W-:-:S03]  /*17e90*/  IMAD.WIDE R20, R0, 0x2, R222 ;  /* 0x0000000200147825 */ /* 0x004fc600078e02de */
[----:B------:R-:W2:Y:S04]  /*17ea0*/  LDL.64 R222, [R1+0xbf8] ;  /* 0x000bf80001de7983 */ /* 0x000ea80000100a00 */
[----:B------:R0:W-:Y:S01]  /*17eb0*/  STL [R1+0x5b0], R242 ;  /* 0x0005b0f201007387 */ /* 0x0001e20000100800 */
[----:B-1----:R-:W-:-:S03]  /*17ec0*/  IMAD.WIDE R18, R0, 0x2, R228 ;  /* 0x0000000200127825 */ /* 0x002fc600078e02e4 */
[----:B------:R1:W-:Y:S04]  /*17ed0*/  STL [R1+0x5b8], R241 ;  /* 0x0005b8f101007387 */ /* 0x0003e80000100800 */
[----:B------:R-:W-:Y:S04]  /*17ee0*/  STL [R1+0x5dc], R240 ;  /* 0x0005dcf001007387 */ /* 0x000fe80000100800 */
[----:B------:R1:W-:Y:S01]  /*17ef0*/  STL [R1+0x478], R237 ;  /* 0x000478ed01007387 */ /* 0x0003e20000100800 */
[----:B---3--:R-:W-:-:S03]  /*17f00*/  IMAD.WIDE R12, R0, 0x2, R220 ;  /* 0x00000002000c7825 */ /* 0x008fc600078e02dc */
[----:B------:R-:W3:Y:S04]  /*17f10*/  LDL.64 R228, [R1+0xbf0] ;  /* 0x000bf00001e47983 */ /* 0x000ee80000100a00 */
[----:B------:R1:W-:Y:S04]  /*17f20*/  STL [R1+0x474], R11 ;  /* 0x0004740b01007387 */ /* 0x0003e80000100800 */
[----:B------:R-:W3:Y:S04]  /*17f30*/  LDL.64 R220, [R1+0xbe8] ;  /* 0x000be80001dc7983 */ /* 0x000ee80000100a00 */
[----:B0-----:R4:W3:Y:S04]  /*17f40*/  LDG.E.U16 R242, desc[UR60][R20.64] ;  /* 0x0000003c14f27981 */ /* 0x0018e8000c1e1500 */
[----:B-1----:R-:W3:Y:S01]  /*17f50*/  LDG.E.U16 R241, desc[UR60][R18.64] ;  /* 0x0000003c12f17981 */ /* 0x002ee2000c1e1500 */
[----:B------:R-:W-:-:S03]  /*17f60*/  IMAD.WIDE R216, R0, 0x2, R226 ;  /* 0x0000000200d87825 */ /* 0x000fc600078e02e2 */
[----:B------:R-:W3:Y:S04]  /*17f70*/  LDL.64 R226, [R1+0xbe0] ;  /* 0x000be00001e27983 */ /* 0x000ee80000100a00 */
[----:B------:R2:W3:Y:S01]  /*17f80*/  LDG.E.U16 R237, desc[UR60][R12.64] ;  /* 0x0000003c0ced7981 */ /* 0x0004e2000c1e1500 */
[----:B------:R-:W-:-:S03]  /*17f90*/  IMAD.WIDE R22, R0, 0x2, R224 ;  /* 0x0000000200167825 */ /* 0x000fc600078e02e0 */
[----:B------:R-:W3:Y:S04]  /*17fa0*/  LDL.64 R224, [R1+0xbd8] ;  /* 0x000bd80001e07983 */ /* 0x000ee80000100a00 */
[----:B------:R3:W3:Y:S04]  /*17fb0*/  LDG.E.U16 R240, desc[UR60][R22.64] ;  /* 0x0000003c16f07981 */ /* 0x0006e8000c1e1500 */
[----:B------:R0:W3:Y:S01]  /*17fc0*/  LDG.E.U16 R11, desc[UR60][R216.64] ;  /* 0x0000003cd80b7981 */ /* 0x0000e2000c1e1500 */
[----:B----4-:R-:W-:-:S03]  /*17fd0*/  IMAD.WIDE R20, R0, 0x2, R218 ;  /* 0x0000000200147825 */ /* 0x010fc600078e02da */
[----:B------:R-:W4:Y:S04]  /*17fe0*/  LDL.64 R218, [R1+0xbd0] ;  /* 0x000bd00001da7983 */ /* 0x000f280000100a00 */
[----:B------:R1:W-:Y:S04]  /*17ff0*/  STL [R1+0x45c], R239 ;  /* 0x00045cef01007387 */ /* 0x0003e80000100800 */
[----:B------:R-:W-:Y:S04]  /*18000*/  STL [R1+0x450], R238 ;  /* 0x000450ee01007387 */ /* 0x000fe80000100800 */
[----:B------:R-:W-:Y:S04]  /*18010*/  STL [R1+0x580], R235 ;  /* 0x000580eb01007387 */ /* 0x000fe80000100800 */
[----:B------:R-:W-:Y:S04]  /*18020*/  STL [R1+0x590], R233 ;  /* 0x000590e901007387 */ /* 0x000fe80000100800 */
[----:B------:R0:W-:Y:S01]  /*18030*/  STL [R1+0x598], R232 ;  /* 0x000598e801007387 */ /* 0x0001e20000100800 */
[----:B--2---:R-:W-:-:S03]  /*18040*/  IMAD.WIDE R12, R0, 0x2, R222 ;  /* 0x00000002000c7825 */ /* 0x004fc600078e02de */
[----:B------:R-:W2:Y:S01]  /*18050*/  LDL.64 R222, [R1+0xbc8] ;  /* 0x000bc80001de7983 */ /* 0x000ea20000100a00 */
[----:B------:R-:W-:-:S03]  /*18060*/  IMAD.WIDE R18, R0, 0x2, R230 ;  /* 0x0000000200127825 */ /* 0x000fc600078e02e6 */
[----:B-1----:R1:W2:Y:S04]  /*18070*/  LDG.E.U16 R239, desc[UR60][R20.64] ;  /* 0x0000003c14ef7981 */ /* 0x0022a8000c1e1500 */
[----:B------:R-:W2:Y:S04]  /*18080*/  LDG.E.U16 R249, desc[UR60][R12.64] ;  /* 0x0000003c0cf97981 */ /* 0x000ea8000c1e1500 */
[----:B0-----:R-:W2:Y:S04]  /*18090*/  LDL.64 R232, [R1+0xbc0] ;  /* 0x000bc00001e87983 */ /* 0x001ea80000100a00 */
[----:B------:R-:W2:Y:S01]  /*180a0*/  LDL.64 R230, [R1+0xbb8] ;  /* 0x000bb80001e67983 */ /* 0x000ea20000100a00 */
[----:B---3--:R-:W-:-:S03]  /*180b0*/  IMAD.WIDE R22, R0, 0x2, R220 ;  /* 0x0000000200167825 */ /* 0x008fc600078e02dc */
[----:B------:R0:W3:Y:S04]  /*180c0*/  LDG.E.U16 R235, desc[UR60][R18.64] ;  /* 0x0000003c12eb7981 */ /* 0x0000e8000c1e1500 */
[----:B------:R-:W3:Y:S01]  /*180d0*/  LDL.64 R220, [R1+0xbb0] ;  /* 0x000bb00001dc7983 */ /* 0x000ee20000100a00 */
[----:B------:R-:W-:-:S03]  /*180e0*/  IMAD.WIDE R216, R0, 0x2, R228 ;  /* 0x0000000200d87825 */ /* 0x000fc600078e02e4 */
[----:B------:R-:W3:Y:S04]  /*180f0*/  LDL.64 R228, [R1+0xba8] ;  /* 0x000ba80001e47983 */ /* 0x000ee80000100a00 */
[----:B------:R0:W-:Y:S01]  /*18100*/  STL [R1+0x5bc], R247 ;  /* 0x0005bcf701007387 */ /* 0x0001e20000100800 */
[----:B-1----:R-:W-:-:S03]  /*18110*/  IMAD.WIDE R20, R0, 0x2, R226 ;  /* 0x0000000200147825 */ /* 0x002fc600078e02e2 */
[----:B------:R2:W3:Y:S01]  /*18120*/  LDG.E.U16 R238, desc[UR60][R216.64] ;  /* 0x0000003cd8ee7981 */ /* 0x0004e2000c1e1500 */
[----:B0-----:R-:W-:-:S03]  /*18130*/  IMAD.WIDE R18, R0, 0x2, R224 ;  /* 0x0000000200127825 */ /* 0x001fc600078e02e0 */
[----:B------:R0:W3:Y:S01]  /*18140*/  LDG.E.U16 R247, desc[UR60][R22.64] ;  /* 0x0000003c16f77981 */ /* 0x0000e2000c1e1500 */
[----:B----4-:R-:W-:-:S03]  /*18150*/  IMAD.WIDE R12, R0, 0x2, R218 ;  /* 0x00000002000c7825 */ /* 0x010fc600078e02da */
[----:B------:R-:W4:Y:S04]  /*18160*/  LDL.64 R218, [R1+0xba0] ;  /* 0x000ba00001da7983 */ /* 0x000f280000100a00 */
[----:B------:R-:W-:Y:S04]  /*18170*/  STL [R1+0x3fc], R244 ;  /* 0x0003fcf401007387 */ /* 0x000fe80000100800 */
[----:B------:R1:W-:Y:S04]  /*18180*/  STL [R1+0x3f8], R242 ;  /* 0x0003f8f201007387 */ /* 0x0003e80000100800 */
[----:B------:R-:W-:Y:S04]  /*18190*/  STL [R1+0x3f4], R241 ;  /* 0x0003f4f101007387 */ /* 0x000fe80000100800 */
[----:B------:R-:W4:Y:S04]  /*181a0*/  LDL.64 R226, [R1+0xb98] ;  /* 0x000b980001e27983 */ /* 0x000f280000100a00 */
[----:B------:R0:W-:Y:S01]  /*181b0*/  STL [R1+0x3ec], R237 ;  /* 0x0003eced01007387 */ /* 0x0001e20000100800 */
[----:B--2---:R-:W-:-:S03]  /*181c0*/  IMAD.WIDE R216, R0, 0x2, R222 ;  /* 0x0000000200d87825 */ /* 0x004fc600078e02de */
[----:B------:R-:W2:Y:S04]  /*181d0*/  LDL.64 R222, [R1+0xb88] ;  /* 0x000b880001de7983 */ /* 0x000ea80000100a00 */
[----:B-1----:R3:W2:Y:S04]  /*181e0*/  LDG.E.U16 R242, desc[UR60][R18.64] ;  /* 0x0000003c12f27981 */ /* 0x0026a8000c1e1500 */
[----:B------:R-:W2:Y:S04]  /*181f0*/  LDL.64 R224, [R1+0xb90] ;  /* 0x000b900001e07983 */ /* 0x000ea80000100a00 */
[----:B------:R1:W2:Y:S01]  /*18200*/  LDG.E.U16 R244, desc[UR60][R20.64] ;  /* 0x0000003c14f47981 */ /* 0x0002a2000c1e1500 */
[----:B0-----:R-:W-:-:S03]  /*18210*/  IMAD.WIDE R22, R0, 0x2, R232 ;  /* 0x0000000200167825 */ /* 0x001fc600078e02e8 */
[----:B------:R-:W2:Y:S04]  /*18220*/  LDG.E.U16 R237, desc[UR60][R216.64] ;  /* 0x0000003cd8ed7981 */ /* 0x000ea8000c1e1500 */
[----:B------:R0:W2:Y:S01]  /*18230*/  LDG.E.U16 R241, desc[UR60][R12.64] ;  /* 0x0000003c0cf17981 */ /* 0x0000a2000c1e1500 */
[----:B---3--:R-:W-:-:S03]  /*18240*/  IMAD.WIDE R18, R0, 0x2, R220 ;  /* 0x0000000200127825 */ /* 0x008fc600078e02dc */
[----:B------:R-:W3:Y:S04]  /*18250*/  LDL.64 R220, [R1+0xb80] ;  /* 0x000b800001dc7983 */ /* 0x000ee80000100a00 */
[----:B------:R0:W-:Y:S04]  /*18260*/  STL [R1+0x560], R11 ;  /* 0x0005600b01007387 */ /* 0x0001e80000100800 */
[----:B------:R-:W-:Y:S01]  /*18270*/  STL [R1+0x56c], R240 ;  /* 0x00056cf001007387 */ /* 0x000fe20000100800 */
[----:B-1----:R-:W-:-:S03]  /*18280*/  IMAD.WIDE R20, R0, 0x2, R230 ;  /* 0x0000000200147825 */ /* 0x002fc600078e02e6 */
[----:B------:R1:W-:Y:S04]  /*18290*/  STL [R1+0x578], R239 ;  /* 0x000578ef01007387 */ /* 0x0003e80000100800 */
[----:B------:R1:W-:Y:S04]  /*182a0*/  STL [R1+0x59c], R235 ;  /* 0x00059ceb01007387 */ /* 0x0003e80000100800 */
[----:B------:R4:W-:Y:S01]  /*182b0*/  STL [R1+0x3c8], R249 ;  /* 0x0003c8f901007387 */ /* 0x0009e20000100800 */
[----:B0-----:R-:W-:-:S03]  /*182c0*/  IMAD.WIDE R12, R0, 0x2, R228 ;  /* 0x00000002000c7825 */ /* 0x001fc600078e02e4 */
[----:B------:R-:W3:Y:S04]  /*182d0*/  LDL.64 R230, [R1+0xb68] ;  /* 0x000b680001e67983 */ /* 0x000ee80000100a00 */
[----:B------:R0:W3:Y:S04]  /*182e0*/  LDG.E.U16 R11, desc[UR60][R22.64] ;  /* 0x0000003c160b7981 */ /* 0x0000e8000c1e1500 */
[----:B-1----:R2:W3:Y:S04]  /*182f0*/  LDG.E.U16 R239, desc[UR60][R18.64] ;  /* 0x0000003c12ef7981 */ /* 0x0024e8000c1e1500 */
[----:B------:R1:W3:Y:S04]  /*18300*/  LDG.E.U16 R240, desc[UR60][R20.64] ;  /* 0x0000003c14f07981 */ /* 0x0002e8000c1e1500 */
[----:B------:R-:W3:Y:S04]  /*18310*/  LDL.64 R232, [R1+0xb70] ;  /* 0x000b700001e87983 */ /* 0x000ee80000100a00 */
[----:B------:R3:W3:Y:S04]  /*18320*/  LDG.E.U16 R235, desc[UR60][R12.64] ;  /* 0x0000003c0ceb7981 */ /* 0x0006e8000c1e1500 */
[----:B------:R-:W3:Y:S01]  /*18330*/  LDL.64 R228, [R1+0xb60] ;  /* 0x000b600001e47983 */ /* 0x000ee20000100a00 */
[----:B----4-:R-:W-:-:S03]  /*18340*/  IMAD.WIDE R216, R0, 0x2, R218 ;  /* 0x0000000200d87825 */ /* 0x010fc600078e02da */
[----:B------:R-:W4:Y:S01]  /*18350*/  LDL.64 R218, [R1+0xb78] ;  /* 0x000b780001da7983 */ /* 0x000f220000100a00 */
[----:B0-----:R-:W-:-:S03]  /*18360*/  IMAD.WIDE R22, R0, 0x2, R226 ;  /* 0x0000000200167825 */ /* 0x001fc600078e02e2 */
[----:B------:R-:W4:Y:S04]  /*18370*/  LDL.64 R226, [R1+0xb58] ;  /* 0x000b580001e27983 */ /* 0x000f280000100a00 */
[----:B------:R-:W4:Y:S01]  /*18380*/  LDG.E.U16 R249, desc[UR60][R22.64] ;  /* 0x0000003c16f97981 */ /* 0x000f22000c1e1500 */
[----:B--2---:R-:W-:-:S03]  /*18390*/  IMAD.WIDE R18, R0, 0x2, R222 ;  /* 0x0000000200127825 */ /* 0x004fc600078e02de */
[----:B------:R-:W2:Y:S04]  /*183a0*/  LDL.64 R222, [R1+0xb50] ;  /* 0x000b500001de7983 */ /* 0x000ea80000100a00 */
[----:B------:R-:W-:Y:S01]  /*183b0*/  STL [R1+0x3c4], R238 ;  /* 0x0003c4ee01007387 */ /* 0x000fe20000100800 */
[----:B-1----:R-:W-:-:S03]  /*183c0*/  IMAD.WIDE R20, R0, 0x2, R224 ;  /* 0x0000000200147825 */ /* 0x002fc600078e02e0 */
[----:B------:R0:W-:Y:S04]  /*183d0*/  STL [R1+0x3c0], R247 ;  /* 0x0003c0f701007387 */ /* 0x0001e80000100800 */
[----:B------:R-:W2:Y:S04]  /*183e0*/  LDL.64 R224, [R1+0xb48] ;  /* 0x000b480001e07983 */ /* 0x000ea80000100a00 */
[----:B------:R1:W-:Y:S04]  /*183f0*/  STL [R1+0x3bc], R244 ;  /* 0x0003bcf401007387 */ /* 0x0003e80000100800 */
[----:B0-----:R-:W2:Y:S04]  /*18400*/  LDG.E.U16 R247, desc[UR60][R20.64] ;  /* 0x0000003c14f77981 */ /* 0x001ea8000c1e1500 */
[----:B------:R-:W2:Y:S04]  /*18410*/  LDG.E.U16 R238, desc[UR60][R216.64] ;  /* 0x0000003cd8ee7981 */ /* 0x000ea8000c1e1500 */
[----:B-1----:R-:W2:Y:S01]  /*18420*/  LDG.E.U16 R244, desc[UR60][R18.64] ;  /* 0x0000003c12f47981 */ /* 0x002ea2000c1e1500 */
[----:B---3--:R-:W-:-:S03]  /*18430*/  IMAD.WIDE R12, R0, 0x2, R220 ;  /* 0x00000002000c7825 */ /* 0x008fc600078e02dc */
[----:B------:R-:W3:Y:S04]  /*18440*/  LDL.64 R220, [R1+0xb40] ;  /* 0x000b400001dc7983 */ /* 0x000ee80000100a00 */
[----:B------:R0:W-:Y:S04]  /*18450*/  STL [R1+0x540], R242 ;  /* 0x000540f201007387 */ /* 0x0001e80000100800 */
[----:B------:R-:W-:Y:S04]  /*18460*/  STL [R1+0x544], R241 ;  /* 0x000544f101007387 */ /* 0x000fe80000100800 */
[----:B------:R-:W3:Y:S04]  /*18470*/  LDL.64 R22, [R1+0xb30] ;  /* 0x000b300001167983 */ /* 0x000ee80000100a00 */
[----:B0-----:R0:W3:Y:S02]  /*18480*/  LDG.E.U16 R242, desc[UR60][R12.64] ;  /* 0x0000003c0cf27981 */ /* 0x0010e4000c1e1500 */
[----:B0-----:R-:W-:-:S04]  /*18490*/  IMAD.WIDE R12, R0, 0x2, R230 ;  /* 0x00000002000c7825 */ /* 0x001fc800078e02e6 */
[----:B------:R-:W-:-:S04]  /*184a0*/  IMAD.WIDE R18, R0, 0x2, R232 ;  /* 0x0000000200127825 */ /* 0x000fc800078e02e8 */
[C---:B----4-:R-:W-:Y:S02]  /*184b0*/  IMAD.WIDE R20, R0.reuse, 0x2, R218 ;  /* 0x0000000200147825 */ /* 0x050fe400078e02da */
[----:B------:R-:W4:Y:S04]  /*184c0*/  LDL.64 R218, [R1+0xb38] ;  /* 0x000b380001da7983 */ /* 0x000f280000100a00 */
[----:B------:R-:W-:Y:S04]  /*184d0*/  STL [R1+0x554], R237 ;  /* 0x000554ed01007387 */ /* 0x000fe80000100800 */
[----:B------:R0:W-:Y:S04]  /*184e0*/  STL [R1+0x57c], R11 ;  /* 0x00057c0b01007387 */ /* 0x0001e80000100800 */
[----:B------:R-:W-:Y:S04]  /*184f0*/  STL [R1+0x3ac], R240 ;  /* 0x0003acf001007387 */ /* 0x000fe80000100800 */
[----:B------:R1:W-:Y:S04]  /*18500*/  STL [R1+0x3a8], R239 ;  /* 0x0003a8ef01007387 */ /* 0x0003e80000100800 */
[----:B0-----:R2:W4:Y:S04]  /*18510*/  LDG.E.U16 R11, desc[UR60][R12.64] ;  /* 0x0000003c0c0b7981 */ /* 0x001528000c1e1500 */
[----:B------:R0:W4:Y:S04]  /*18520*/  LDG.E.U16 R237, desc[UR60][R18.64] ;  /* 0x0000003c12ed7981 */ /* 0x000128000c1e1500 */
[----:B------:R1:W4:Y:S01]  /*18530*/  LDG.E.U16 R241, desc[UR60][R20.64] ;  /* 0x0000003c14f17981 */ /* 0x000322000c1e1500 */
[----:B--2---:R-:W-:-:S03]  /*18540*/  IMAD.WIDE R12, R0, 0x2, R222 ;  /* 0x00000002000c7825 */ /* 0x004fc600078e02de */
[----:B------:R-:W2:Y:S04]  /*18550*/  LDL.64 R222, [R1+0xb28] ;  /* 0x000b280001de7983 */ /* 0x000ea80000100a00 */
[----:B------:R3:W-:Y:S01]  /*18560*/  STL [R1+0x3a0], R235 ;  /* 0x0003a0eb01007387 */ /* 0x0007e20000100800 */
[----:B0-----:R-:W-:-:S03]  /*18570*/  IMAD.WIDE R18, R0, 0x2, R226 ;  /* 0x0000000200127825 */ /* 0x001fc600078e02e2 */
[----:B------:R-:W2:Y:S04]  /*18580*/  LDL.64 R216, [R1+0xb20] ;  /* 0x000b200001d87983 */ /* 0x000ea80000100a00 */
[----:B-1----:R3:W2:Y:S01]  /*18590*/  LDG.E.U16 R239, desc[UR60][R18.64] ;  /* 0x0000003c12ef7981 */ /* 0x0026a2000c1e1500 */
[----:B------:R-:W-:-:S03]  /*185a0*/  IMAD.WIDE R20, R0, 0x2, R228 ;  /* 0x0000000200147825 */ /* 0x000fc600078e02e4 */
[----:B------:R-:W2:Y:S04]  /*185b0*/  LDL.64 R228, [R1+0xb10] ;  /* 0x000b100001e47983 */ /* 0x000ea80000100a00 */
[----:B------:R0:W2:Y:S01]  /*185c0*/  LDG.E.U16 R240, desc[UR60][R20.64] ;  /* 0x0000003c14f07981 */ /* 0x0000a2000c1e1500 */
[----:B---3--:R-:W-:-:S03]  /*185d0*/  IMAD.WIDE R18, R0, 0x2, R220 ;  /* 0x0000000200127825 */ /* 0x008fc600078e02dc */
[----:B------:R-:W3:Y:S04]  /*185e0*/  LDL.64 R220, [R1+0xb18] ;  /* 0x000b180001dc7983 */ /* 0x000ee80000100a00 */
[----:B------:R4:W3:Y:S01]  /*185f0*/  LDG.E.U16 R235, desc[UR60][R12.64] ;  /* 0x0000003c0ceb7981 */ /* 0x0008e2000c1e1500 */
[----:B0-----:R-:W-:-:S03]  /*18600*/  IMAD.WIDE R20, R0, 0x2, R224 ;  /* 0x0000000200147825 */ /* 0x001fc600078e02e0 */
[----:B------:R-:W3:Y:S01]  /*18610*/  LDG.E.U16 R233, desc[UR60][R18.64] ;  /* 0x0000003c12e97981 */ /* 0x000ee2000c1e1500 */
[----:B----4-:R-:W-:-:S03]  /*18620*/  IMAD.WIDE R12, R0, 0x2, R218 ;  /* 0x00000002000c7825 */ /* 0x010fc600078e02da */
[----:B------:R-:W4:Y:S04]  /*18630*/  LDL.64 R218, [R1+0xb08] ;  /* 0x000b080001da7983 */ /* 0x000f280000100a00 */
[----:B------:R0:W-:Y:S04]  /*18640*/  STL [R1+0x39c], R238 ;  /* 0x00039cee01007387 */ /* 0x0001e80000100800 */
[----:B------:R-:W-:Y:S04]  /*18650*/  STL [R1+0x51c], R249 ;  /* 0x00051cf901007387 */ /* 0x000fe80000100800 */
[----:B------:R-:W4:Y:S04]  /*18660*/  LDL.64 R224, [R1+0xaf8] ;  /* 0x000af80001e07983 */ /* 0x000f280000100a00 */
[----:B0-----:R0:W4:Y:S04]  /*18670*/  LDG.E.U16 R238, desc[UR60][R20.64] ;  /* 0x0000003c14ee7981 */ /* 0x001128000c1e1500 */
[----:B------:R-:W4:Y:S04]  /*18680*/  LDL.64 R226, [R1+0xb00] ;  /* 0x000b000001e27983 */ /* 0x000f280000100a00 */
[----:B------:R-:W-:Y:S01]  /*18690*/  STL [R1+0x520], R247 ;  /* 0x000520f701007387 */ /* 0x000fe20000100800 */
[----:B0-----:R-:W-:-:S03]  /*186a0*/  IMAD.WIDE R20, R0, 0x2, R22 ;  /* 0x0000000200147825 */ /* 0x001fc600078e0216 */
[----:B------:R-:W4:Y:S04]  /*186b0*/  LDL.64 R22, [R1+0xaf0] ;  /* 0x000af00001167983 */ /* 0x000f280000100a00 */
[----:B------:R2:W4:Y:S04]  /*186c0*/  LDG.E.U16 R232, desc[UR60][R12.64] ;  /* 0x0000003c0ce87981 */ /* 0x000528000c1e1500 */
[----:B------:R-:W-:Y:S04]  /*186d0*/  STL [R1+0x538], R244 ;  /* 0x000538f401007387 */ /* 0x000fe80000100800 */
[----:B------:R0:W-:Y:S01]  /*186e0*/  STL [R1+0x55c], R242 ;  /* 0x00055cf201007387 */ /* 0x0001e20000100800 */
[----:B--2---:R-:W-:-:S03]  /*186f0*/  IMAD.WIDE R12, R0, 0x2, R216 ;  /* 0x00000002000c7825 */ /* 0x004fc600078e02d8 */
[----:B------:R-:W2:Y:S01]  /*18700*/  LDL.64 R216, [R1+0xae0] ;  /* 0x000ae00001d87983 */ /* 0x000ea20000100a00 */
[----:B------:R-:W-:-:S03]  /*18710*/  IMAD.WIDE R18, R0, 0x2, R222 ;  /* 0x0000000200127825 */ /* 0x000fc600078e02de */
[----:B------:R-:W2:Y:S04]  /*18720*/  LDL.64 R222, [R1+0xae8] ;  /* 0x000ae80001de7983 */ /* 0x000ea80000100a00 */
[----:B0-----:R3:W2:Y:S04]  /*18730*/  LDG.E.U16 R242, desc[UR60][R20.64] ;  /* 0x0000003c14f27981 */ /* 0x0016a8000c1e1500 */
[----:B------:R0:W-:Y:S04]  /*18740*/  STL [R1+0x528], R241 ;  /* 0x000528f101007387 */ /* 0x0001e80000100800 */
[----:B------:R1:W-:Y:S01]  /*18750*/  STL [R1+0x558], R237 ;  /* 0x000558ed01007387 */ /* 0x0003e20000100800 */
[----:B---3--:R-:W-:-:S03]  /*18760*/  IMAD.WIDE R20, R0, 0x2, R220 ;  /* 0x0000000200147825 */ /* 0x008fc600078e02dc */
[----:B------:R-:W3:Y:S04]  /*18770*/  LDL.64 R220, [R1+0xad8] ;  /* 0x000ad80001dc7983 */ /* 0x000ee80000100a00 */
[----:B------:R1:W3:Y:S04]  /*18780*/  LDG.E.U16 R231, desc[UR60][R18.64] ;  /* 0x0000003c12e77981 */ /* 0x0002e8000c1e1500 */
[----:B------:R4:W3:Y:S04]  /*18790*/  LDG.E.U16 R230, desc[UR60][R12.64] ;  /* 0x0000003c0ce67981 */ /* 0x0008e8000c1e1500 */
[----:B0-----:R-:W3:Y:S01]  /*187a0*/  LDG.E.U16 R241, desc[UR60][R20.64] ;  /* 0x0000003c14f17981 */ /* 0x001ee2000c1e1500 */
[----:B-1----:R-:W-:-:S03]  /*187b0*/  IMAD.WIDE R18, R0, 0x2, R228 ;  /* 0x0000000200127825 */ /* 0x002fc600078e02e4 */
[----:B------:R0:W-:Y:S04]  /*187c0*/  STL [R1+0x390], R11 ;  /* 0x0003900b01007387 */ /* 0x0001e80000100800 */
[----:B------:R1:W3:Y:S01]  /*187d0*/  LDG.E.U16 R237, desc[UR60][R18.64] ;  /* 0x0000003c12ed7981 */ /* 0x0002e2000c1e1500 */
[----:B----4-:R-:W-:-:S03]  /*187e0*/  IMAD.WIDE R12, R0, 0x2, R218 ;  /* 0x00000002000c7825 */ /* 0x010fc600078e02da */
[----:B------:R-:W4:Y:S04]  /*187f0*/  LDL.64 R218, [R1+0xad0] ;  /* 0x000ad00001da7983 */ /* 0x000f280000100a00 */
[----:B------:R-:W-:Y:S04]  /*18800*/  STL [R1+0x38c], R240 ;  /* 0x00038cf001007387 */ /* 0x000fe80000100800 */
[----:B0-----:R0:W4:Y:S01]  /*18810*/  LDG.E.U16 R11, desc[UR60][R12.64] ;  /* 0x0000003c0c0b7981 */ /* 0x001122000c1e1500 */
[----:B-1----:R-:W-:-:S03]  /*18820*/  IMAD.WIDE R18, R0, 0x2, R224 ;  /* 0x0000000200127825 */ /* 0x002fc600078e02e0 */
[----:B------:R1:W-:Y:S04]  /*18830*/  STL [R1+0x384], R239 ;  /* 0x000384ef01007387 */ /* 0x0003e80000100800 */
[----:B------:R2:W-:Y:S01]  /*18840*/  STL [R1+0x380], R235 ;  /* 0x000380eb01007387 */ /* 0x0005e20000100800 */
[----:B------:R-:W-:-:S03]  /*18850*/  IMAD.WIDE R20, R0, 0x2, R226 ;  /* 0x0000000200147825 */ /* 0x000fc600078e02e2 */
[----:B------:R-:W4:Y:S04]  /*18860*/  LDL.64 R224, [R1+0xac8] ;  /* 0x000ac80001e07983 */ /* 0x000f280000100a00 */
[----:B-1----:R2:W4:Y:S01]  /*18870*/  LDG.E.U16 R239, desc[UR60][R18.64] ;  /* 0x0000003c12ef7981 */ /* 0x002522000c1e1500 */
[----:B0-----:R-:W-:-:S03]  /*18880*/  IMAD.WIDE R12, R0, 0x2, R22 ;  /* 0x00000002000c7825 */ /* 0x001fc600078e0216 */
[----:B------:R-:W4:Y:S04]  /*18890*/  LDL.64 R22, [R1+0xac0] ;  /* 0x000ac00001167983 */ /* 0x000f280000100a00 */
[----:B------:R0:W-:Y:S04]  /*188a0*/  STL [R1+0x4fc], R238 ;  /* 0x0004fcee01007387 */ /* 0x0001e80000100800 */
[----:B------:R1:W-:Y:S04]  /*188b0*/  STL [R1+0x500], R233 ;  /* 0x000500e901007387 */ /* 0x0003e80000100800 */
[----:B------:R0:W4:Y:S01]  /*188c0*/  LDG.E.U16 R240, desc[UR60][R20.64] ;  /* 0x0000003c14f07981 */ /* 0x000122000c1e1500 */
[----:B--2---:R-:W-:-:S03]  /*188d0*/  IMAD.WIDE R18, R0, 0x2, R216 ;  /* 0x0000000200127825 */ /* 0x004fc600078e02d8 */
[----:B------:R-:W2:Y:S04]  /*188e0*/  LDL.64 R216, [R1+0xab8] ;  /* 0x000ab80001d87983 */ /* 0x000ea80000100a00 */
[----:B------:R1:W-:Y:S01]  /*188f0*/  STL [R1+0x508], R232 ;  /* 0x000508e801007387 */ /* 0x0003e20000100800 */
[----:B0-----:R-:W-:-:S03]  /*18900*/  IMAD.WIDE R20, R0, 0x2, R222 ;  /* 0x0000000200147825 */ /* 0x001fc600078e02de */
[----:B------:R-:W2:Y:S04]  /*18910*/  LDL.64 R228, [R1+0xab0] ;  /* 0x000ab00001e47983 */ /* 0x000ea80000100a00 */
[----:B------:R-:W2:Y:S04]  /*18920*/  LDL.64 R222, [R1+0xaa8] ;  /* 0x000aa80001de7983 */ /* 0x000ea80000100a00 */
[----:B------:R3:W2:Y:S04]  /*18930*/  LDG.E.U16 R235, desc[UR60][R12.64] ;  /* 0x0000003c0ceb7981 */ /* 0x0006a8000c1e1500 */
[----:B------:R4:W2:Y:S04]  /*18940*/  LDG.E.U16 R238, desc[UR60][R20.64] ;  /* 0x0000003c14ee7981 */ /* 0x0008a8000c1e1500 */
[----:B------:R-:W2:Y:S01]  /*18950*/  LDL.64 R226, [R1+0xaa0] ;  /* 0x000aa00001e27983 */ /* 0x000ea20000100a00 */
[----:B---3--:R-:W-:-:S03]  /*18960*/  IMAD.WIDE R12, R0, 0x2, R220 ;  /* 0x00000002000c7825 */ /* 0x008fc600078e02dc */
[----:B------:R-:W3:Y:S04]  /*18970*/  LDL.64 R220, [R1+0xa98] ;  /* 0x000a980001dc7983 */ /* 0x000ee80000100a00 */
[----:B------:R0:W-:Y:S04]  /*18980*/  STL [R1+0x53c], R242 ;  /* 0x00053cf201007387 */ /* 0x0001e80000100800 */
[----:B-1----:R1:W3:Y:S04]  /*18990*/  LDG.E.U16 R233, desc[UR60][R18.64] ;  /* 0x0000003c12e97981 */ /* 0x0022e8000c1e1500 */
[----:B------:R1:W3:Y:S01]  /*189a0*/  LDG.E.U16 R232, desc[UR60][R12.64] ;  /* 0x0000003c0ce87981 */ /* 0x0002e2000c1e1500 */
[----:B----4-:R-:W-:-:S03]  /*189b0*/  IMAD.WIDE R20, R0, 0x2, R218 ;  /* 0x0000000200147825 */ /* 0x010fc600078e02da */
[----:B------:R-:W4:Y:S04]  /*189c0*/  LDL.64 R218, [R1+0xa90] ;  /* 0x000a900001da7983 */ /* 0x000f280000100a00 */
[----:B------:R1:W-:Y:S04]  /*189d0*/  STL [R1+0x374], R231 ;  /* 0x000374e701007387 */ /* 0x0003e80000100800 */
[----:B------:R1:W-:Y:S04]  /*189e0*/  STL [R1+0x370], R230 ;  /* 0x000370e601007387 */ /* 0x0003e80000100800 */
[----:B0-----:R2:W4:Y:S01]  /*189f0*/  LDG.E.U16 R242, desc[UR60][R20.64] ;  /* 0x0000003c14f27981 */ /* 0x001522000c1e1500 */
[----:B-1----:R-:W-:-:S03]  /*18a00*/  IMAD.WIDE R18, R0, 0x2, R224 ;  /* 0x0000000200127825 */ /* 0x002fc600078e02e0 */
[----:B------:R-:W4:Y:S04]  /*18a10*/  LDL.64 R224, [R1+0xa88] ;  /* 0x000a880001e07983 */ /* 0x000f280000100a00 */
[----:B------:R0:W4:Y:S01]  /*18a20*/  LDG.E.U16 R231, desc[UR60][R18.64] ;  /* 0x0000003c12e77981 */ /* 0x000122000c1e1500 */
[----:B------:R-:W-:-:S03]  /*18a30*/  IMAD.WIDE R12, R0, 0x2, R22 ;  /* 0x00000002000c7825 */ /* 0x000fc600078e0216 */
        /* <DEDUP_REMOVED lines=8> */
[----:B-1----:R-:W2:Y:S01]  /*18ac0*/  LDG.E.U16 R241, desc[UR60][R20.64] ;  /* 0x0000003c14f17981 */ /* 0x002ea2000c1e1500 */
[----:B------:R-:W-:-:S03]  /*18ad0*/  IMAD.WIDE R12, R0, 0x2, R222 ;  /* 0x00000002000c7825 */ /* 0x000fc600078e02de */
[----:B------:R-:W2:Y:S04]  /*18ae0*/  LDL.64 R222, [R1+0xa70] ;  /* 0x000a700001de7983 */ /* 0x000ea80000100a00 */
[----:B------:R-:W-:Y:S04]  /*18af0*/  STL [R1+0x4b8], R240 ;  /* 0x0004b8f001007387 */ /* 0x000fe80000100800 */
[----:B------:R3:W2:Y:S04]  /*18b00*/  LDG.E.U16 R237, desc[UR60][R18.64] ;  /* 0x0000003c12ed7981 */ /* 0x0006a8000c1e1500 */
[----:B------:R0:W-:Y:S04]  /*18b10*/  STL [R1+0x4d8], R239 ;  /* 0x0004d8ef01007387 */ /* 0x0001e80000100800 */
[----:B------:R1:W-:Y:S01]  /*18b20*/  STL [R1+0x518], R235 ;  /* 0x000518eb01007387 */ /* 0x0003e20000100800 */
[----:B---3--:R-:W-:-:S03]  /*18b30*/  IMAD.WIDE R18, R0, 0x2, R220 ;  /* 0x0000000200127825 */ /* 0x008fc600078e02dc */
[----:B------:R-:W3:Y:S01]  /*18b40*/  LDL.64 R220, [R1+0xa68] ;  /* 0x000a680001dc7983 */ /* 0x000ee20000100a00 */
[----:B------:R-:W-:-:S03]  /*18b50*/  IMAD.WIDE R20, R0, 0x2, R226 ;  /* 0x0000000200147825 */ /* 0x000fc600078e02e2 */
[----:B------:R4:W3:Y:S04]  /*18b60*/  LDG.E.U16 R11, desc[UR60][R12.64] ;  /* 0x0000003c0c0b7981 */ /* 0x0008e8000c1e1500 */
[----:B0-----:R-:W3:Y:S04]  /*18b70*/  LDG.E.U16 R239, desc[UR60][R18.64] ;  /* 0x0000003c12ef7981 */ /* 0x001ee8000c1e1500 */
[----:B------:R0:W3:Y:S01]  /*18b80*/  LDG.E.U16 R240, desc[UR60][R20.64] ;  /* 0x0000003c14f07981 */ /* 0x0000e2000c1e1500 */
[----:B----4-:R-:W-:-:S03]  /*18b90*/  IMAD.WIDE R12, R0, 0x2, R218 ;  /* 0x00000002000c7825 */ /* 0x010fc600078e02da */
[----:B------:R-:W4:Y:S04]  /*18ba0*/  LDL.64 R218, [R1+0xa60] ;  /* 0x000a600001da7983 */ /* 0x000f280000100a00 */
[----:B------:R0:W-:Y:S04]  /*18bb0*/  STL [R1+0x34c], R238 ;  /* 0x00034cee01007387 */ /* 0x0001e80000100800 */
[----:B------:R2:W-:Y:S04]  /*18bc0*/  STL [R1+0x344], R233 ;  /* 0x000344e901007387 */ /* 0x0005e80000100800 */
[----:B-1----:R2:W4:Y:S01]  /*18bd0*/  LDG.E.U16 R235, desc[UR60][R12.64] ;  /* 0x0000003c0ceb7981 */ /* 0x002522000c1e1500 */
[----:B0-----:R-:W-:-:S05]  /*18be0*/  IMAD.WIDE R20, R0, 0x2, R224 ;  /* 0x0000000200147825 */ /* 0x001fca00078e02e0 */
[----:B------:R0:W4:Y:S01]  /*18bf0*/  LDG.E.U16 R238, desc[UR60][R20.64] ;  /* 0x0000003c14ee7981 */ /* 0x000122000c1e1500 */
[----:B------:R-:W-:-:S03]  /*18c00*/  IMAD.WIDE R18, R0, 0x2, R22 ;  /* 0x0000000200127825 */ /* 0x000fc600078e0216 */
[----:B------:R-:W4:Y:S04]  /*18c10*/  LDL.64 R22, [R1+0xa58] ;  /* 0x000a580001167983 */ /* 0x000f280000100a00 */
[----:B------:R1:W-:Y:S04]  /*18c20*/  STL [R1+0x340], R232 ;  /* 0x000340e801007387 */ /* 0x0003e80000100800 */
[----:B------:R-:W4:Y:S04]  /*18c30*/  LDL.64 R228, [R1+0xa50] ;  /* 0x000a500001e47983 */ /* 0x000f280000100a00 */
[----:B------:R-:W4:Y:S01]  /*18c40*/  LDL.64 R226, [R1+0xa40] ;  /* 0x000a400001e27983 */ /* 0x000f220000100a00 */
[----:B--2---:R-:W-:-:S03]  /*18c50*/  IMAD.WIDE R12, R0, 0x2, R216 ;  /* 0x00000002000c7825 */ /* 0x004fc600078e02d8 */
[----:B------:R-:W2:Y:S04]  /*18c60*/  LDL.64 R216, [R1+0xa48] ;  /* 0x000a480001d87983 */ /* 0x000ea80000100a00 */
[----:B------:R-:W2:Y:S04]  /*18c70*/  LDL.64 R224, [R1+0xa38] ;  /* 0x000a380001e07983 */ /* 0x000ea80000100a00 */
[----:B------:R3:W-:Y:S01]  /*18c80*/  STL [R1+0x33c], R242 ;  /* 0x00033cf201007387 */ /* 0x0007e20000100800 */
[----:B0-----:R-:W-:-:S03]  /*18c90*/  IMAD.WIDE R20, R0, 0x2, R222 ;  /* 0x0000000200147825 */ /* 0x001fc600078e02de */
[----:B------:R-:W2:Y:S04]  /*18ca0*/  LDL.64 R222, [R1+0xa30] ;  /* 0x000a300001de7983 */ /* 0x000ea80000100a00 */
[----:B------:R3:W2:Y:S04]  /*18cb0*/  LDG.E.U16 R233, desc[UR60][R18.64] ;  /* 0x0000003c12e97981 */ /* 0x0006a8000c1e1500 */
[----:B------:R0:W-:Y:S04]  /*18cc0*/  STL [R1+0x41c], R231 ;  /* 0x00041ce701007387 */ /* 0x0001e80000100800 */
[----:B------:R4:W-:Y:S04]  /*18cd0*/  STL [R1+0x424], R230 ;  /* 0x000424e601007387 */ /* 0x0009e80000100800 */
[----:B-1----:R4:W2:Y:S01]  /*18ce0*/  LDG.E.U16 R232, desc[UR60][R12.64] ;  /* 0x0000003c0ce87981 */ /* 0x0028a2000c1e1500 */
[----:B---3--:R-:W-:-:S03]  /*18cf0*/  IMAD.WIDE R18, R0, 0x2, R220 ;  /* 0x0000000200127825 */ /* 0x008fc600078e02dc */
[----:B------:R-:W3:Y:S04]  /*18d00*/  LDL.64 R220, [R1+0xa28] ;  /* 0x000a280001dc7983 */ /* 0x000ee80000100a00 */
[----:B------:R1:W3:Y:S04]  /*18d10*/  LDG.E.U16 R242, desc[UR60][R20.64] ;  /* 0x0000003c14f27981 */ /* 0x0002e8000c1e1500 */
[----:B0-----:R0:W3:Y:S01]  /*18d20*/  LDG.E.U16 R231, desc[UR60][R18.64] ;  /* 0x0000003c12e77981 */ /* 0x0010e2000c1e1500 */
[----:B----4-:R-:W-:-:S03]  /*18d30*/  IMAD.WIDE R12, R0, 0x2, R218 ;  /* 0x00000002000c7825 */ /* 0x010fc600078e02da */
[----:B------:R-:W4:Y:S04]  /*18d40*/  LDL.64 R218, [R1+0xa20] ;  /* 0x000a200001da7983 */ /* 0x000f280000100a00 */
[----:B------:R2:W4:Y:S04]  /*18d50*/  LDG.E.U16 R230, desc[UR60][R12.64] ;  /* 0x0000003c0ce67981 */ /* 0x000528000c1e1500 */
[----:B------:R0:W-:Y:S04]  /*18d60*/  STL [R1+0x448], R241 ;  /* 0x000448f101007387 */ /* 0x0001e80000100800 */
[----:B------:R0:W-:Y:S01]  /*18d70*/  STL [R1+0x4f8], R237 ;  /* 0x0004f8ed01007387 */ /* 0x0001e20000100800 */
[----:B-1----:R-:W-:-:S03]  /*18d80*/  IMAD.WIDE R20, R0, 0x2, R22 ;  /* 0x0000000200147825 */ /* 0x002fc600078e0216 */
[----:B------:R-:W4:Y:S04]  /*18d90*/  LDL.64 R22, [R1+0xa18] ;  /* 0x000a180001167983 */ /* 0x000f280000100a00 */
[----:B------:R1:W-:Y:S01]  /*18da0*/  STL [R1+0x2c0], R11 ;  /* 0x0002c00b01007387 */ /* 0x0003e20000100800 */
[----:B0-----:R-:W-:-:S03]  /*18db0*/  IMAD.WIDE R18, R0, 0x2, R228 ;  /* 0x0000000200127825 */ /* 0x001fc600078e02e4 */
[----:B------:R0:W4:Y:S04]  /*18dc0*/  LDG.E.U16 R241, desc[UR60][R20.64] ;  /* 0x0000003c14f17981 */ /* 0x000128000c1e1500 */
[----:B------:R1:W4:Y:S01]  /*18dd0*/  LDG.E.U16 R237, desc[UR60][R18.64] ;  /* 0x0000003c12ed7981 */ /* 0x000322000c1e1500 */
[----:B--2---:R-:W-:-:S03]  /*18de0*/  IMAD.WIDE R12, R0, 0x2, R216 ;  /* 0x00000002000c7825 */ /* 0x004fc600078e02d8 */
[----:B------:R-:W2:Y:S01]  /*18df0*/  LDL.64 R216, [R1+0xa10] ;  /* 0x000a100001d87983 */ /* 0x000ea20000100a00 */
[----:B0-----:R-:W-:-:S03]  /*18e00*/  IMAD.WIDE R20, R0, 0x2, R226 ;  /* 0x0000000200147825 */ /* 0x001fc600078e02e2 */
[----:B------:R0:W-:Y:S01]  /*18e10*/  STL [R1+0x2bc], R240 ;  /* 0x0002bcf001007387 */ /* 0x0001e20000100800 */
[----:B-1----:R-:W-:-:S03]  /*18e20*/  IMAD.WIDE R18, R0, 0x2, R224 ;  /* 0x0000000200127825 */ /* 0x002fc600078e02e0 */
[----:B------:R1:W2:Y:S04]  /*18e30*/  LDG.E.U16 R11, desc[UR60][R12.64] ;  /* 0x0000003c0c0b7981 */ /* 0x0002a8000c1e1500 */
[----:B------:R3:W-:Y:S04]  /*18e40*/  STL [R1+0x2b8], R239 ;  /* 0x0002b8ef01007387 */ /* 0x0007e80000100800 */
[----:B------:R3:W-:Y:S01]  /*18e50*/  STL [R1+0x2b4], R235 ;  /* 0x0002b4eb01007387 */ /* 0x0007e20000100800 */
[----:B-1----:R-:W-:-:S03]  /*18e60*/  IMAD.WIDE R12, R0, 0x2, R222 ;  /* 0x00000002000c7825 */ /* 0x002fc600078e02de */
[----:B------:R-:W2:Y:S04]  /*18e70*/  LDL.64 R224, [R1+0xa08] ;  /* 0x000a080001e07983 */ /* 0x000ea80000100a00 */
        /* <DEDUP_REMOVED lines=8> */
[----:B------:R1:W-:Y:S04]  /*18f00*/  STL [R1+0x3f0], R232 ;  /* 0x0003f0e801007387 */ /* 0x0003e80000100800 */
[----:B------:R-:W3:Y:S04]  /*18f10*/  LDL.64 R228, [R1+0x9f0] ;  /* 0x0009f00001e47983 */ /* 0x000ee80000100a00 */
[----:B0-----:R2:W3:Y:S04]  /*18f20*/  LDG.E.U16 R238, desc[UR60][R20.64] ;  /* 0x0000003c14ee7981 */ /* 0x0014e8000c1e1500 */
[----:B------:R-:W3:Y:S01]  /*18f30*/  LDL.64 R226, [R1+0x9e0] ;  /* 0x0009e00001e27983 */ /* 0x000ee20000100a00 */
[----:B----4-:R-:W-:-:S03]  /*18f40*/  IMAD.WIDE R18, R0, 0x2, R218 ;  /* 0x0000000200127825 */ /* 0x010fc600078e02da */
[----:B------:R-:W4:Y:S04]  /*18f50*/  LDL.64 R218, [R1+0x9d8] ;  /* 0x0009d80001da7983 */ /* 0x000f280000100a00 */
[----:B-1----:R0:W4:Y:S01]  /*18f60*/  LDG.E.U16 R233, desc[UR60][R18.64] ;  /* 0x0000003c12e97981 */ /* 0x002122000c1e1500 */
[----:B------:R-:W-:-:S03]  /*18f70*/  IMAD.WIDE R12, R0, 0x2, R22 ;  /* 0x00000002000c7825 */ /* 0x000fc600078e0216 */
[----:B------:R-:W4:Y:S04]  /*18f80*/  LDL.64 R22, [R1+0x9e8] ;  /* 0x0009e80001167983 */ /* 0x000f280000100a00 */
[----:B------:R-:W-:Y:S04]  /*18f90*/  STL [R1+0x498], R242 ;  /* 0x000498f201007387 */ /* 0x000fe80000100800 */
[----:B------:R1:W4:Y:S01]  /*18fa0*/  LDG.E.U16 R232, desc[UR60][R12.64] ;  /* 0x0000003c0ce87981 */ /* 0x000322000c1e1500 */
[----:B--2---:R-:W-:-:S03]  /*18fb0*/  IMAD.WIDE R20, R0, 0x2, R216 ;  /* 0x0000000200147825 */ /* 0x004fc600078e02d8 */
[----:B------:R-:W2:Y:S04]  /*18fc0*/  LDL.64 R216, [R1+0x9d0] ;  /* 0x0009d00001d87983 */ /* 0x000ea80000100a00 */
[----:B------:R-:W-:Y:S04]  /*18fd0*/  STL [R1+0x2a0], R231 ;  /* 0x0002a0e701007387 */ /* 0x000fe80000100800 */
[----:B------:R1:W-:Y:S01]  /*18fe0*/  STL [R1+0x29c], R230 ;  /* 0x00029ce601007387 */ /* 0x0003e20000100800 */
[----:B0-----:R-:W-:-:S03]  /*18ff0*/  IMAD.WIDE R18, R0, 0x2, R224 ;  /* 0x0000000200127825 */ /* 0x001fc600078e02e0 */
[----:B-1----:R3:W2:Y:S01]  /*19000*/  LDG.E.U16 R230, desc[UR60][R20.64] ;  /* 0x0000003c14e67981 */ /* 0x0026a2000c1e1500 */
[----:B------:R-:W-:-:S03]  /*19010*/  IMAD.WIDE R12, R0, 0x2, R222 ;  /* 0x00000002000c7825 */ /* 0x000fc600078e02de */
[----:B------:R-:W2:Y:S04]  /*19020*/  LDL.64 R224, [R1+0x7d8] ;  /* 0x0007d80001e07983 */ /* 0x000ea80000100a00 */
[----:B------:R-:W2:Y:S04]  /*19030*/  LDL.64 R222, [R1+0x9c8] ;  /* 0x0009c80001de7983 */ /* 0x000ea80000100a00 */
[----:B------:R-:W-:Y:S04]  /*19040*/  STL [R1+0x298], R241 ;  /* 0x000298f101007387 */ /* 0x000fe80000100800 */
[----:B------:R-:W-:Y:S01]  /*19050*/  STL [R1+0x294], R237 ;  /* 0x000294ed01007387 */ /* 0x000fe20000100800 */
[----:B---3--:R-:W-:-:S03]  /*19060*/  IMAD.WIDE R20, R0, 0x2, R220 ;  /* 0x0000000200147825 */ /* 0x008fc600078e02dc */
[----:B------:R0:W3:Y:S04]  /*19070*/  LDG.E.U16 R231, desc[UR60][R18.64] ;  /* 0x0000003c12e77981 */ /* 0x0000e8000c1e1500 */
[----:B------:R-:W3:Y:S04]  /*19080*/  LDL.64 R220, [R1+0x7d8] ;  /* 0x0007d80001dc7983 */ /* 0x000ee80000100a00 */
[----:B------:R1:W-:Y:S04]  /*19090*/  STL [R1+0x3b0], R11 ;  /* 0x0003b00b01007387 */ /* 0x0003e80000100800 */
[----:B------:R-:W3:Y:S04]  /*190a0*/  LDG.E.U16 R249, desc[UR60][R12.64] ;  /* 0x0000003c0cf97981 */ /* 0x000ee8000c1e1500 */
[----:B------:R-:W3:Y:S01]  /*190b0*/  LDG.E.U16 R242, desc[UR60][R20.64] ;  /* 0x0000003c14f27981 */ /* 0x000ee2000c1e1500 */
[----:B-1----:R-:W3:Y:S01]  /*190c0*/  LDC R11, c[0x0][0x268] ;  /* 0x00009a00ff0b7b82 */ /* 0x002ee20000000800 */
[----:B0-----:R-:W-:-:S02]  /*190d0*/  IMAD.WIDE R18, R0, 0x2, R228 ;  /* 0x0000000200127825 */ /* 0x001fc400078e02e4 */
[----:B------:R-:W-:Y:S04]  /*190e0*/  STL [R1+0x3b4], R240 ;  /* 0x0003b4f001007387 */ /* 0x000fe80000100800 */
[----:B------:R4:W3:Y:S04]  /*190f0*/  LDG.E.U16 R237, desc[UR60][R18.64] ;  /* 0x0000003c12ed7981 */ /* 0x0008e8000c1e1500 */
[----:B------:R-:W-:Y:S04]  /*19100*/  STL [R1+0x3b8], R239 ;  /* 0x0003b8ef01007387 */ /* 0x000fe80000100800 */
[----:B------:R0:W-:Y:S01]  /*19110*/  STL [R1+0x40c], R235 ;  /* 0x00040ceb01007387 */ /* 0x0001e20000100800 */
[----:B----4-:R-:W-:-:S03]  /*19120*/  IMAD.WIDE R18, R0, 0x2, R218 ;  /* 0x0000000200127825 */ /* 0x010fc600078e02da */
[----:B------:R-:W4:Y:S01]  /*19130*/  LDL.64 R218, [R1+0x7d0] ;  /* 0x0007d00001da7983 */ /* 0x000f220000100a00 */
[----:B------:R-:W-:-:S03]  /*19140*/  IMAD.WIDE R12, R0, 0x2, R22 ;  /* 0x00000002000c7825 */ /* 0x000fc600078e0216 */
[----:B0-----:R-:W4:Y:S01]  /*19150*/  LDG.E.U16 R235, desc[UR60][R18.64] ;  /* 0x0000003c12eb7981 */ /* 0x001f22000c1e1500 */
[----:B------:R-:W0:Y:S03]  /*19160*/  LDC R22, c[0x0][0x268] ;  /* 0x00009a00ff167b82 */ /* 0x000e260000000800 */
[----:B------:R2:W4:Y:S02]  /*19170*/  LDG.E.U16 R23, desc[UR60][R12.64] ;  /* 0x0000003c0c177981 */ /* 0x000524000c1e1500 */
[C---:B--2---:R-:W-:Y:S02]  /*19180*/  IMAD.WIDE R12, R0.reuse, 0x2, R216 ;  /* 0x00000002000c7825 */ /* 0x044fe400078e02d8 */
[----:B------:R-:W0:Y:S04]  /*19190*/  LDL.64 R216, [R1+0x7d0] ;  /* 0x0007d00001d87983 */ /* 0x000e280000100a00 */
[----:B------:R1:W-:Y:S04]  /*191a0*/  STL [R1+0x280], R238 ;  /* 0x000280ee01007387 */ /* 0x0003e80000100800 */
[----:B------:R-:W-:Y:S04]  /*191b0*/  STL [R1+0x27c], R233 ;  /* 0x00027ce901007387 */ /* 0x000fe80000100800 */
[----:B------:R2:W-:Y:S04]  /*191c0*/  STL [R1+0x278], R232 ;  /* 0x000278e801007387 */ /* 0x0005e80000100800 */
[----:B------:R1:W4:Y:S01]  /*191d0*/  LDG.E.U16 R244, desc[UR60][R12.64] ;  /* 0x0000003c0cf47981 */ /* 0x000322000c1e1500 */
[----:B---3--:R-:W-:Y:S01]  /*191e0*/  LEA R220, R11, R8, 0x2 ;  /* 0x000000080bdc7211 */ /* 0x008fe200078e10ff */
[C---:B-1----:R-:W-:Y:S01]  /*191f0*/  IMAD.WIDE R12, R0.reuse, 0x2, R222 ;  /* 0x00000002000c7825 */ /* 0x042fe200078e02de */
[----:B------:R-:W-:Y:S01]  /*19200*/  MOV R221, R225 ;  /* 0x000000e100dd7202 */ /* 0x000fe20000000f00 */
[----:B------:R-:W1:Y:S02]  /*19210*/  LDC R11, c[0x0][0x268] ;  /* 0x00009a00ff0b7b82 */ /* 0x000e640000000800 */
[----:B------:R-:W-:Y:S04]  /*19220*/  STL [R1+0x7d8], R220 ;  /* 0x0007d8dc01007387 */ /* 0x000fe80000100800 */
[----:B------:R-:W3:Y:S04]  /*19230*/  LDL.64 R238, [R1+0x7c8] ;  /* 0x0007c80001ee7983 */ /* 0x000ee80000100a00 */
[----:B------:R-:W4:Y:S04]  /*19240*/  LDL.64 R240, [R1+0x7c0] ;  /* 0x0007c00001f07983 */ /* 0x000f280000100a00 */
[----:B--2---:R-:W2:Y:S01]  /*19250*/  LDL.64 R232, [R1+0x7c0] ;  /* 0x0007c00001e87983 */ /* 0x004ea20000100a00 */
[----:B------:R-:W-:-:S05]  /*19260*/  IMAD.WIDE R20, R0, 0x2, R226 ;  /* 0x0000000200147825 */ /* 0x000fca00078e02e2 */
[----:B------:R1:W2:Y:S01]  /*19270*/  LDG.E.U16 R247, desc[UR60][R20.64] ;  /* 0x0000003c14f77981 */ /* 0x0002a2000c1e1500 */
[----:B------:R-:W-:Y:S01]  /*19280*/  IMAD.WIDE R18, R0, 0x2, R220 ;  /* 0x0000000200127825 */ /* 0x000fe200078e02dc */
[----:B-1----:R-:W1:Y:S08]  /*19290*/  LDC R21, c[0x0][0x268] ;  /* 0x00009a00ff157b82 */ /* 0x002e700000000800 */
[----:B------:R-:W1:Y:S01]  /*192a0*/  LDC R20, c[0x0][0x268] ;  /* 0x00009a00ff147b82 */ /* 0x000e620000000800 */
[----:B---3--:R-:W1:Y:S04]  /*192b0*/  LDL.64 R238, [R1+0x7c8] ;  /* 0x0007c80001ee7983 */ /* 0x008e680000100a00 */
[----:B------:R-:W-:Y:S04]  /*192c0*/  STL [R1+0x274], R230 ;  /* 0x000274e601007387 */ /* 0x000fe80000100800 */
[----:B------:R3:W-:Y:S04]  /*192d0*/  STL [R1+0x394], R231 ;  /* 0x000394e701007387 */ /* 0x0007e80000100800 */
[----:B------:R-:W2:Y:S04]  /*192e0*/  LDL.64 R228, [R1+0x7b0] ;  /* 0x0007b00001e47983 */ /* 0x000ea80000100a00 */
[----:B---3--:R-:W3:Y:S04]  /*192f0*/  LDL.64 R230, [R1+0x7b8] ;  /* 0x0007b80001e67983 */ /* 0x008ee80000100a00 */
[----:B------:R-:W-:Y:S04]  /*19300*/  STL [R1+0x398], R249 ;  /* 0x000398f901007387 */ /* 0x000fe80000100800 */
[----:B------:R-:W2:Y:S01]  /*19310*/  LDL.64 R222, [R1+0x7b0] ;  /* 0x0007b00001de7983 */ /* 0x000ea20000100a00 */
[----:B0-----:R-:W-:-:S02]  /*19320*/  LEA R216, R22, R8, 0x3 ;  /* 0x0000000816d87211 */ /* 0x001fc400078e18ff */
[----:B----4-:R-:W-:Y:S01]  /*19330*/  MOV R217, R219 ;  /* 0x000000db00d97202 */ /* 0x010fe20000000f00 */
[----:B------:R-:W4:Y:S01]  /*19340*/  LDL.64 R226, [R1+0x7a8] ;  /* 0x0007a80001e27983 */ /* 0x000f220000100a00 */
[----:B------:R-:W0:Y:S03]  /*19350*/  LDC R22, c[0x0][0x268] ;  /* 0x00009a00ff167b82 */ /* 0x000e260000000800 */
[----:B------:R-:W4:Y:S04]  /*19360*/  LDL.64 R224, [R1+0x7a0] ;  /* 0x0007a00001e07983 */ /* 0x000f280000100a00 */
[----:B--2---:R-:W2:Y:S04]  /*19370*/  LDL.64 R222, [R1+0x7b8] ;  /* 0x0007b80001de7983 */ /* 0x004ea80000100a00 */
[----:B------:R-:W-:Y:S04]  /*19380*/  STL [R1+0x3a4], R242 ;  /* 0x0003a4f201007387 */ /* 0x000fe80000100800 */
[----:B------:R-:W-:Y:S04]  /*19390*/  STL [R1+0x3cc], R237 ;  /* 0x0003cced01007387 */ /* 0x000fe80000100800 */
[----:B------:R0:W-:Y:S04]  /*193a0*/  STL [R1+0x260], R23 ;  /* 0x0002601701007387 */ /* 0x0001e80000100800 */
[----:B------:R1:W-:Y:S04]  /*193b0*/  STL [R1+0x7d0], R216 ;  /* 0x0007d0d801007387 */ /* 0x0003e80000100800 */
[----:B------:R-:W4:Y:S01]  /*193c0*/  LDL.64 R220, [R1+0x7a8] ;  /* 0x0007a80001dc7983 */ /* 0x000f220000100a00 */
[----:B0-----:R-:W4:Y:S03]  /*193d0*/  LDC R23, c[0x0][0x268] ;  /* 0x00009a00ff177b82 */ /* 0x001f260000000800 */
[----:B------:R-:W4:Y:S04]  /*193e0*/  LDL.64 R218, [R1+0x7a0] ;  /* 0x0007a00001da7983 */ /* 0x000f280000100a00 */
[----:B------:R0:W4:Y:S04]  /*193f0*/  LDG.E.U16 R242, desc[UR60][R12.64] ;  /* 0x0000003c0cf27981 */ /* 0x000128000c1e1500 */
[----:B------:R4:W4:Y:S01]  /*19400*/  LDG.E.U16 R237, desc[UR60][R18.64] ;  /* 0x0000003c12ed7981 */ /* 0x000922000c1e1500 */
[----:B0-----:R-:W-:-:S03]  /*19410*/  IMAD.WIDE R12, R0, 0x2, R216 ;  /* 0x00000002000c7825 */ /* 0x001fc600078e02d8 */
[----:B------:R-:W-:Y:S01]  /*19420*/  STL [R1+0x25c], R247 ;  /* 0x00025cf701007387 */ /* 0x000fe20000100800 */
[----:B-1----:R-:W2:Y:S03]  /*19430*/  LDC R216, c[0x0][0x268] ;  /* 0x00009a00ffd87b82 */ /* 0x002ea60000000800 */
[----:B------:R0:W-:Y:S04]  /*19440*/  STL [R1+0x258], R235 ;  /* 0x000258eb01007387 */ /* 0x0001e80000100800 */
[----:B0-----:R0:W4:Y:S01]  /*19450*/  LDG.E.U16 R235, desc[UR60][R12.64] ;  /* 0x0000003c0ceb7981 */ /* 0x001122000c1e1500 */
[-C--:B------:R-:W-:Y:S02]  /*19460*/  LEA R238, R21, R8.reuse, 0x4 ;  /* 0x0000000815ee7211 */ /* 0x080fe400078e20ff */
[----:B------:R-:W-:-:S02]  /*19470*/  LEA R232, R20, R8, 0x5 ;  /* 0x0000000814e87211 */ /* 0x000fc400078e28ff */
[-C--:B---3--:R-:W-:Y:S01]  /*19480*/  LEA R230, R11, R8.reuse, 0x6 ;  /* 0x000000080be67211 */ /* 0x088fe200078e30ff */
[----:B------:R-:W-:Y:S01]  /*19490*/  STL [R1+0x250], R244 ;  /* 0x000250f401007387 */ /* 0x000fe20000100800 */
[----:B------:R-:W-:Y:S01]  /*194a0*/  IMAD.WIDE R20, R0, 0x2, R238 ;  /* 0x0000000200147825 */ /* 0x000fe200078e02ee */
[----:B------:R-:W-:Y:S01]  /*194b0*/  MOV R233, R241 ;  /* 0x000000f100e97202 */ /* 0x000fe20000000f00 */
[----:B------:R-:W1:Y:S01]  /*194c0*/  LDC R11, c[0x0][0x268] ;  /* 0x00009a00ff0b7b82 */ /* 0x000e620000000800 */
[----:B------:R3:W-:Y:S04]  /*194d0*/  STL [R1+0x7c8], R238 ;  /* 0x0007c8ee01007387 */ /* 0x0007e80000100800 */
[----:B------:R3:W-:Y:S04]  /*194e0*/  STL [R1+0x7c0], R232 ;  /* 0x0007c0e801007387 */ /* 0x0007e80000100800 */
[----:B------:R3:W-:Y:S04]  /*194f0*/  STL [R1+0x7b8], R230 ;  /* 0x0007b8e601007387 */ /* 0x0007e80000100800 */
[----:B------:R3:W3:Y:S01]  /*19500*/  LDG.E.U16 R247, desc[UR60][R20.64] ;  /* 0x0000003c14f77981 */ /* 0x0006e2000c1e1500 */
[----:B--2---:R-:W-:-:S02]  /*19510*/  LEA R222, R216, R8, 0x7 ;  /* 0x00000008d8de7211 */ /* 0x004fc400078e38ff */
[----:B------:R-:W-:Y:S02]  /*19520*/  MOV R231, R223 ;  /* 0x000000df00e77202 */ /* 0x000fe40000000f00 */
[----:B----4-:R-:W-:Y:S01]  /*19530*/  LEA R220, R23, R8, 0x8 ;  /* 0x0000000817dc7211 */ /* 0x010fe200078e40ff */
[----:B------:R2:W-:Y:S01]  /*19540*/  STL [R1+0x7b0], R222 ;  /* 0x0007b0de01007387 */ /* 0x0005e20000100800 */
[----:B------:R-:W-:Y:S01]  /*19550*/  IMAD R218, R22, 0x102, R8 ;  /* 0x0000010216da7824 */ /* 0x000fe200078e0208 */
[----:B------:R-:W-:Y:S02]  /*19560*/  MOV R223, R229 ;  /* 0x000000e500df7202 */ /* 0x000fe40000000f00 */
[----:B------:R-:W-:Y:S01]  /*19570*/  MOV R219, R225 ;  /* 0x000000e100db7202 */ /* 0x000fe20000000f00 */
[----:B------:R4:W-:Y:S01]  /*19580*/  STL [R1+0x37c], R242 ;  /* 0x00037cf201007387 */ /* 0x0009e20000100800 */
[C---:B------:R-:W-:Y:S01]  /*19590*/  IMAD.WIDE R18, R0.reuse, 0x2, R232 ;  /* 0x0000000200127825 */ /* 0x040fe200078e02e8 */
[----:B------:R-:W-:Y:S01]  /*195a0*/  MOV R221, R227 ;  /* 0x000000e300dd7202 */ /* 0x000fe20000000f00 */
[----:B------:R-:W1:Y:S01]  /*195b0*/  LDC R23, c[0x0][0x268] ;  /* 0x00009a00ff177b82 */ /* 0x000e620000000800 */
[----:B------:R-:W-:Y:S04]  /*195c0*/  STL [R1+0x244], R237 ;  /* 0x000244ed01007387 */ /* 0x000fe80000100800 */
[----:B------:R1:W-:Y:S01]  /*195d0*/  STL [R1+0x7a8], R220 ;  /* 0x0007a8dc01007387 */ /* 0x0003e20000100800 */
[----:B0-----:R-:W-:-:S02]  /*195e0*/  IMAD.WIDE R12, R0, 0x2, R230 ;  /* 0x00000002000c7825 */ /* 0x001fc400078e02e6 */
[----:B------:R-:W0:Y:S01]  /*195f0*/  LDC R22, c[0x0][0x268] ;  /* 0x00009a00ff167b82 */ /* 0x000e220000000800 */
[----:B------:R0:W-:Y:S04]  /*19600*/  STL [R1+0x7a0], R218 ;  /* 0x0007a0da01007387 */ /* 0x0001e80000100800 */
[----:B------:R-:W4:Y:S03]  /*19610*/  LDL.64 R240, [R1+0x798] ;  /* 0x0007980001f07983 */ /* 0x000f260000100a00 */
[----:B------:R-:W0:Y:S01]  /*19620*/  LDC R216, c[0x0][0x268] ;  /* 0x00009a00ffd87b82 */ /* 0x000e220000000800 */
[----:B---3--:R-:W3:Y:S01]  /*19630*/  LDL.64 R238, [R1+0x790] ;  /* 0x0007900001ee7983 */ /* 0x008ee20000100a00 */
[----:B------:R-:W-:-:S03]  /*19640*/  IMAD.WIDE R20, R0, 0x2, R222 ;  /* 0x0000000200147825 */ /* 0x000fc600078e02de */
[----:B------:R2:W3:Y:S04]  /*19650*/  LDG.E.U16 R217, desc[UR60][R18.64] ;  /* 0x0000003c12d97981 */ /* 0x0004e8000c1e1500 */
[----:B------:R-:W-:Y:S04]  /*19660*/  STL [R1+0x254], R235 ;  /* 0x000254eb01007387 */ /* 0x000fe80000100800 */
[----:B------:R-:W3:Y:S04]  /*19670*/  LDL.64 R228, [R1+0x788] ;  /* 0x0007880001e47983 */ /* 0x000ee80000100a00 */
[----:B------:R-:W3:Y:S04]  /*19680*/  LDL.64 R224, [R1+0x780] ;  /* 0x0007800001e07983 */ /* 0x000ee80000100a00 */
[----:B------:R-:W3:Y:S04]  /*19690*/  LDL.64 R232, [R1+0x798] ;  /* 0x0007980001e87983 */ /* 0x000ee80000100a00 */
[----:B------:R-:W0:Y:S01]  /*196a0*/  LDL.64 R230, [R1+0x790] ;  /* 0x0007900001e67983 */ /* 0x000e220000100a00 */
[----:B--2---:R-:W-:-:S03]  /*196b0*/  IMAD.WIDE R18, R0, 0x2, R220 ;  /* 0x0000000200127825 */ /* 0x004fc600078e02dc */
[----:B------:R2:W2:Y:S04]  /*196c0*/  LDG.E.U16 R244, desc[UR60][R12.64] ;  /* 0x0000003c0cf47981 */ /* 0x0004a8000c1e1500 */
[----:B------:R-:W2:Y:S04]  /*196d0*/  LDL.64 R226, [R1+0x778] ;  /* 0x0007780001e27983 */ /* 0x000ea80000100a00 */
[----:B------:R-:W2:Y:S04]  /*196e0*/  LDL.64 R222, [R1+0x778] ;  /* 0x0007780001de7983 */ /* 0x000ea80000100a00 */
[----:B----4-:R4:W4:Y:S04]  /*196f0*/  LDG.E.U16 R242, desc[UR60][R20.64] ;  /* 0x0000003c14f27981 */ /* 0x010928000c1e1500 */
[----:B---3--:R-:W3:Y:S04]  /*19700*/  LDL.64 R228, [R1+0x788] ;  /* 0x0007880001e47983 */ /* 0x008ee80000100a00 */
[----:B------:R-:W3:Y:S04]  /*19710*/  LDL.64 R224, [R1+0x780] ;  /* 0x0007800001e07983 */ /* 0x000ee80000100a00 */
[----:B------:R-:W-:Y:S04]  /*19720*/  STL [R1+0x238], R247 ;  /* 0x000238f701007387 */ /* 0x000fe80000100800 */
[----:B-1----:R-:W3:Y:S01]  /*19730*/  LDL.64 R220, [R1+0x770] ;  /* 0x0007700001dc7983 */ /* 0x002ee20000100a00 */
[----:B------:R-:W-:-:S02]  /*19740*/  IMAD R232, R23, 0x104, R8 ;  /* 0x0000010417e87824 */ /* 0x000fc400078e0208 */
[----:B0-----:R-:W-:Y:S01]  /*19750*/  IMAD R230, R22, 0x106, R8 ;  /* 0x0000010616e67824 */ /* 0x001fe200078e0208 */
[----:B------:R0:W-:Y:S01]  /*19760*/  STL [R1+0x234], R217 ;  /* 0x000234d901007387 */ /* 0x0001e20000100800 */
[----:B--2---:R-:W-:Y:S01]  /*19770*/  IMAD.WIDE R12, R0, 0x2, R218 ;  /* 0x00000002000c7825 */ /* 0x004fe200078e02da */
[----:B------:R-:W-:Y:S01]  /*19780*/  MOV R233, R241 ;  /* 0x000000f100e97202 */ /* 0x000fe20000000f00 */
[----:B------:R-:W1:Y:S01]  /*19790*/  LDC R218, c[0x0][0x268] ;  /* 0x00009a00ffda7b82 */ /* 0x000e620000000800 */
[----:B------:R-:W-:Y:S01]  /*197a0*/  STL [R1+0x230], R244 ;  /* 0x000230f401007387 */ /* 0x000fe20000100800 */
[----:B------:R-:W-:-:S03]  /*197b0*/  MOV R231, R239 ;  /* 0x000000ef00e77202 */ /* 0x000fc60000000f00 */
[----:B------:R2:W-:Y:S03]  /*197c0*/  STL [R1+0x798], R232 ;  /* 0x000798e801007387 */ /* 0x0005e60000100800 */
[----:B0-----:R-:W0:Y:S01]  /*197d0*/  LDC R217, c[0x0][0x268] ;  /* 0x00009a00ffd97b82 */ /* 0x001e220000000800 */
[----:B------:R2:W-:Y:S01]  /*197e0*/  STL [R1+0x790], R230 ;  /* 0x000790e601007387 */ /* 0x0005e20000100800 */
[----:B----4-:R-:W-:-:S03]  /*197f0*/  IMAD.WIDE R20, R0, 0x2, R232 ;  /* 0x0000000200147825 */ /* 0x010fc600078e02e8 */
[----:B------:R4:W2:Y:S01]  /*19800*/  LDG.E.U16 R237, desc[UR60][R18.64] ;  /* 0x0000003c12ed7981 */ /* 0x0008a2000c1e1500 */
[----:B------:R-:W-:Y:S01]  /*19810*/  IMAD R222, R216, 0x10c, R8 ;  /* 0x0000010cd8de7824 */ /* 0x000fe200078e0208 */
[----:B------:R-:W-:Y:S01]  /*19820*/  MOV R223, R227 ;  /* 0x000000e300df7202 */ /* 0x000fe20000000f00 */
[----:B------:R-:W1:Y:S01]  /*19830*/  LDC R23, c[0x0][0x268] ;  /* 0x00009a00ff177b82 */ /* 0x000e620000000800 */
[----:B------:R3:W2:Y:S04]  /*19840*/  LDG.E.U16 R235, desc[UR60][R12.64] ;  /* 0x0000003c0ceb7981 */ /* 0x0006a8000c1e1500 */
[----:B------:R-:W2:Y:S01]  /*19850*/  LDG.E.U16 R219, desc[UR60][R20.64] ;  /* 0x0000003c14db7981 */ /* 0x000ea2000c1e1500 */
[C---:B----4-:R-:W-:Y:S02]  /*19860*/  IMAD.WIDE R18, R0.reuse, 0x2, R230 ;  /* 0x0000000200127825 */ /* 0x050fe400078e02e6 */
[----:B------:R-:W4:Y:S03]  /*19870*/  LDC R22, c[0x0][0x268] ;  /* 0x00009a00ff167b82 */ /* 0x000f260000000800 */
[----:B------:R0:W4:Y:S05]  /*19880*/  LDG.E.U16 R247, desc[UR60][R18.64] ;  /* 0x0000003c12f77981 */ /* 0x00012a000c1e1500 */
[----:B------:R-:W4:Y:S01]  /*19890*/  LDC R216, c[0x0][0x268] ;  /* 0x00009a00ffd87b82 */ /* 0x000f220000000800 */
[----:B---3--:R-:W-:Y:S01]  /*198a0*/  IMAD R228, R11, 0x108, R8 ;  /* 0x000001080be47824 */ /* 0x008fe200078e0208 */
[----:B------:R-:W1:Y:S03]  /*198b0*/  LDL.64 R220, [R1+0x770] ;  /* 0x0007700001dc7983 */ /* 0x000e660000100a00 */
[----:B------:R-:W-:-:S03]  /*198c0*/  IMAD.WIDE R12, R0, 0x2, R228 ;  /* 0x00000002000c7825 */ /* 0x000fc600078e02e4 */
[----:B------:R-:W3:Y:S01]  /*198d0*/  LDC R11, c[0x0][0x268] ;  /* 0x00009a00ff0b7b82 */ /* 0x000ee20000000800 */
[----:B------:R0:W-:Y:S04]  /*198e0*/  STL [R1+0x788], R228 ;  /* 0x000788e401007387 */ /* 0x0001e80000100800 */
[----:B------:R-:W3:Y:S04]  /*198f0*/  LDL.64 R240, [R1+0x768] ;  /* 0x0007680001f07983 */ /* 0x000ee80000100a00 */
[----:B------:R-:W3:Y:S04]  /*19900*/  LDL.64 R238, [R1+0x760] ;  /* 0x0007600001ee7983 */ /* 0x000ee80000100a00 */
[----:B--2---:R-:W2:Y:S04]  /*19910*/  LDL.64 R232, [R1+0x768] ;  /* 0x0007680001e87983 */ /* 0x004ea80000100a00 */
[----:B------:R-:W4:Y:S04]  /*19920*/  LDL.64 R230, [R1+0x760] ;  /* 0x0007600001e67983 */ /* 0x000f280000100a00 */
[----:B------:R-:W-:Y:S04]  /*19930*/  STL [R1+0x228], R242 ;  /* 0x000228f201007387 */ /* 0x000fe80000100800 */
[----:B0-----:R-:W3:Y:S01]  /*19940*/  LDL.64 R228, [R1+0x758] ;  /* 0x0007580001e47983 */ /* 0x001ee20000100a00 */
[----:B------:R-:W-:-:S02]  /*19950*/  IMAD R224, R217, 0x10a, R8 ;  /* 0x0000010ad9e07824 */ /* 0x000fc400078e0208 */
[C---:B------:R-:W-:Y:S01]  /*19960*/  IMAD.WIDE R18, R0.reuse, 0x2, R222 ;  /* 0x0000000200127825 */ /* 0x040fe200078e02de */
[----:B------:R0:W-:Y:S01]  /*19970*/  STL [R1+0x220], R237 ;  /* 0x000220ed01007387 */ /* 0x0001e20000100800 */
[----:B------:R-:W4:Y:S03]  /*19980*/  LDC R217, c[0x0][0x268] ;  /* 0x00009a00ffd97b82 */ /* 0x000f260000000800 */
[----:B------:R-:W-:Y:S04]  /*19990*/  STL [R1+0x21c], R235 ;  /* 0x00021ceb01007387 */ /* 0x000fe80000100800 */
[----:B------:R1:W-:Y:S04]  /*199a0*/  STL [R1+0x780], R224 ;  /* 0x000780e001007387 */ /* 0x0003e80000100800 */
[----:B------:R-:W-:Y:S04]  /*199b0*/  STL [R1+0x778], R222 ;  /* 0x000778de01007387 */ /* 0x000fe80000100800 */
[----:B------:R1:W4:Y:S01]  /*199c0*/  LDG.E.U16 R244, desc[UR60][R12.64] ;  /* 0x0000003c0cf47981 */ /* 0x000322000c1e1500 */
[----:B------:R-:W-:-:S03]  /*199d0*/  IMAD.WIDE R20, R0, 0x2, R224 ;  /* 0x0000000200147825 */ /* 0x000fc600078e02e0 */
[----:B0-----:R0:W4:Y:S04]  /*199e0*/  LDG.E.U16 R237, desc[UR60][R18.64] ;  /* 0x0000003c12ed7981 */ /* 0x001128000c1e1500 */
[----:B------:R0:W4:Y:S01]  /*199f0*/  LDG.E.U16 R242, desc[UR60][R20.64] ;  /* 0x0000003c14f27981 */ /* 0x000122000c1e1500 */
[----:B-1----:R-:W-:-:S05]  /*19a00*/  IMAD R220, R218, 0x10e, R8 ;  /* 0x0000010edadc7824 */ /* 0x002fca00078e0208 */
[----:B------:R1:W-:Y:S01]  /*19a10*/  STL [R1+0x770], R220 ;  /* 0x000770dc01007387 */ /* 0x0003e20000100800 */
[----:B------:R-:W-:-:S03]  /*19a20*/  IMAD.WIDE R12, R0, 0x2, R220 ;  /* 0x00000002000c7825 */ /* 0x000fc600078e02dc */
[----:B------:R-:W4:Y:S04]  /*19a30*/  LDL.64 R226, [R1+0x750] ;  /* 0x0007500001e27983 */ /* 0x000f280000100a00 */
[----:B------:R-:W4:Y:S04]  /*19a40*/  LDL.64 R224, [R1+0x748] ;  /* 0x0007480001e07983 */ /* 0x000f280000100a00 */
[----:B-1----:R-:W4:Y:S04]  /*19a50*/  LDL.64 R220, [R1+0x750] ;  /* 0x0007500001dc7983 */ /* 0x002f280000100a00 */
[----:B------:R-:W4:Y:S04]  /*19a60*/  LDL.64 R222, [R1+0x9c0] ;  /* 0x0009c00001de7983 */ /* 0x000f280000100a00 */
[----:B------:R1:W4:Y:S04]  /*19a70*/  LDG.E.U16 R235, desc[UR60][R12.64] ;  /* 0x0000003c0ceb7981 */ /* 0x000328000c1e1500 */
[----:B---3--:R-:W3:Y:S04]  /*19a80*/  LDL.64 R228, [R1+0x758] ;  /* 0x0007580001e47983 */ /* 0x008ee80000100a00 */
[----:B------:R0:W-:Y:S04]  /*19a90*/  STL [R1+0x214], R219 ;  /* 0x000214db01007387 */ /* 0x0001e80000100800 */
[----:B0-----:R-:W3:Y:S01]  /*19aa0*/  LDL.64 R218, [R1+0x748] ;  /* 0x0007480001da7983 */ /* 0x001ee20000100a00 */
[----:B--2---:R-:W-:-:S02]  /*19ab0*/  IMAD R232, R23, 0x110, R8 ;  /* 0x0000011017e87824 */ /* 0x004fc400078e0208 */
[----:B----4-:R-:W-:Y:S01]  /*19ac0*/  IMAD R230, R22, 0x112, R8 ;  /* 0x0000011216e67824 */ /* 0x010fe200078e0208 */
[----:B------:R0:W-:Y:S01]  /*19ad0*/  STL [R1+0x210], R247 ;  /* 0x000210f701007387 */ /* 0x0001e20000100800 */
[----:B------:R-:W-:-:S03]  /*19ae0*/  MOV R231, R239 ;  /* 0x000000ef00e77202 */ /* 0x000fc60000000f00 */
[----:B------:R-:W-:Y:S01]  /*19af0*/  STL [R1+0x350], R244 ;  /* 0x000350f401007387 */ /* 0x000fe20000100800 */
[----:B------:R-:W-:-:S03]  /*19b00*/  MOV R233, R241 ;  /* 0x000000f100e97202 */ /* 0x000fc60000000f00 */
[----:B------:R-:W-:Y:S04]  /*19b10*/  STL [R1+0x768], R232 ;  /* 0x000768e801007387 */ /* 0x000fe80000100800 */
[----:B------:R2:W-:Y:S01]  /*19b20*/  STL [R1+0x760], R230 ;  /* 0x000760e601007387 */ /* 0x0005e20000100800 */
[----:B------:R-:W-:-:S04]  /*19b30*/  IMAD.WIDE R18, R0, 0x2, R230 ;  /* 0x0000000200127825 */ /* 0x000fc800078e02e6 */
[C---:B------:R-:W-:Y:S01]  /*19b40*/  IMAD.WIDE R20, R0.reuse, 0x2, R232 ;  /* 0x0000000200147825 */ /* 0x040fe200078e02e8 */
[----:B0-----:R-:W4:Y:S04]  /*19b50*/  LDG.E.U16 R247, desc[UR60][R18.64] ;  /* 0x0000003c12f77981 */ /* 0x001f28000c1e1500 */
[----:B------:R0:W4:Y:S01]  /*19b60*/  LDG.E.U16 R249, desc[UR60][R20.64] ;  /* 0x0000003c14f97981 */ /* 0x000122000c1e1500 */
[--C-:B------:R-:W-:Y:S02]  /*19b70*/  IMAD R220, R217, 0x116, R8.reuse ;  /* 0x00000116d9dc7824 */ /* 0x100fe400078e0208 */
[----:B---3--:R-:W-:Y:S01]  /*19b80*/  IMAD R228, R11, 0x114, R8 ;  /* 0x000001140be47824 */ /* 0x008fe200078e0208 */
[----:B------:R-:W-:Y:S01]  /*19b90*/  MOV R221, R227 ;  /* 0x000000e300dd7202 */ /* 0x000fe20000000f00 */
[----:B------:R-:W3:Y:S03]  /*19ba0*/  LDC R11, c[0x0][0x268] ;  /* 0x00009a00ff0b7b82 */ /* 0x000ee60000000800 */
[----:B------:R0:W-:Y:S04]  /*19bb0*/  STL [R1+0x758], R228 ;  /* 0x000758e401007387 */ /* 0x0001e80000100800 */
[----:B------:R-:W3:Y:S04]  /*19bc0*/  LDL.64 R22, [R1+0x740] ;  /* 0x0007400001167983 */ /* 0x000ee80000100a00 */
[----:B--2---:R-:W2:Y:S04]  /*19bd0*/  LDL.64 R230, [R1+0x9b8] ;  /* 0x0009b80001e67983 */ /* 0x004ea80000100a00 */
[----:B------:R-:W4:Y:S01]  /*19be0*/  LDL.64 R232, [R1+0x740] ;  /* 0x0007400001e87983 */ /* 0x000f220000100a00 */
[----:B-1----:R-:W-:-:S03]  /*19bf0*/  IMAD.WIDE R12, R0, 0x2, R228 ;  /* 0x00000002000c7825 */ /* 0x002fc600078e02e4 */
[----:B------:R1:W-:Y:S01]  /*19c00*/  STL [R1+0x750], R220 ;  /* 0x000750dc01007387 */ /* 0x0003e20000100800 */
[----:B------:R-:W-:-:S03]  /*19c10*/  IMAD R218, R216, 0x118, R8 ;  /* 0x00000118d8da7824 */ /* 0x000fc600078e0208 */
[----:B------:R-:W-:Y:S04]  /*19c20*/  STL [R1+0x354], R242 ;  /* 0x000354f201007387 */ /* 0x000fe80000100800 */
[----:B0-----:R-:W4:Y:S04]  /*19c30*/  LDL.64 R228, [R1+0x9b0] ;  /* 0x0009b00001e47983 */ /* 0x001f280000100a00 */
[----:B------:R-:W-:Y:S04]  /*19c40*/  STL [R1+0x364], R237 ;  /* 0x000364ed01007387 */ /* 0x000fe80000100800 */
[----:B------:R-:W-:Y:S04]  /*19c50*/  STL [R1+0x388], R235 ;  /* 0x000388eb01007387 */ /* 0x000fe80000100800 */
[----:B------:R0:W-:Y:S04]  /*19c60*/  STL [R1+0x748], R218 ;  /* 0x000748da01007387 */ /* 0x0001e80000100800 */
[----:B------:R-:W4:Y:S01]  /*19c70*/  LDL.64 R226, [R1+0x9a8] ;  /* 0x0009a80001e27983 */ /* 0x000f220000100a00 */
[----:B------:R-:W-:-:S03]  /*19c80*/  MOV R219, R225 ;  /* 0x000000e100db7202 */ /* 0x000fc60000000f00 */
[----:B------:R-:W4:Y:S01]  /*19c90*/  LDL.64 R224, [R1+0x9a0] ;  /* 0x0009a00001e07983 */ /* 0x000f220000100a00 */
[----:B------:R-:W-:-:S03]  /*19ca0*/  IMAD.WIDE R20, R0, 0x2, R220 ;  /* 0x0000000200147825 */ /* 0x000fc600078e02dc */
[----:B-1----:R-:W4:Y:S01]  /*19cb0*/  LDL.64 R220, [R1+0x998] ;  /* 0x0009980001dc7983 */ /* 0x002f220000100a00 */
[----:B------:R-:W-:-:S03]  /*19cc0*/  IMAD.WIDE R18, R0, 0x2, R218 ;  /* 0x0000000200127825 */ /* 0x000fc600078e02da */
[----:B------:R1:W4:Y:S04]  /*19cd0*/  LDG.E.U16 R244, desc[UR60][R12.64] ;  /* 0x0000003c0cf47981 */ /* 0x000328000c1e1500 */
[----:B0-----:R-:W4:Y:S04]  /*19ce0*/  LDL.64 R218, [R1+0x990] ;  /* 0x0009900001da7983 */ /* 0x001f280000100a00 */
[----:B------:R-:W4:Y:S01]  /*19cf0*/  LDG.E.U16 R240, desc[UR60][R18.64] ;  /* 0x0000003c12f07981 */ /* 0x000f22000c1e1500 */
[----:B-1----:R-:W-:-:S03]  /*19d00*/  IMAD.WIDE R12, R0, 0x2, R222 ;  /* 0x00000002000c7825 */ /* 0x002fc600078e02de */
[----:B------:R-:W4:Y:S04]  /*19d10*/  LDL.64 R222, [R1+0x988] ;  /* 0x0009880001de7983 */ /* 0x000f280000100a00 */
[----:B------:R2:W4:Y:S04]  /*19d20*/  LDG.E.U16 R241, desc[UR60][R12.64] ;  /* 0x0000003c0cf17981 */ /* 0x000528000c1e1500 */
[----:B------:R-:W-:Y:S04]  /*19d30*/  STL [R1+0xf78], R8 ;  /* 0x000f780801007387 */ /* 0x000fe80000100800 */
[----:B------:R-:W-:Y:S04]  /*19d40*/  STL [R1+0xf74], R9 ;  /* 0x000f740901007387 */ /* 0x000fe80000100800 */
[----:B------:R-:W4:Y:S01]  /*19d50*/  LDG.E.U16 R242, desc[UR60][R20.64] ;  /* 0x0000003c14f27981 */ /* 0x000f22000c1e1500 */
[----:B---3--:R-:W-:-:S02]  /*19d60*/  IMAD R22, R11, 0x11a, R8 ;  /* 0x0000011a0b167824 */ /* 0x008fc400078e0208 */
[----:B--2---:R-:W-:-:S03]  /*19d70*/  IMAD.WIDE R12, R0, 0x2, R230 ;  /* 0x00000002000c7825 */ /* 0x004fc600078e02e6 */
[----:B------:R0:W-:Y:S01]  /*19d80*/  STL [R1+0x740], R22 ;  /* 0x0007401601007387 */ /* 0x0001e20000100800 */
[----:B----4-:R-:W-:-:S03]  /*19d90*/  MOV R23, R233 ;  /* 0x000000e900177202 */ /* 0x010fc60000000f00 */
[----:B------:R-:W2:Y:S04]  /*19da0*/  LDL.64 R216, [R1+0x980] ;  /* 0x0009800001d87983 */ /* 0x000ea80000100a00 */
[----:B------:R1:W3:Y:S01]  /*19db0*/  LDG.E.U16 R231, desc[UR60][R12.64] ;  /* 0x0000003c0ce77981 */ /* 0x0002e2000c1e1500 */
[----:B------:R-:W-:-:S03]  /*19dc0*/  IMAD.WIDE R18, R0, 0x2, R22 ;  /* 0x0000000200127825 */ /* 0x000fc600078e0216 */
[----:B0-----:R-:W4:Y:S04]  /*19dd0*/  LDL.64 R22, [R1+0x978] ;  /* 0x0009780001167983 */ /* 0x001f280000100a00 */
[----:B------:R-:W3:Y:S01]  /*19de0*/  LDL.64 R20, [R1+0x970] ;  /* 0x0009700001147983 */ /* 0x000ee20000100a00 */
[----:B-1----:R-:W-:-:S03]  /*19df0*/  IMAD.WIDE R12, R0, 0x2, R228 ;  /* 0x00000002000c7825 */ /* 0x002fc600078e02e4 */
[----:B------:R-:W3:Y:S04]  /*19e00*/  LDG.E.U16 R230, desc[UR60][R18.64] ;  /* 0x0000003c12e67981 */ /* 0x000ee8000c1e1500 */
[----:B------:R0:W3:Y:S04]  /*19e10*/  LDG.E.U16 R11, desc[UR60][R12.64] ;  /* 0x0000003c0c0b7981 */ /* 0x0000e8000c1e1500 */
[----:B------:R-:W3:Y:S01]  /*19e20*/  LDL.64 R18, [R1+0x968] ;  /* 0x0009680001127983 */ /* 0x000ee20000100a00 */
[----:B0-----:R-:W-:-:S05]  /*19e30*/  IMAD.WIDE R12, R0, 0x2, R226 ;  /* 0x00000002000c7825 */ /* 0x001fca00078e02e2 */
[----:B------:R0:W3:Y:S02]  /*19e40*/  LDG.E.U16 R239, desc[UR60][R12.64] ;  /* 0x0000003c0cef7981 */ /* 0x0000e4000c1e1500 */
[----:B0-----:R-:W-:-:S05]  /*19e50*/  IMAD.WIDE R12, R0, 0x2, R224 ;  /* 0x00000002000c7825 */ /* 0x001fca00078e02e0 */
[----:B------:R0:W3:Y:S02]  /*19e60*/  LDG.E.U16 R238, desc[UR60][R12.64] ;  /* 0x0000003c0cee7981 */ /* 0x0000e4000c1e1500 */
[C---:B0-----:R-:W-:Y:S02]  /*19e70*/  IMAD.WIDE R12, R0.reuse, 0x2, R220 ;  /* 0x00000002000c7825 */ /* 0x041fe400078e02dc */
[----:B------:R-:W3:Y:S04]  /*19e80*/  LDL.64 R220, [R1+0x960] ;  /* 0x0009600001dc7983 */ /* 0x000ee80000100a00 */
[----:B------:R0:W3:Y:S02]  /*19e90*/  LDG.E.U16 R237, desc[UR60][R12.64] ;  /* 0x0000003c0ced7981 */ /* 0x0000e4000c1e1500 */
[----:B0-----:R-:W-:-:S02]  /*19ea0*/  IMAD.WIDE R12, R0, 0x2, R218 ;  /* 0x00000002000c7825 */ /* 0x001fc400078e02da */
[----:B------:R-:W3:Y:S04]  /*19eb0*/  LDL.64 R218, [R1+0x958] ;  /* 0x0009580001da7983 */ /* 0x000ee80000100a00 */
[----:B------:R-:W-:Y:S04]  /*19ec0*/  STL [R1+0x334], R241 ;  /* 0x000334f101007387 */ /* 0x000fe80000100800 */
[----:B------:R-:W3:Y:S04]  /*19ed0*/  LDL.64 R8, [R1+0x950] ;  /* 0x0009500001087983 */ /* 0x000ee80000100a00 */
[----:B------:R0:W3:Y:S02]  /*19ee0*/  LDG.E.U16 R235, desc[UR60][R12.64] ;  /* 0x0000003c0ceb7981 */ /* 0x0000e4000c1e1500 */
[----:B0-----:R-:W-:-:S05]  /*19ef0*/  IMAD.WIDE R12, R0, 0x2, R222 ;  /* 0x00000002000c7825 */ /* 0x001fca00078e02de */
[----:B------:R2:W3:Y:S04]  /*19f00*/  LDG.E.U16 R223, desc[UR60][R12.64] ;  /* 0x0000003c0cdf7981 */ /* 0x0004e8000c1e1500 */
[----:B------:R-:W-:Y:S01]  /*19f10*/  STL [R1+0x2c8], R240 ;  /* 0x0002c8f001007387 */ /* 0x000fe20000100800 */
[----:B--2---:R-:W-:-:S03]  /*19f20*/  IMAD.WIDE R12, R0, 0x2, R216 ;  /* 0x00000002000c7825 */ /* 0x004fc600078e02d8 */
[----:B------:R-:W2:Y:S04]  /*19f30*/  LDL.64 R216, [R1+0x948] ;  /* 0x0009480001d87983 */ /* 0x000ea80000100a00 */
[----:B------:R4:W2:Y:S02]  /*19f40*/  LDG.E.U16 R227, desc[UR60][R12.64] ;  /* 0x0000003c0ce37981 */ /* 0x0008a4000c1e1500 */
[C---:B----4-:R-:W-:Y:S02]  /*19f50*/  IMAD.WIDE R12, R0.reuse, 0x2, R22 ;  /* 0x00000002000c7825 */ /* 0x050fe400078e0216 */
[----:B------:R-:W4:Y:S04]  /*19f60*/  LDL.64 R22, [R1+0x940] ;  /* 0x0009400001167983 */ /* 0x000f280000100a00 */
[----:B------:R3:W4:Y:S02]  /*19f70*/  LDG.E.U16 R226, desc[UR60][R12.64] ;  /* 0x0000003c0ce27981 */ /* 0x000724000c1e1500 */
[----:B---3--:R-:W-:-:S02]  /*19f80*/  IMAD.WIDE R12, R0, 0x2, R20 ;  /* 0x00000002000c7825 */ /* 0x008fc400078e0214 */
[----:B------:R-:W3:Y:S04]  /*19f90*/  LDL.64 R20, [R1+0x938] ;  /* 0x0009380001147983 */ /* 0x000ee80000100a00 */
[----:B------:R0:W3:Y:S02]  /*19fa0*/  LDG.E.U16 R222, desc[UR60][R12.64] ;  /* 0x0000003c0cde7981 */ /* 0x0000e4000c1e1500 */
[C---:B0-----:R-:W-:Y:S02]  /*19fb0*/  IMAD.WIDE R12, R0.reuse, 0x2, R18 ;  /* 0x00000002000c7825 */ /* 0x041fe400078e0212 */
[----:B------:R-:W3:Y:S04]  /*19fc0*/  LDL.64 R18, [R1+0x930] ;  /* 0x0009300001127983 */ /* 0x000ee80000100a00 */
[----:B------:R0:W3:Y:S04]  /*19fd0*/  LDG.E.U16 R233, desc[UR60][R12.64] ;  /* 0x0000003c0ce97981 */ /* 0x0000e8000c1e1500 */
[----:B------:R1:W-:Y:S01]  /*19fe0*/  STL [R1+0x338], R231 ;  /* 0x000338e701007387 */ /* 0x0003e20000100800 */
[----:B0-----:R-:W-:-:S03]  /*19ff0*/  IMAD.WIDE R12, R0, 0x2, R220 ;  /* 0x00000002000c7825 */ /* 0x001fc600078e02dc */
[----:B------:R0:W-:Y:S04]  /*1a000*/  STL [R1+0x2c4], R230 ;  /* 0x0002c4e601007387 */ /* 0x0001e80000100800 */
[----:B------:R1:W3:Y:S04]  /*1a010*/  LDG.E.U16 R232, desc[UR60][R12.64] ;  /* 0x0000003c0ce87981 */ /* 0x0002e8000c1e1500 */
[----:B------:R2:W-:Y:S01]  /*1a020*/  STL [R1+0x378], R11 ;  /* 0x0003780b01007387 */ /* 0x0005e20000100800 */
[----:B-1----:R-:W-:-:S03]  /*1a030*/  IMAD.WIDE R12, R0, 0x2, R218 ;  /* 0x00000002000c7825 */ /* 0x002fc600078e02da */
[----:B------:R-:W3:Y:S04]  /*1a040*/  LDL.64 R218, [R1+0x928] ;  /* 0x0009280001da7983 */ /* 0x000ee80000100a00 */
[----:B------:R1:W3:Y:S02]  /*1a050*/  LDG.E.U16 R231, desc[UR60][R12.64] ;  /* 0x0000003c0ce77981 */ /* 0x0002e4000c1e1500 */
[C---:B-1----:R-:W-:Y:S02]  /*1a060*/  IMAD.WIDE R12, R0.reuse, 0x2, R8 ;  /* 0x00000002000c7825 */ /* 0x042fe400078e0208 */
[----:B------:R-:W3:Y:S04]  /*1a070*/  LDL.64 R8, [R1+0x920] ;  /* 0x0009200001087983 */ /* 0x000ee80000100a00 */
[----:B0-----:R2:W3:Y:S02]  /*1a080*/  LDG.E.U16 R230, desc[UR60][R12.64] ;  /* 0x0000003c0ce67981 */ /* 0x0014e4000c1e1500 */
[----:B--2---:R-:W-:-:S02]  /*1a090*/  IMAD.WIDE R12, R0, 0x2, R216 ;  /* 0x00000002000c7825 */ /* 0x004fc400078e02d8 */
[----:B------:R-:W2:Y:S04]  /*1a0a0*/  LDL.64 R216, [R1+0x918] ;  /* 0x0009180001d87983 */ /* 0x000ea80000100a00 */
[----:B------:R4:W2:Y:S02]  /*1a0b0*/  LDG.E.U16 R11, desc[UR60][R12.64] ;  /* 0x0000003c0c0b7981 */ /* 0x0008a4000c1e1500 */
[C---:B----4-:R-:W-:Y:S02]  /*1a0c0*/  IMAD.WIDE R12, R0.reuse, 0x2, R22 ;  /* 0x00000002000c7825 */ /* 0x050fe400078e0216 */
[----:B------:R-:W4:Y:S04]  /*1a0d0*/  LDL.64 R22, [R1+0x910] ;  /* 0x0009100001167983 */ /* 0x000f280000100a00 */
[----:B------:R3:W4:Y:S02]  /*1a0e0*/  LDG.E.U16 R225, desc[UR60][R12.64] ;  /* 0x0000003c0ce17981 */ /* 0x000724000c1e1500 */
[----:B---3--:R-:W-:-:S02]  /*1a0f0*/  IMAD.WIDE R12, R0, 0x2, R20 ;  /* 0x00000002000c7825 */ /* 0x008fc400078e0214 */
[----:B------:R-:W3:Y:S04]  /*1a100*/  LDL.64 R20, [R1+0x908] ;  /* 0x0009080001147983 */ /* 0x000ee80000100a00 */
[----:B------:R0:W3:Y:S04]  /*1a110*/  LDG.E.U16 R224, desc[UR60][R12.64] ;  /* 0x0000003c0ce07981 */ /* 0x0000e8000c1e1500 */
[----:B------:R1:W-:Y:S01]  /*1a120*/  STL [R1+0x2a4], R223 ;  /* 0x0002a4df01007387 */ /* 0x0003e20000100800 */
[----:B0-----:R-:W-:-:S03]  /*1a130*/  IMAD.WIDE R12, R0, 0x2, R18 ;  /* 0x00000002000c7825 */ /* 0x001fc600078e0212 */
[----:B------:R-:W3:Y:S04]  /*1a140*/  LDL.64 R18, [R1+0x900] ;  /* 0x0009000001127983 */ /* 0x000ee80000100a00 */
[----:B-1----:R0:W3:Y:S04]  /*1a150*/  LDG.E.U16 R223, desc[UR60][R12.64] ;  /* 0x0000003c0cdf7981 */ /* 0x0020e8000c1e1500 */
[----:B------:R1:W-:Y:S01]  /*1a160*/  STL [R1+0x2a8], R227 ;  /* 0x0002a8e301007387 */ /* 0x0003e20000100800 */
[----:B0-----:R-:W-:-:S03]  /*1a170*/  IMAD.WIDE R12, R0, 0x2, R218 ;  /* 0x00000002000c7825 */ /* 0x001fc600078e02da */
[----:B------:R-:W3:Y:S04]  /*1a180*/  LDL.64 R218, [R1+0x8f8] ;  /* 0x0008f80001da7983 */ /* 0x000ee80000100a00 */
[----:B------:R0:W3:Y:S04]  /*1a190*/  LDG.E.U16 R229, desc[UR60][R12.64] ;  /* 0x0000003c0ce57981 */ /* 0x0000e8000c1e1500 */
[----:B------:R4:W-:Y:S01]  /*1a1a0*/  STL [R1+0x2b0], R226 ;  /* 0x0002b0e201007387 */ /* 0x0009e20000100800 */
[----:B0-----:R-:W-:-:S03]  /*1a1b0*/  IMAD.WIDE R12, R0, 0x2, R8 ;  /* 0x00000002000c7825 */ /* 0x001fc600078e0208 */
[----:B------:R-:W3:Y:S04]  /*1a1c0*/  LDL.64 R8, [R1+0x8f0] ;  /* 0x0008f00001087983 */ /* 0x000ee80000100a00 */
[----:B------:R2:W3:Y:S04]  /*1a1d0*/  LDG.E.U16 R228, desc[UR60][R12.64] ;  /* 0x0000003c0ce47981 */ /* 0x0004e8000c1e1500 */
[----:B------:R0:W-:Y:S04]  /*1a1e0*/  STL [R1+0x348], R222 ;  /* 0x000348de01007387 */ /* 0x0001e80000100800 */
[----:B------:R-:W3:Y:S01]  /*1a1f0*/  LDL.64 R220, [R1+0x8c8] ;  /* 0x0008c80001dc7983 */ /* 0x000ee20000100a00 */
[----:B--2---:R-:W-:-:S03]  /*1a200*/  IMAD.WIDE R12, R0, 0x2, R216 ;  /* 0x00000002000c7825 */ /* 0x004fc600078e02d8 */
[----:B------:R-:W2:Y:S04]  /*1a210*/  LDL.64 R216, [R1+0x8e8] ;  /* 0x0008e80001d87983 */ /* 0x000ea80000100a00 */
[----:B-1----:R4:W2:Y:S02]  /*1a220*/  LDG.E.U16 R227, desc[UR60][R12.64] ;  /* 0x0000003c0ce37981 */ /* 0x0028a4000c1e1500 */
[C---:B----4-:R-:W-:Y:S02]  /*1a230*/  IMAD.WIDE R12, R0.reuse, 0x2, R22 ;  /* 0x00000002000c7825 */ /* 0x050fe400078e0216 */
[----:B------:R-:W4:Y:S04]  /*1a240*/  LDL.64 R22, [R1+0x8e0] ;  /* 0x0008e00001167983 */ /* 0x000f280000100a00 */
[----:B------:R3:W4:Y:S02]  /*1a250*/  LDG.E.U16 R226, desc[UR60][R12.64] ;  /* 0x0000003c0ce27981 */ /* 0x000724000c1e1500 */
[----:B---3--:R-:W-:-:S02]  /*1a260*/  IMAD.WIDE R12, R0, 0x2, R20 ;  /* 0x00000002000c7825 */ /* 0x008fc400078e0214 */
[----:B------:R-:W3:Y:S04]  /*1a270*/  LDL.64 R20, [R1+0x8d8] ;  /* 0x0008d80001147983 */ /* 0x000ee80000100a00 */
[----:B0-----:R0:W3:Y:S02]  /*1a280*/  LDG.E.U16 R222, desc[UR60][R12.64] ;  /* 0x0000003c0cde7981 */ /* 0x0010e4000c1e1500 */
[C---:B0-----:R-:W-:Y:S02]  /*1a290*/  IMAD.WIDE R12, R0.reuse, 0x2, R18 ;  /* 0x00000002000c7825 */ /* 0x041fe400078e0212 */
[----:B------:R-:W3:Y:S04]  /*1a2a0*/  LDL.64 R18, [R1+0x8d0] ;  /* 0x0008d00001127983 */ /* 0x000ee80000100a00 */
[----:B------:R0:W3:Y:S04]  /*1a2b0*/  LDG.E.U16 R240, desc[UR60][R12.64] ;  /* 0x0000003c0cf07981 */ /* 0x0000e8000c1e1500 */
[----:B------:R1:W-:Y:S01]  /*1a2c0*/  STL [R1+0x284], R11 ;  /* 0x0002840b01007387 */ /* 0x0003e20000100800 */
[----:B0-----:R-:W-:-:S05]  /*1a2d0*/  IMAD.WIDE R12, R0, 0x2, R218 ;  /* 0x00000002000c7825 */ /* 0x001fca00078e02da */
[----:B------:R0:W3:Y:S02]  /*1a2e0*/  LDG.E.U16 R241, desc[UR60][R12.64] ;  /* 0x0000003c0cf17981 */ /* 0x0000e4000c1e1500 */
[C---:B0-----:R-:W-:Y:S02]  /*1a2f0*/  IMAD.WIDE R12, R0.reuse, 0x2, R8 ;  /* 0x00000002000c7825 */ /* 0x041fe400078e0208 */
[----:B------:R-:W3:Y:S04]  /*1a300*/  LDL.64 R8, [R1+0x8c0] ;  /* 0x0008c00001087983 */ /* 0x000ee80000100a00 */
[----:B------:R0:W-:Y:S04]  /*1a310*/  STL [R1+0x288], R225 ;  /* 0x000288e101007387 */ /* 0x0001e80000100800 */
[----:B------:R-:W3:Y:S04]  /*1a320*/  LDL.64 R218, [R1+0x8b8] ;  /* 0x0008b80001da7983 */ /* 0x000ee80000100a00 */
[----:B-1----:R2:W3:Y:S02]  /*1a330*/  LDG.E.U16 R11, desc[UR60][R12.64] ;  /* 0x0000003c0c0b7981 */ /* 0x0024e4000c1e1500 */
[----:B--2---:R-:W-:-:S02]  /*1a340*/  IMAD.WIDE R12, R0, 0x2, R216 ;  /* 0x00000002000c7825 */ /* 0x004fc400078e02d8 */
[----:B------:R-:W2:Y:S04]  /*1a350*/  LDL.64 R216, [R1+0x8b0] ;  /* 0x0008b00001d87983 */ /* 0x000ea80000100a00 */
[----:B0-----:R4:W2:Y:S04]  /*1a360*/  LDG.E.U16 R225, desc[UR60][R12.64] ;  /* 0x0000003c0ce17981 */ /* 0x0018a8000c1e1500 */
[----:B------:R0:W-:Y:S01]  /*1a370*/  STL [R1+0x290], R224 ;  /* 0x000290e001007387 */ /* 0x0001e20000100800 */
[----:B----4-:R-:W-:-:S03]  /*1a380*/  IMAD.WIDE R12, R0, 0x2, R22 ;  /* 0x00000002000c7825 */ /* 0x010fc600078e0216 */
[----:B------:R-:W4:Y:S04]  /*1a390*/  LDL.64 R22, [R1+0x8a8] ;  /* 0x0008a80001167983 */ /* 0x000f280000100a00 */
[----:B0-----:R3:W4:Y:S04]  /*1a3a0*/  LDG.E.U16 R224, desc[UR60][R12.64] ;  /* 0x0000003c0ce07981 */ /* 0x001728000c1e1500 */
[----:B------:R0:W-:Y:S01]  /*1a3b0*/  STL [R1+0x2ac], R223 ;  /* 0x0002acdf01007387 */ /* 0x0001e20000100800 */
[----:B---3--:R-:W-:-:S03]  /*1a3c0*/  IMAD.WIDE R12, R0, 0x2, R20 ;  /* 0x00000002000c7825 */ /* 0x008fc600078e0214 */
[----:B------:R-:W3:Y:S04]  /*1a3d0*/  LDL.64 R20, [R1+0x8a0] ;  /* 0x0008a00001147983 */ /* 0x000ee80000100a00 */
[----:B0-----:R0:W3:Y:S02]  /*1a3e0*/  LDG.E.U16 R223, desc[UR60][R12.64] ;  /* 0x0000003c0cdf7981 */ /* 0x0010e4000c1e1500 */
[C---:B0-----:R-:W-:Y:S02]  /*1a3f0*/  IMAD.WIDE R12, R0.reuse, 0x2, R18 ;  /* 0x00000002000c7825 */ /* 0x041fe400078e0212 */
[----:B------:R-:W3:Y:S04]  /*1a400*/  LDL.64 R18, [R1+0x898] ;  /* 0x0008980001127983 */ /* 0x000ee80000100a00 */
[----:B------:R0:W-:Y:S04]  /*1a410*/  STL [R1+0x264], R222 ;  /* 0x000264de01007387 */ /* 0x0001e80000100800 */
[----:B0-----:R0:W3:Y:S02]  /*1a420*/  LDG.E.U16 R222, desc[UR60][R12.64] ;  /* 0x0000003c0cde7981 */ /* 0x0010e4000c1e1500 */
[----:B0-----:R-:W-:-:S05]  /*1a430*/  IMAD.WIDE R12, R0, 0x2, R220 ;  /* 0x00000002000c7825 */ /* 0x001fca00078e02dc */
[----:B------:R0:W3:Y:S02]  /*1a440*/  LDG.E.U16 R221, desc[UR60][R12.64] ;  /* 0x0000003c0cdd7981 */ /* 0x0000e4000c1e1500 */
[C---:B0-----:R-:W-:Y:S02]  /*1a450*/  IMAD.WIDE R12, R0.reuse, 0x2, R8 ;  /* 0x00000002000c7825 */ /* 0x041fe400078e0208 */
[----:B------:R-:W3:Y:S04]  /*1a460*/  LDL.64 R8, [R1+0x890] ;  /* 0x0008900001087983 */ /* 0x000ee80000100a00 */
[----:B------:R0:W3:Y:S02]  /*1a470*/  LDG.E.U16 R220, desc[UR60][R12.64] ;  /* 0x0000003c0cdc7981 */ /* 0x0000e4000c1e1500 */
[----:B0-----:R-:W-:-:S05]  /*1a480*/  IMAD.WIDE R12, R0, 0x2, R218 ;  /* 0x00000002000c7825 */ /* 0x001fca00078e02da */
[----:B------:R2:W3:Y:S04]  /*1a490*/  LDG.E.U16 R218, desc[UR60][R12.64] ;  /* 0x0000003c0cda7981 */ /* 0x0004e8000c1e1500 */
[----:B------:R-:W-:Y:S04]  /*1a4a0*/  STL [R1+0x270], R241 ;  /* 0x000270f101007387 */ /* 0x000fe80000100800 */
[----:B------:R0:W-:Y:S04]  /*1a4b0*/  STL [R1+0x268], R240 ;  /* 0x000268f001007387 */ /* 0x0001e80000100800 */
[----:B0-----:R-:W3:Y:S04]  /*1a4c0*/  LDL.64 R240, [R1+0x880] ;  /* 0x0008800001f07983 */ /* 0x001ee80000100a00 */
[----:B------:R0:W-:Y:S01]  /*1a4d0*/  STL [R1+0x28c], R11 ;  /* 0x00028c0b01007387 */ /* 0x0001e20000100800 */
[----:B--2---:R-:W-:-:S05]  /*1a4e0*/  IMAD.WIDE R12, R0, 0x2, R216 ;  /* 0x00000002000c7825 */ /* 0x004fca00078e02d8 */
[----:B0-----:R4:W2:Y:S02]  /*1a4f0*/  LDG.E.U16 R11, desc[UR60][R12.64] ;  /* 0x0000003c0c0b7981 */ /* 0x0018a4000c1e1500 */
[C---:B----4-:R-:W-:Y:S02]  /*1a500*/  IMAD.WIDE R12, R0.reuse, 0x2, R22 ;  /* 0x00000002000c7825 */ /* 0x050fe400078e0216 */
[----:B---3--:R0:W-:Y:S04]  /*1a510*/  STL [R1+0x23c], R221 ;  /* 0x00023cdd01007387 */ /* 0x0081e80000100800 */
[----:B------:R-:W3:Y:S04]  /*1a520*/  LDL.64 R216, [R1+0x870] ;  /* 0x0008700001d87983 */ /* 0x000ee80000100a00 */
[----:B------:R-:W4:Y:S04]  /*1a530*/  LDL.64 R22, [R1+0x868] ;  /* 0x0008680001167983 */ /* 0x000f280000100a00 */
[----:B0-----:R0:W4:Y:S02]  /*1a540*/  LDG.E.U16 R221, desc[UR60][R12.64] ;  /* 0x0000003c0cdd7981 */ /* 0x001124000c1e1500 */
[----:B0-----:R-:W-:-:S02]  /*1a550*/  IMAD.WIDE R12, R0, 0x2, R20 ;  /* 0x00000002000c7825 */ /* 0x001fc400078e0214 */
[----:B------:R0:W-:Y:S04]  /*1a560*/  STL [R1+0x240], R220 ;  /* 0x000240dc01007387 */ /* 0x0001e80000100800 */
[----:B------:R-:W4:Y:S04]  /*1a570*/  LDL.64 R20, [R1+0x860] ;  /* 0x0008600001147983 */ /* 0x000f280000100a00 */
[----:B0-----:R0:W4:Y:S02]  /*1a580*/  LDG.E.U16 R220, desc[UR60][R12.64] ;  /* 0x0000003c0cdc7981 */ /* 0x001124000c1e1500 */
[----:B0-----:R-:W-:-:S02]  /*1a590*/  IMAD.WIDE R12, R0, 0x2, R18 ;  /* 0x00000002000c7825 */ /* 0x001fc400078e0212 */
[----:B------:R-:W4:Y:S04]  /*1a5a0*/  LDL.64 R18, [R1+0x858] ;  /* 0x0008580001127983 */ /* 0x000f280000100a00 */
[----:B------:R0:W4:Y:S02]  /*1a5b0*/  LDG.E.U16 R219, desc[UR60][R12.64] ;  /* 0x0000003c0cdb7981 */ /* 0x000124000c1e1500 */
[C---:B0-----:R-:W-:Y:S02]  /*1a5c0*/  IMAD.WIDE R12, R0.reuse, 0x2, R8 ;  /* 0x00000002000c7825 */ /* 0x041fe400078e0208 */
[----:B------:R-:W4:Y:S04]  /*1a5d0*/  LDL.64 R8, [R1+0x850] ;  /* 0x0008500001087983 */ /* 0x000f280000100a00 */
[----:B------:R0:W-:Y:S04]  /*1a5e0*/  STL [R1+0x24c], R218 ;  /* 0x00024cda01007387 */ /* 0x0001e80000100800 */
[----:B0-----:R0:W4:Y:S04]  /*1a5f0*/  LDG.E.U16 R218, desc[UR60][R12.64] ;  /* 0x0000003c0cda7981 */ /* 0x001128000c1e1500 */
[----:B------:R-:W0:Y:S04]  /*1a600*/  LDL.64 R12, [R1+0x888] ;  /* 0x00088800010c7983 */ /* 0x000e280000100a00 */
[----:B--2---:R1:W-:Y:S01]  /*1a610*/  STL [R1+0x26c], R11 ;  /* 0x00026c0b01007387 */ /* 0x0043e20000100800 */
[----:B0-----:R-:W-:-:S05]  /*1a620*/  IMAD.WIDE R12, R0, 0x2, R12 ;  /* 0x00000002000c7825 */ /* 0x001fca00078e020c */
[----:B-1----:R0:W2:Y:S02]  /*1a630*/  LDG.E.U16 R11, desc[UR60][R12.64] ;  /* 0x0000003c0c0b7981 */ /* 0x0020a4000c1e1500 */
[C---:B0-----:R-:W-:Y:S02]  /*1a640*/  IMAD.WIDE R12, R0.reuse, 0x2, R240 ;  /* 0x00000002000c7825 */ /* 0x041fe400078e02f0 */
[----:B--2---:R0:W-:Y:S04]  /*1a650*/  STL [R1+0x208], R11 ;  /* 0x0002080b01007387 */ /* 0x0041e80000100800 */
[----:B------:R-:W2:Y:S04]  /*1a660*/  LDL.64 R240, [R1+0x848] ;  /* 0x0008480001f07983 */ /* 0x000ea80000100a00 */
[----:B0-----:R-:W3:Y:S04]  /*1a670*/  LDG.E.U16 R11, desc[UR60][R12.64] ;  /* 0x0000003c0c0b7981 */ /* 0x001ee8000c1e1500 */
[----:B------:R-:W4:Y:S04]  /*1a680*/  LDL.64 R12, [R1+0x878] ;  /* 0x00087800010c7983 */ /* 0x000f280000100a00 */
[----:B---3--:R0:W-:Y:S01]  /*1a690*/  STL [R1+0x20c], R11 ;  /* 0x00020c0b01007387 */ /* 0x0081e20000100800 */
[----:B----4-:R-:W-:-:S05]  /*1a6a0*/  IMAD.WIDE R12, R0, 0x2, R12 ;  /* 0x00000002000c7825 */ /* 0x010fca00078e020c */
[----:B0-----:R0:W3:Y:S02]  /*1a6b0*/  LDG.E.U16 R11, desc[UR60][R12.64] ;  /* 0x0000003c0c0b7981 */ /* 0x0010e4000c1e1500 */
[C---:B0-----:R-:W-:Y:S02]  /*1a6c0*/  IMAD.WIDE R12, R0.reuse, 0x2, R216 ;  /* 0x00000002000c7825 */ /* 0x041fe400078e02d8 */
[----:B---3--:R0:W-:Y:S04]  /*1a6d0*/  STL [R1+0x22c], R11 ;  /* 0x00022c0b01007387 */ /* 0x0081e80000100800 */
[----:B0-----:R0:W3:Y:S02]  /*1a6e0*/  LDG.E.U16 R11, desc[UR60][R12.64] ;  /* 0x0000003c0c0b7981 */ /* 0x0010e4000c1e1500 */
[----:B0-----:R-:W-:-:S05]  /*1a6f0*/  IMAD.WIDE R12, R0, 0x2, R22 ;  /* 0x00000002000c7825 */ /* 0x001fca00078e0216 */
[----:B------:R0:W4:Y:S02]  /*1a700*/  LDG.E.U16 R217, desc[UR60][R12.64] ;  /* 0x0000003c0cd97981 */ /* 0x000124000c1e1500 */
[C---:B0-----:R-:W-:Y:S02]  /*1a710*/  IMAD.WIDE R12, R0.reuse, 0x2, R20 ;  /* 0x00000002000c7825 */ /* 0x041fe400078e0214 */
[----:B------:R-:W4:Y:S04]  /*1a720*/  LDL.64 R20, [R1+0x820] ;  /* 0x0008200001147983 */ /* 0x000f280000100a00 */
[----:B------:R0:W4:Y:S02]  /*1a730*/  LDG.E.U16 R216, desc[UR60][R12.64] ;  /* 0x0000003c0cd87981 */ /* 0x000124000c1e1500 */
[----:B0-----:R-:W-:-:S05]  /*1a740*/  IMAD.WIDE R12, R0, 0x2, R18 ;  /* 0x00000002000c7825 */ /* 0x001fca00078e0212 */
[----:B------:R0:W4:Y:S02]  /*1a750*/  LDG.E.U16 R23, desc[UR60][R12.64] ;  /* 0x0000003c0c177981 */ /* 0x000124000c1e1500 */
[----:B0-----:R-:W-:-:S05]  /*1a760*/  IMAD.WIDE R12, R0, 0x2, R8 ;  /* 0x00000002000c7825 */ /* 0x001fca00078e0208 */
[----:B------:R2:W4:Y:S02]  /*1a770*/  LDG.E.U16 R22, desc[UR60][R12.64] ;  /* 0x0000003c0c167981 */ /* 0x000524000c1e1500 */
[----:B--2---:R-:W-:-:S05]  /*1a780*/  IMAD.WIDE R12, R0, 0x2, R240 ;  /* 0x00000002000c7825 */ /* 0x004fca00078e02f0 */
[----:B------:R0:W2:Y:S04]  /*1a790*/  LDG.E.U16 R241, desc[UR60][R12.64] ;  /* 0x0000003c0cf17981 */ /* 0x0000a8000c1e1500 */
[----:B------:R-:W0:Y:S01]  /*1a7a0*/  LDL.64 R12, [R1+0x840] ;  /* 0x00084000010c7983 */ /* 0x000e220000100a00 */
[----:B------:R-:W-:Y:S01]  /*1a7b0*/  MOV R18, R243 ;  /* 0x000000f300127202 */ /* 0x000fe20000000f00 */
[----:B0-----:R-:W-:-:S05]  /*1a7c0*/  IMAD.WIDE R12, R0, 0x2, R12 ;  /* 0x00000002000c7825 */ /* 0x001fca00078e020c */
[----:B------:R0:W2:Y:S04]  /*1a7d0*/  LDG.E.U16 R243, desc[UR60][R12.64] ;  /* 0x0000003c0cf37981 */ /* 0x0000a8000c1e1500 */
[----:B------:R-:W0:Y:S01]  /*1a7e0*/  LDL.64 R12, [R1+0x838] ;  /* 0x00083800010c7983 */ /* 0x000e220000100a00 */
[----:B------:R-:W-:Y:S01]  /*1a7f0*/  MOV R8, R236 ;  /* 0x000000ec00087202 */ /* 0x000fe20000000f00 */
[----:B0-----:R-:W-:-:S05]  /*1a800*/  IMAD.WIDE R12, R0, 0x2, R12 ;  /* 0x00000002000c7825 */ /* 0x001fca00078e020c */
[----:B------:R0:W2:Y:S04]  /*1a810*/  LDG.E.U16 R236, desc[UR60][R12.64] ;  /* 0x0000003c0cec7981 */ /* 0x0000a8000c1e1500 */
[----:B------:R-:W0:Y:S02]  /*1a820*/  LDL.64 R12, [R1+0x830] ;  /* 0x00083000010c7983 */ /* 0x000e240000100a00 */
[----:B0-----:R-:W-:-:S05]  /*1a830*/  IMAD.WIDE R12, R0, 0x2, R12 ;  /* 0x00000002000c7825 */ /* 0x001fca00078e020c */
[----:B------:R0:W2:Y:S04]  /*1a840*/  LDG.E.U16 R240, desc[UR60][R12.64] ;  /* 0x0000003c0cf07981 */ /* 0x0000a8000c1e1500 */
[----:B------:R-:W0:Y:S04]  /*1a850*/  LDL.64 R12, [R1+0x828] ;  /* 0x00082800010c7983 */ /* 0x000e280000100a00 */
[----:B---3--:R1:W-:Y:S01]  /*1a860*/  STL [R1+0x248], R11 ;  /* 0x0002480b01007387 */ /* 0x0083e20000100800 */
[----:B0-----:R-:W-:-:S05]  /*1a870*/  IMAD.WIDE R12, R0, 0x2, R12 ;  /* 0x00000002000c7825 */ /* 0x001fca00078e020c */
[----:B-1----:R4:W3:Y:S02]  /*1a880*/  LDG.E.U16 R11, desc[UR60][R12.64] ;  /* 0x0000003c0c0b7981 */ /* 0x0028e4000c1e1500 */
[----:B----4-:R-:W-:-:S05]  /*1a890*/  IMAD.WIDE R12, R0, 0x2, R20 ;  /* 0x00000002000c7825 */ /* 0x010fca00078e0214 */
[----:B------:R0:W4:Y:S04]  /*1a8a0*/  LDG.E.U16 R21, desc[UR60][R12.64] ;  /* 0x0000003c0c157981 */ /* 0x000128000c1e1500 */
[----:B------:R-:W0:Y:S02]  /*1a8b0*/  LDL.64 R12, [R1+0x818] ;  /* 0x00081800010c7983 */ /* 0x000e240000100a00 */
[----:B0-----:R-:W-:-:S05]  /*1a8c0*/  IMAD.WIDE R12, R0, 0x2, R12 ;  /* 0x00000002000c7825 */ /* 0x001fca00078e020c */
[----:B------:R0:W4:Y:S04]  /*1a8d0*/  LDG.E.U16 R20, desc[UR60][R12.64] ;  /* 0x0000003c0c147981 */ /* 0x000128000c1e1500 */
[----:B------:R-:W0:Y:S02]  /*1a8e0*/  LDL.64 R12, [R1+0x810] ;  /* 0x00081000010c7983 */ /* 0x000e240000100a00 */
[----:B0-----:R-:W-:-:S05]  /*1a8f0*/  IMAD.WIDE R12, R0, 0x2, R12 ;  /* 0x00000002000c7825 */ /* 0x001fca00078e020c */
[----:B------:R0:W4:Y:S04]  /*1a900*/  LDG.E.U16 R19, desc[UR60][R12.64] ;  /* 0x0000003c0c137981 */ /* 0x000128000c1e1500 */
[----:B------:R-:W0:Y:S01]  /*1a910*/  LDL.64 R12, [R1+0x808] ;  /* 0x00080800010c7983 */ /* 0x000e220000100a00 */
[----:B------:R-:W-:Y:S01]  /*1a920*/  MOV R9, R234 ;  /* 0x000000ea00097202 */ /* 0x000fe20000000f00 */
[----:B0-----:R-:W-:-:S05]  /*1a930*/  IMAD.WIDE R12, R0, 0x2, R12 ;  /* 0x00000002000c7825 */ /* 0x001fca00078e020c */
[----:B------:R0:W3:Y:S04]  /*1a940*/  LDG.E.U16 R234, desc[UR60][R12.64] ;  /* 0x0000003c0cea7981 */ /* 0x0000e8000c1e1500 */
[----:B------:R-:W0:Y:S04]  /*1a950*/  LDL.64 R12, [R1+0x800] ;  /* 0x00080000010c7983 */ /* 0x000e280000100a00 */
[----:B--2---:R1:W-:Y:S01]  /*1a960*/  STL [R1+0x204], R236 ;  /* 0x000204ec01007387 */ /* 0x0043e20000100800 */
[----:B0-----:R-:W-:-:S05]  /*1a970*/  IMAD.WIDE R12, R0, 0x2, R12 ;  /* 0x00000002000c7825 */ /* 0x001fca00078e020c */
[----:B-1----:R0:W2:Y:S04]  /*1a980*/  LDG.E.U16 R236, desc[UR60][R12.64] ;  /* 0x0000003c0cec7981 */ /* 0x0020a8000c1e1500 */
[----:B------:R-:W0:Y:S04]  /*1a990*/  LDL.64 R12, [R1+0x7f8] ;  /* 0x0007f800010c7983 */ /* 0x000e280000100a00 */
[----:B------:R1:W-:Y:S01]  /*1a9a0*/  STL [R1+0x224], R240 ;  /* 0x000224f001007387 */ /* 0x0003e20000100800 */
[----:B------:R-:W-:Y:S02]  /*1a9b0*/  WARPGROUP.DEPBAR.LE gsb0, 0x0 ;  /* 0x00008000000079c5 */ /* 0x000fe40000010000 */
[----:B------:R-:W-:Y:S01]  /*1a9c0*/  WARPGROUP.ARRIVE ;  /* 0x00000000000079c5 */ /* 0x000fe20000000000 */
[----:B------:R-:W-:Y:S01]  /*1a9d0*/  UMOV UR58, UR50 ;  /* 0x00000032003a7c82 */ /* 0x000fe20008000000 */
[----:B------:R-:W-:-:S04]  /*1a9e0*/  UMOV UR59, UR51 ;  /* 0x00000033003b7c82 */ /* 0x000fc80008000000 */
[----:B------:R-:W-:Y:S01]  /*1a9f0*/  HGMMA.64x128x16.F32 R152, gdesc[UR56].tnspA, R152, gsb0 ;  /* 0x21e00000389879f0 */ /* 0x000fe20008000898 */
[----:B0-----:R-:W-:-:S05]  /*1aa00*/  IMAD.WIDE R12, R0, 0x2, R12 ;  /* 0x00000002000c7825 */ /* 0x001fca00078e020c */
[----:B-1----:R0:W4:Y:S04]  /*1aa10*/  LDG.E.U16 R240, desc[UR60][R12.64] ;  /* 0x0000003c0cf07981 */ /* 0x002128000c1e1500 */
[----:B------:R-:W0:Y:S04]  /*1aa20*/  LDL.64 R12, [R1+0x7f0] ;  /* 0x0007f000010c7983 */ /* 0x000e280000100a00 */
[----:B------:R1:W-:Y:S01]  /*1aa30*/  STL [R1+0xf7c], R0 ;  /* 0x000f7c0001007387 */ /* 0x0003e20000100800 */
[----:B------:R-:W-:Y:S02]  /*1aa40*/  WARPGROUP.DEPBAR.LE gsb0, 0x0 ;  /* 0x00008000000079c5 */ /* 0x000fe40000010000 */
[----:B0-----:R-:W-:Y:S01]  /*1aa50*/  IMAD.WIDE R12, R0, 0x2, R12 ;  /* 0x00000002000c7825 */ /* 0x001fe200078e020c */
[----:B-1----:R-:W-:-:S04]  /*1aa60*/  MOV R0, R252 ;  /* 0x000000fc00007202 */ /* 0x002fc80000000f00 */
[----:B------:R0:W4:Y:S04]  /*1aa70*/  LDG.E.U16 R252, desc[UR60][R12.64] ;  /* 0x0000003c0cfc7981 */ /* 0x000128000c1e1500 */
[----:B------:R-:W4:Y:S04]  /*1aa80*/  LDL.LU R13, [R1+0x490] ;  /* 0x00049000010d7983 */ /* 0x000f280000300800 */
[----:B------:R1:W-:Y:S04]  /*1aa90*/  STL [R1+0x18f8], R30 ;  /* 0x0018f81e01007387 */ /* 0x0003e80000100800 */
[----:B-1----:R-:W4:Y:S04]  /*1aaa0*/  LDL.LU R30, [R1+0x64c] ;  /* 0x00064c00011e7983 */ /* 0x002f280000300800 */
        /* <DEDUP_REMOVED lines=16> */
[----:B---3--:R1:W-:Y:S04]  /*1abb0*/  STL [R1+0x18d4], R234 ;  /* 0x0018d4ea01007387 */ /* 0x0083e80000100800 */
[----:B-1----:R-:W3:Y:S04]  /*1abc0*/  LDL.LU R234, [R1+0x534] ;  /* 0x0005340001ea7983 */ /* 0x002ee80000300800 */
[----:B------:R1:W-:Y:S04]  /*1abd0*/  STL [R1+0x18d0], R243 ;  /* 0x0018d0f301007387 */ /* 0x0003e80000100800 */
[----:B-1----:R-:W3:Y:S04]  /*1abe0*/  LDL.LU R243, [R1+0x514] ;  /* 0x0005140001f37983 */ /* 0x002ee80000300800 */
[----:B--2---:R1:W-:Y:S04]  /*1abf0*/  STL [R1+0x18cc], R236 ;  /* 0x0018ccec01007387 */ /* 0x0043e80000100800 */
[----:B-1----:R-:W2:Y:S04]  /*1ac00*/  LDL.LU R236, [R1+0x4f0] ;  /* 0x0004f00001ec7983 */ /* 0x002ea80000300800 */
[----:B----4-:R1:W-:Y:S04]  /*1ac10*/  STL [R1+0x18c8], R240 ;  /* 0x0018c8f001007387 */ /* 0x0103e80000100800 */
        /* <DEDUP_REMOVED lines=8> */
[----:B-1----:R-:W4:Y:S01]  /*1aca0*/  LDL.LU R201, [R1+0x220] ;  /* 0x0002200001c97983 */ /* 0x002f220000300800 */
[----:B0-----:R-:W-:-:S02]  /*1acb0*/  MOV R12, R18 ;  /* 0x00000012000c7202 */ /* 0x001fc40000000f00 */
[----:B------:R-:W-:Y:S01]  /*1acc0*/  IADD3 R18, R14, R16, RZ ;  /* 0x000000100e127210 */ /* 0x000fe20007ffe0ff */
[----:B------:R-:W-:Y:S06]  /*1acd0*/  BAR.SYNC.DEFER_BLOCKING 0x0 ;  /* 0x0000000000007b1d */ /* 0x000fec0000010000 */
[----:B------:R-:W-:Y:S04]  /*1ace0*/  STS.U16 [R18+0x14400], R249 ;  /* 0x014400f912007388 */ /* 0x000fe80000000400 */
[----:B------:R0:W-:Y:S04]  /*1acf0*/  STS.U16 [R18+0x10000], R30 ;  /* 0x0100001e12007388 */ /* 0x0001e80000000400 */
[----:B0-----:R-:W4:Y:S04]  /*1ad00*/  LDL.LU R30, [R1+0x18f8] ;  /* 0x0018f800011e7983 */ /* 0x001f280000300800 */
        /* <DEDUP_REMOVED lines=16> */
[----:B---3--:R0:W-:Y:S04]  /*1ae10*/  STS.U16 [R18+0x12400], R234 ;  /* 0x012400ea12007388 */ /* 0x0081e80000000400 */
[----:B0-----:R-:W3:Y:S04]  /*1ae20*/  LDL.LU R234, [R1+0x18d4] ;  /* 0x0018d40001ea7983 */ /* 0x001ee80000300800 */
[----:B------:R0:W-:Y:S04]  /*1ae30*/  STS.U16 [R18+0x12800], R243 ;  /* 0x012800f312007388 */ /* 0x0001e80000000400 */
[----:B0-----:R-:W3:Y:S04]  /*1ae40*/  LDL.LU R243, [R1+0x18d0] ;  /* 0x0018d00001f37983 */ /* 0x001ee80000300800 */
[----:B--2---:R0:W-:Y:S04]  /*1ae50*/  STS.U16 [R18+0x12c00], R236 ;  /* 0x012c00ec12007388 */ /* 0x0041e80000000400 */
[----:B0-----:R-:W2:Y:S04]  /*1ae60*/  LDL.LU R236, [R1+0x18cc] ;  /* 0x0018cc0001ec7983 */ /* 0x001ea80000300800 */
[----:B----4-:R0:W-:Y:S04]  /*1ae70*/  STS.U16 [R18+0x13000], R240 ;  /* 0x013000f012007388 */ /* 0x0101e80000000400 */
        /* <DEDUP_REMOVED lines=9> */
[----:B------:R-:W3:Y:S04]  /*1af10*/  LDL.LU R249, [R1+0x4d0] ;  /* 0x0004d00001f97983 */ /* 0x000ee80000300800 */
[----:B------:R0:W-:Y:S04]  /*1af20*/  STL [R1+0x18b4], R202 ;  /* 0x0018b4ca01007387 */ /* 0x0001e80000100800 */
[----:B0-----:R-:W2:Y:S04]  /*1af30*/  LDL.LU R202, [R1+0x390] ;  /* 0x0003900001ca7983 */ /* 0x001ea80000300800 */
[----:B------:R0:W-:Y:S04]  /*1af40*/  STL [R1+0x18b0], R208 ;  /* 0x0018b0d001007387 */ /* 0x0001e80000100800 */
[----:B0-----:R-:W4:Y:S04]  /*1af50*/  LDL.LU R208, [R1+0x374] ;  /* 0x0003740001d07983 */ /* 0x001f280000300800 */
[----:B------:R0:W-:Y:S04]  /*1af60*/  STL [R1+0x18ac], R209 ;  /* 0x0018acd101007387 */ /* 0x0001e80000100800 */
[----:B0-----:R-:W3:Y:S04]  /*1af70*/  LDL.LU R209, [R1+0x34c] ;  /* 0x00034c0001d17983 */ /* 0x001ee80000300800 */
[----:B------:R0:W-:Y:S04]  /*1af80*/  STL [R1+0x18a8], R212 ;  /* 0x0018a8d401007387 */ /* 0x0001e80000100800 */
[----:B0-----:R-:W3:Y:S04]  /*1af90*/  LDL.LU R212, [R1+0x2c0] ;  /* 0x0002c00001d47983 */ /* 0x001ee80000300800 */
[----:B------:R0:W-:Y:S04]  /*1afa0*/  STL [R1+0x18a4], R213 ;  /* 0x0018a4d501007387 */ /* 0x0001e80000100800 */
[----:B0-----:R-:W3:Y:S04]  /*1afb0*/  LDL.LU R213, [R1+0x2a0] ;  /* 0x0002a00001d57983 */ /* 0x001ee80000300800 */
[----:B------:R0:W-:Y:S04]  /*1afc0*/  STL [R1+0x18a0], R206 ;  /* 0x0018a0ce01007387 */ /* 0x0001e80000100800 */
[----:B0-----:R-:W3:Y:S04]  /*1afd0*/  LDL.LU R206, [R1+0x280] ;  /* 0x0002800001ce7983 */ /* 0x001ee80000300800 */
[----:B--2---:R0:W-:Y:S04]  /*1afe0*/  STS.U16 [R18+0x14800], R202 ;  /* 0x014800ca12007388 */ /* 0x0041e80000000400 */
[----:B0-----:R-:W2:Y:S04]  /*1aff0*/  LDL.LU R202, [R1+0x18b4] ;  /* 0x0018b40001ca7983 */ /* 0x001ea80000300800 */
[----:B----4-:R0:W-:Y:S04]  /*1b000*/  STS.U16 [R18+0x14c00], R208 ;  /* 0x014c00d012007388 */ /* 0x0101e80000000400 */
[----:B0-----:R-:W4:Y:S04]  /*1b010*/  LDL.LU R208, [R1+0x18b0] ;  /* 0x0018b00001d07983 */ /* 0x001f280000300800 */
[----:B---3--:R0:W-:Y:S04]  /*1b020*/  STS.U16 [R18+0x15000], R209 ;  /* 0x015000d112007388 */ /* 0x0081e80000000400 */
[----:B0-----:R-:W3:Y:S04]  /*1b030*/  LDL.LU R209, [R1+0x18ac] ;  /* 0x0018ac0001d17983 */ /* 0x001ee80000300800 */
[----:B------:R0:W-:Y:S04]  /*1b040*/  STS.U16 [R18+0x15400], R212 ;  /* 0x015400d412007388 */ /* 0x0001e80000000400 */
[----:B0-----:R-:W3:Y:S04]  /*1b050*/  LDL.LU R212, [R1+0x18a8] ;  /* 0x0018a80001d47983 */ /* 0x001ee80000300800 */
[----:B------:R0:W-:Y:S04]  /*1b060*/  STS.U16 [R18+0x15800], R213 ;  /* 0x015800d512007388 */ /* 0x0001e80000000400 */
[----:B0-----:R-:W3:Y:S04]  /*1b070*/  LDL.LU R213, [R1+0x18a4] ;  /* 0x0018a40001d57983 */ /* 0x001ee80000300800 */
[----:B------:R0:W-:Y:S04]  /*1b080*/  STS.U16 [R18+0x15c00], R206 ;  /* 0x015c00ce12007388 */ /* 0x0001e80000000400 */
[----:B0-----:R-:W3:Y:S04]  /*1b090*/  LDL.LU R206, [R1+0x18a0] ;  /* 0x0018a00001ce7983 */ /* 0x001ee80000300800 */
[----:B------:R0:W-:Y:S04]  /*1b0a0*/  STL [R1+0x189c], R203 ;  /* 0x00189ccb01007387 */ /* 0x0001e80000100800 */
[----:B0-----:R-:W2:Y:S04]  /*1b0b0*/  LDL.LU R203, [R1+0x260] ;  /* 0x0002600001cb7983 */ /* 0x001ea80000300800 */
[----:B--2---:R0:W-:Y:S04]  /*1b0c0*/  STS.U16 [R18+0x16000], R203 ;  /* 0x016000cb12007388 */ /* 0x0041e80000000400 */
[----:B0-----:R-:W2:Y:S04]  /*1b0d0*/  LDL.LU R203, [R1+0x189c] ;  /* 0x00189c0001cb7983 */ /* 0x001ea80000300800 */
[----:B------:R0:W-:Y:S04]  /*1b0e0*/  STL [R1+0x1898], R204 ;  /* 0x001898cc01007387 */ /* 0x0001e80000100800 */
[----:B0-----:R-:W4:Y:S04]  /*1b0f0*/  LDL.LU R204, [R1+0x648] ;  /* 0x0006480001cc7983 */ /* 0x001f280000300800 */
[----:B------:R0:W-:Y:S04]  /*1b100*/  STL [R1+0x1894], R205 ;  /* 0x001894cd01007387 */ /* 0x0001e80000100800 */
[----:B0-----:R-:W3:Y:S04]  /*1b110*/  LDL.LU R205, [R1+0x634] ;  /* 0x0006340001cd7983 */ /* 0x001ee80000300800 */
[----:B------:R0:W-:Y:S04]  /*1b120*/  STL [R1+0x1890], R252 ;  /* 0x001890fc01007387 */ /* 0x0001e80000100800 */
[----:B0-----:R-:W2:Y:S04]  /*1b130*/  LDL.LU R252, [R1+0x610] ;  /* 0x0006100001fc7983 */ /* 0x001ea80000300800 */
        /* <DEDUP_REMOVED lines=10> */
[----:B------:R0:W-:Y:S04]  /*1b1e0*/  STS.U16 [R18+0x16400], R239 ;  /* 0x016400ef12007388 */ /* 0x0001e80000000400 */
[----:B------:R1:W-:Y:S04]  /*1b1f0*/  STS.U16 [R18+0x16800], R233 ;  /* 0x016800e912007388 */ /* 0x0003e80000000400 */
[----:B------:R-:W-:Y:S04]  /*1b200*/  STS.U16 [R18+0x16c00], R229 ;  /* 0x016c00e512007388 */ /* 0x000fe80000000400 */
[----:B------:R-:W-:Y:S04]  /*1b210*/  STS.U16 [R18+0x17000], R225 ;  /* 0x017000e112007388 */ /* 0x000fe80000000400 */
[----:B------:R-:W-:Y:S04]  /*1b220*/  STS.U16 [R18+0x17400], R221 ;  /* 0x017400dd12007388 */ /* 0x000fe80000000400 */
[----:B------:R-:W-:Y:S04]  /*1b230*/  STS.U16 [R18+0x17800], R217 ;  /* 0x017800d912007388 */ /* 0x000fe80000000400 */
[----:B------:R1:W-:Y:S04]  /*1b240*/  STS.U16 [R18+0x17c00], R11 ;  /* 0x017c000b12007388 */ /* 0x0003e80000000400 */
[----:B0-----:R-:W2:Y:S04]  /*1b250*/  LDL.LU R239, [R1+0x4c8] ;  /* 0x0004c80001ef7983 */ /* 0x001ea80000300800 */
[----:B-1----:R-:W2:Y:S01]  /*1b260*/  LDL.LU R233, [R1+0x4d4] ;  /* 0x0004d40001e97983 */ /* 0x002ea20000300800 */
[----:B------:R-:W-:-:S02]  /*1b270*/  MOV R18, R13 ;  /* 0x0000000d00127202 */ /* 0x000fc40000000f00 */
[----:B------:R-:W-:Y:S01]  /*1b280*/  LOP3.LUT R13, R14, 0x10, RZ, 0x3c, !PT ;  /* 0x000000100e0d7812 */ /* 0x000fe200078e3cff */
[----:B------:R-:W2:Y:S03]  /*1b290*/  LDL.LU R229, [R1+0x4b0] ;  /* 0x0004b00001e57983 */ /* 0x000ea60000300800 */
[----:B------:R-:W-:Y:S01]  /*1b2a0*/  IADD3 R11, R16, R13, RZ ;  /* 0x0000000d100b7210 */ /* 0x000fe20007ffe0ff */
[----:B------:R-:W2:Y:S04]  /*1b2b0*/  LDL.LU R225, [R1+0x4c0] ;  /* 0x0004c00001e17983 */ /* 0x000ea80000300800 */
[----:B------:R-:W2:Y:S04]  /*1b2c0*/  LDL.LU R221, [R1+0x4c4] ;  /* 0x0004c40001dd7983 */ /* 0x000ea80000300800 */
[----:B------:R-:W2:Y:S04]  /*1b2d0*/  LDL.LU R217, [R1+0x4bc] ;  /* 0x0004bc0001d97983 */ /* 0x000ea80000300800 */
[----:B------:R-:W2:Y:S04]  /*1b2e0*/  LDL.LU R13, [R1+0x49c] ;  /* 0x00049c00010d7983 */ /* 0x000ea80000300800 */
[----:B----4-:R0:W-:Y:S04]  /*1b2f0*/  STS.U16 [R11+0x10080], R204 ;  /* 0x010080cc0b007388 */ /* 0x0101e80000000400 */
[----:B0-----:R-:W4:Y:S04]  /*1b300*/  LDL.LU R204, [R1+0x1898] ;  /* 0x0018980001cc7983 */ /* 0x001f280000300800 */
[----:B---3--:R0:W-:Y:S04]  /*1b310*/  STS.U16 [R11+0x10480], R205 ;  /* 0x010480cd0b007388 */ /* 0x0081e80000000400 */
[----:B0-----:R-:W3:Y:S04]  /*1b320*/  LDL.LU R205, [R1+0x1894] ;  /* 0x0018940001cd7983 */ /* 0x001ee80000300800 */
[----:B--2---:R0:W-:Y:S04]  /*1b330*/  STS.U16 [R11+0x10880], R252 ;  /* 0x010880fc0b007388 */ /* 0x0041e80000000400 */
[----:B0-----:R-:W2:Y:S04]  /*1b340*/  LDL.LU R252, [R1+0x1890] ;  /* 0x0018900001fc7983 */ /* 0x001ea80000300800 */
[----:B------:R0:W-:Y:S04]  /*1b350*/  STS.U16 [R11+0x10c80], R207 ;  /* 0x010c80cf0b007388 */ /* 0x0001e80000000400 */
        /* <DEDUP_REMOVED lines=9> */
[----:B------:R0:W-:Y:S04]  /*1b3f0*/  STL [R1+0x1878], R3 ;  /* 0x0018780301007387 */ /* 0x0001e80000100800 */
[----:B0-----:R-:W4:Y:S04]  /*1b400*/  LDL.LU R3, [R1+0x550] ;  /* 0x0005500001037983 */ /* 0x001f280000300800 */
[----:B------:R0:W-:Y:S04]  /*1b410*/  STL [R1+0x1874], R2 ;  /* 0x0018740201007387 */ /* 0x0001e80000100800 */
[----:B0-----:R-:W3:Y:S04]  /*1b420*/  LDL.LU R2, [R1+0x530] ;  /* 0x0005300001027983 */ /* 0x001ee80000300800 */
[----:B----4-:R0:W-:Y:S04]  /*1b430*/  STS.U16 [R11+0x12080], R3 ;  /* 0x012080030b007388 */ /* 0x0101e80000000400 */
[----:B0-----:R-:W4:Y:S04]  /*1b440*/  LDL.LU R3, [R1+0x1878] ;  /* 0x0018780001037983 */ /* 0x001f280000300800 */
[----:B---3--:R0:W-:Y:S04]  /*1b450*/  STS.U16 [R11+0x12480], R2 ;  /* 0x012480020b007388 */ /* 0x0081e80000000400 */
[----:B0-----:R-:W3:Y:S04]  /*1b460*/  LDL.LU R2, [R1+0x1874] ;  /* 0x0018740001027983 */ /* 0x001ee80000300800 */
        /* <DEDUP_REMOVED lines=26> */
[----:B------:R-:W-:Y:S04]  /*1b610*/  STS.U16 [R11+0x14480], R247 ;  /* 0x014480f70b007388 */ /* 0x000fe80000000400 */
[----:B--2---:R0:W-:Y:S04]  /*1b620*/  STS.U16 [R11+0x14080], R154 ;  /* 0x0140809a0b007388 */ /* 0x0041e80000000400 */
[----:B0-----:R-:W2:Y:S04]  /*1b630*/  LDL.LU R154, [R1+0x1858] ;  /* 0x00185800019a7983 */ /* 0x001ea80000300800 */
[----:B------:R-:W4:Y:S04]  /*1b640*/  LDL.LU R247, [R1+0x4cc] ;  /* 0x0004cc0001f77983 */ /* 0x000f280000300800 */
[----:B------:R0:W-:Y:S04]  /*1b650*/  STL [R1+0x1854], R155 ;  /* 0x0018549b01007387 */ /* 0x0001e80000100800 */
[----:B0-----:R-:W3:Y:S04]  /*1b660*/  LDL.LU R155, [R1+0x38c] ;  /* 0x00038c00019b7983 */ /* 0x001ee80000300800 */
[----:B------:R0:W-:Y:S04]  /*1b670*/  STL [R1+0x1850], R245 ;  /* 0x001850f501007387 */ /* 0x0001e80000100800 */
[----:B0-----:R-:W2:Y:S04]  /*1b680*/  LDL.LU R245, [R1+0x370] ;  /* 0x0003700001f57983 */ /* 0x001ea80000300800 */
[----:B------:R0:W-:Y:S04]  /*1b690*/  STL [R1+0x184c], R156 ;  /* 0x00184c9c01007387 */ /* 0x0001e80000100800 */
[----:B0-----:R-:W4:Y:S04]  /*1b6a0*/  LDL.LU R156, [R1+0x344] ;  /* 0x00034400019c7983 */ /* 0x001f280000300800 */
        /* <DEDUP_REMOVED lines=8> */
[----:B------:R-:W-:Y:S04]  /*1b730*/  STS.U16 [R11+0x16480], R238 ;  /* 0x016480ee0b007388 */ /* 0x000fe80000000400 */
[----:B------:R-:W-:Y:S04]  /*1b740*/  STS.U16 [R11+0x16880], R232 ;  /* 0x016880e80b007388 */ /* 0x000fe80000000400 */
[----:B------:R-:W-:Y:S04]  /*1b750*/  STS.U16 [R11+0x16c80], R228 ;  /* 0x016c80e40b007388 */ /* 0x000fe80000000400 */
[----:B---3--:R0:W-:Y:S04]  /*1b760*/  STS.U16 [R11+0x14880], R155 ;  /* 0x0148809b0b007388 */ /* 0x0081e80000000400 */
        /* <DEDUP_REMOVED lines=14> */
[----:B------:R-:W2:Y:S04]  /*1b850*/  LDL.LU R232, [R1+0x4a8] ;  /* 0x0004a80001e87983 */ /* 0x000ea80000300800 */
[----:B------:R-:W4:Y:S04]  /*1b860*/  LDL.LU R228, [R1+0x4ac] ;  /* 0x0004ac0001e47983 */ /* 0x000f280000300800 */
[----:B------:R0:W-:Y:S04]  /*1b870*/  STL [R1+0x1838], R248 ;  /* 0x001838f801007387 */ /* 0x0001e80000100800 */
[----:B0-----:R-:W3:Y:S04]  /*1b880*/  LDL.LU R248, [R1+0x244] ;  /* 0x0002440001f87983 */ /* 0x001ee80000300800 */
[----:B------:R0:W-:Y:S04]  /*1b890*/  STL [R1+0x1834], R160 ;  /* 0x001834a001007387 */ /* 0x0001e80000100800 */
[----:B0-----:R-:W2:Y:S04]  /*1b8a0*/  LDL.LU R160, [R1+0x630] ;  /* 0x0006300001a07983 */ /* 0x001ea80000300800 */
[----:B------:R0:W-:Y:S04]  /*1b8b0*/  STS.U16 [R11+0x17080], R224 ;  /* 0x017080e00b007388 */ /* 0x0001e80000000400 */
[----:B------:R1:W-:Y:S01]  /*1b8c0*/  STS.U16 [R11+0x17480], R220 ;  /* 0x017480dc0b007388 */ /* 0x0003e20000000400 */
[----:B0-----:R-:W-:-:S02]  /*1b8d0*/  MOV R224, R13 ;  /* 0x0000000d00e07202 */ /* 0x001fc40000000f00 */
[----:B------:R-:W-:Y:S02]  /*1b8e0*/  LOP3.LUT R13, R14, 0x20, RZ, 0x3c, !PT ;  /* 0x000000200e0d7812 */ /* 0x000fe400078e3cff */
[----:B-1----:R-:W-:Y:S01]  /*1b8f0*/  MOV R220, R12 ;  /* 0x0000000c00dc7202 */ /* 0x002fe20000000f00 */
[----:B------:R0:W-:Y:S01]  /*1b900*/  STS.U16 [R11+0x17880], R216 ;  /* 0x017880d80b007388 */ /* 0x0001e20000000400 */
[----:B------:R-:W-:-:S03]  /*1b910*/  IADD3 R12, R16, R13, RZ ;  /* 0x0000000d100c7210 */ /* 0x000fc60007ffe0ff */
[----:B------:R1:W-:Y:S04]  /*1b920*/  STS.U16 [R11+0x17c80], R21 ;  /* 0x017c80150b007388 */ /* 0x0003e80000000400 */
[----:B0-----:R-:W4:Y:S04]  /*1b930*/  LDL.LU R216, [R1+0x50c] ;  /* 0x00050c0001d87983 */ /* 0x001f280000300800 */
[----:B-1----:R-:W4:Y:S04]  /*1b940*/  LDL.LU R21, [R1+0x54c] ;  /* 0x00054c0001157983 */ /* 0x002f280000300800 */
[----:B------:R-:W4:Y:S04]  /*1b950*/  LDL.LU R11, [R1+0x52c] ;  /* 0x00052c00010b7983 */ /* 0x000f280000300800 */
[----:B------:R-:W4:Y:S04]  /*1b960*/  LDL.LU R13, [R1+0x568] ;  /* 0x00056800010d7983 */ /* 0x000f280000300800 */
[----:B---3--:R0:W-:Y:S04]  /*1b970*/  STS.U16 [R12+0x10100], R248 ;  /* 0x010100f80c007388 */ /* 0x0081e80000000400 */
[----:B0-----:R-:W3:Y:S04]  /*1b980*/  LDL.LU R248, [R1+0x1838] ;  /* 0x0018380001f87983 */ /* 0x001ee80000300800 */
[----:B--2---:R0:W-:Y:S04]  /*1b990*/  STS.U16 [R12+0x10500], R160 ;  /* 0x010500a00c007388 */ /* 0x0041e80000000400 */
        /* <DEDUP_REMOVED lines=13> */
[----:B----4-:R0:W-:Y:S04]  /*1ba70*/  STS.U16 [R12+0x11100], R162 ;  /* 0x011100a20c007388 */ /* 0x0101e80000000400 */
[----:B0-----:R-:W4:Y:S04]  /*1ba80*/  LDL.LU R162, [R1+0x1828] ;  /* 0x0018280001a27983 */ /* 0x001f280000300800 */
[----:B------:R0:W-:Y:S04]  /*1ba90*/  STL [R1+0x1824], R163 ;  /* 0x001824a301007387 */ /* 0x0001e80000100800 */
[----:B0-----:R-:W3:Y:S04]  /*1baa0*/  LDL.LU R163, [R1+0x5a8] ;  /* 0x0005a80001a37983 */ /* 0x001ee80000300800 */
[----:B------:R0:W-:Y:S04]  /*1bab0*/  STL [R1+0x1820], R251 ;  /* 0x001820fb01007387 */ /* 0x0001e80000100800 */
[----:B0-----:R-:W4:Y:S04]  /*1bac0*/  LDL.LU R251, [R1+0x588] ;  /* 0x0005880001fb7983 */ /* 0x001f280000300800 */
[----:B------:R-:W-:Y:S04]  /*1bad0*/  STS.U16 [R12+0x11d00], R13 ;  /* 0x011d000d0c007388 */ /* 0x000fe80000000400 */
[----:B------:R-:W-:Y:S04]  /*1bae0*/  STS.U16 [R12+0x12100], R21 ;  /* 0x012100150c007388 */ /* 0x000fe80000000400 */
[----:B------:R-:W-:Y:S04]  /*1baf0*/  STS.U16 [R12+0x12500], R11 ;  /* 0x0125000b0c007388 */ /* 0x000fe80000000400 */
[----:B------:R-:W-:Y:S04]  /*1bb00*/  STS.U16 [R12+0x12900], R216 ;  /* 0x012900d80c007388 */ /* 0x000fe80000000400 */
[----:B--2---:R-:W-:Y:S04]  /*1bb10*/  STS.U16 [R12+0x12d00], R164 ;  /* 0x012d00a40c007388 */ /* 0x004fe80000000400 */
[----:B---3--:R0:W-:Y:S04]  /*1bb20*/  STS.U16 [R12+0x11500], R163 ;  /* 0x011500a30c007388 */ /* 0x0081e80000000400 */
[----:B0-----:R-:W2:Y:S04]  /*1bb30*/  LDL.LU R163, [R1+0x1824] ;  /* 0x0018240001a37983 */ /* 0x001ea80000300800 */
[----:B----4-:R0:W-:Y:S04]  /*1bb40*/  STS.U16 [R12+0x11900], R251 ;  /* 0x011900fb0c007388 */ /* 0x0101e80000000400 */
[----:B0-----:R-:W3:Y:S04]  /*1bb50*/  LDL.LU R251, [R1+0x1820] ;  /* 0x0018200001fb7983 */ /* 0x001ee80000300800 */
[----:B------:R-:W4:Y:S04]  /*1bb60*/  LDL.LU R13, [R1+0x2b8] ;  /* 0x0002b800010d7983 */ /* 0x000f280000300800 */
[----:B------:R-:W2:Y:S04]  /*1bb70*/  LDL.LU R21, [R1+0x298] ;  /* 0x0002980001157983 */ /* 0x000ea80000300800 */
[----:B------:R-:W3:Y:S04]  /*1bb80*/  LDL.LU R11, [R1+0x278] ;  /* 0x00027800010b7983 */ /* 0x000ee80000300800 */
[----:B------:R-:W4:Y:S04]  /*1bb90*/  LDL.LU R216, [R1+0x258] ;  /* 0x0002580001d87983 */ /* 0x000f280000300800 */
[----:B------:R-:W3:Y:S04]  /*1bba0*/  LDL.LU R164, [R1+0x181c] ;  /* 0x00181c0001a47983 */ /* 0x000ee80000300800 */
[----:B------:R0:W-:Y:S04]  /*1bbb0*/  STL [R1+0x1818], R165 ;  /* 0x001818a501007387 */ /* 0x0001e80000100800 */
[----:B0-----:R-:W2:Y:S04]  /*1bbc0*/  LDL.LU R165, [R1+0x45c] ;  /* 0x00045c0001a57983 */ /* 0x001ea80000300800 */
[----:B------:R0:W-:Y:S04]  /*1bbd0*/  STL [R1+0x1814], R166 ;  /* 0x001814a601007387 */ /* 0x0001e80000100800 */
[----:B0-----:R-:W4:Y:S04]  /*1bbe0*/  LDL.LU R166, [R1+0x3f4] ;  /* 0x0003f40001a67983 */ /* 0x001f280000300800 */
[----:B--2---:R0:W-:Y:S04]  /*1bbf0*/  STS.U16 [R12+0x13100], R165 ;  /* 0x013100a50c007388 */ /* 0x0041e80000000400 */
[----:B0-----:R-:W2:Y:S04]  /*1bc00*/  LDL.LU R165, [R1+0x1818] ;  /* 0x0018180001a57983 */ /* 0x001ea80000300800 */
[----:B----4-:R0:W-:Y:S04]  /*1bc10*/  STS.U16 [R12+0x13500], R166 ;  /* 0x013500a60c007388 */ /* 0x0101e80000000400 */
[----:B0-----:R-:W4:Y:S04]  /*1bc20*/  LDL.LU R166, [R1+0x1814] ;  /* 0x0018140001a67983 */ /* 0x001f280000300800 */
[----:B------:R0:W-:Y:S04]  /*1bc30*/  STL [R1+0x1810], R167 ;  /* 0x001810a701007387 */ /* 0x0001e80000100800 */
[----:B0-----:R-:W3:Y:S04]  /*1bc40*/  LDL.LU R167, [R1+0x3c0] ;  /* 0x0003c00001a77983 */ /* 0x001ee80000300800 */
        /* <DEDUP_REMOVED lines=10> */
[----:B------:R-:W-:Y:S04]  /*1bcf0*/  STS.U16 [R12+0x14500], R244 ;  /* 0x014500f40c007388 */ /* 0x000fe80000000400 */
[----:B------:R-:W-:Y:S04]  /*1bd00*/  STS.U16 [R12+0x16100], R216 ;  /* 0x016100d80c007388 */ /* 0x000fe80000000400 */
[----:B--2---:R0:W-:Y:S04]  /*1bd10*/  STS.U16 [R12+0x13d00], R168 ;  /* 0x013d00a80c007388 */ /* 0x0041e80000000400 */
[----:B0-----:R-:W2:Y:S04]  /*1bd20*/  LDL.LU R168, [R1+0x180c] ;  /* 0x00180c0001a87983 */ /* 0x001ea80000300800 */
[----:B----4-:R0:W-:Y:S04]  /*1bd30*/  STS.U16 [R12+0x14100], R169 ;  /* 0x014100a90c007388 */ /* 0x0101e80000000400 */
[----:B0-----:R-:W4:Y:S04]  /*1bd40*/  LDL.LU R169, [R1+0x1808] ;  /* 0x0018080001a97983 */ /* 0x001f280000300800 */
[----:B------:R-:W2:Y:S04]  /*1bd50*/  LDL.LU R244, [R1+0x340] ;  /* 0x0003400001f47983 */ /* 0x000ea80000300800 */
[----:B---3--:R0:W-:Y:S04]  /*1bd60*/  STS.U16 [R12+0x14900], R170 ;  /* 0x014900aa0c007388 */ /* 0x0081e80000000400 */
[----:B0-----:R-:W3:Y:S04]  /*1bd70*/  LDL.LU R170, [R1+0x1804] ;  /* 0x0018040001aa7983 */ /* 0x001ee80000300800 */
[----:B------:R0:W-:Y:S04]  /*1bd80*/  STS.U16 [R12+0x14d00], R171 ;  /* 0x014d00ab0c007388 */ /* 0x0001e80000000400 */
[----:B0-----:R-:W3:Y:S04]  /*1bd90*/  LDL.LU R171, [R1+0x1800] ;  /* 0x0018000001ab7983 */ /* 0x001ee80000300800 */
[----:B------:R-:W4:Y:S04]  /*1bda0*/  LDL.LU R216, [R1+0x62c] ;  /* 0x00062c0001d87983 */ /* 0x000f280000300800 */
        /* <DEDUP_REMOVED lines=9> */
[----:B0-----:R-:W-:-:S04]  /*1be40*/  LOP3.LUT R11, R14, 0x30, RZ, 0x3c, !PT ;  /* 0x000000300e0b7812 */ /* 0x001fc800078e3cff */
[----:B------:R-:W-:Y:S01]  /*1be50*/  IADD3 R11, R16, R11, RZ ;  /* 0x0000000b100b7210 */ /* 0x000fe20007ffe0ff */
[----:B------:R-:W-:Y:S04]  /*1be60*/  STS.U16 [R12+0x17d00], R20 ;  /* 0x017d00140c007388 */ /* 0x000fe80000000400 */
[----:B--2---:R0:W-:Y:S04]  /*1be70*/  STS.U16 [R12+0x15100], R244 ;  /* 0x015100f40c007388 */ /* 0x0041e80000000400 */
[----:B0-----:R-:W2:Y:S04]  /*1be80*/  LDL.LU R244, [R1+0x564] ;  /* 0x0005640001f47983 */ /* 0x001ea80000300800 */
[----:B------:R-:W3:Y:S04]  /*1be90*/  LDL.LU R13, [R1+0x548] ;  /* 0x00054800010d7983 */ /* 0x000ee80000300800 */
[----:B------:R-:W3:Y:S04]  /*1bea0*/  LDL.LU R21, [R1+0x524] ;  /* 0x0005240001157983 */ /* 0x000ee80000300800 */
[----:B------:R-:W3:Y:S04]  /*1beb0*/  LDL.LU R237, [R1+0x584] ;  /* 0x0005840001ed7983 */ /* 0x000ee80000300800 */
[----:B------:R-:W3:Y:S04]  /*1bec0*/  LDL.LU R231, [R1+0x5a4] ;  /* 0x0005a40001e77983 */ /* 0x000ee80000300800 */
[----:B------:R-:W3:Y:S04]  /*1bed0*/  LDL.LU R227, [R1+0x5c4] ;  /* 0x0005c40001e37983 */ /* 0x000ee80000300800 */
[----:B------:R-:W3:Y:S04]  /*1bee0*/  LDL.LU R223, [R1+0x5e4] ;  /* 0x0005e40001df7983 */ /* 0x000ee80000300800 */
[----:B------:R-:W3:Y:S04]  /*1bef0*/  LDL.LU R219, [R1+0x608] ;  /* 0x0006080001db7983 */ /* 0x000ee80000300800 */
[----:B------:R-:W3:Y:S04]  /*1bf00*/  LDL.LU R23, [R1+0x654] ;  /* 0x0006540001177983 */ /* 0x000ee80000300800 */
[----:B----4-:R0:W-:Y:S04]  /*1bf10*/  STS.U16 [R11+0x10580], R216 ;  /* 0x010580d80b007388 */ /* 0x0101e80000000400 */
[----:B0-----:R-:W4:Y:S04]  /*1bf20*/  LDL.LU R216, [R1+0x504] ;  /* 0x0005040001d87983 */ /* 0x001f280000300800 */
[----:B------:R-:W4:Y:S04]  /*1bf30*/  LDL.LU R20, [R1+0x450] ;  /* 0x0004500001147983 */ /* 0x000f280000300800 */
[----:B------:R-:W4:Y:S04]  /*1bf40*/  LDL.LU R12, [R1+0x3ec] ;  /* 0x0003ec00010c7983 */ /* 0x000f280000300800 */
[----:B--2---:R-:W-:Y:S04]  /*1bf50*/  STS.U16 [R11+0x11d80], R244 ;  /* 0x011d80f40b007388 */ /* 0x004fe80000000400 */
[----:B---3--:R-:W-:Y:S04]  /*1bf60*/  STS.U16 [R11+0x12180], R13 ;  /* 0x0121800d0b007388 */ /* 0x008fe80000000400 */
[----:B------:R-:W-:Y:S04]  /*1bf70*/  STS.U16 [R11+0x12580], R21 ;  /* 0x012580150b007388 */ /* 0x000fe80000000400 */
[----:B------:R-:W-:Y:S04]  /*1bf80*/  STS.U16 [R11+0x11980], R237 ;  /* 0x011980ed0b007388 */ /* 0x000fe80000000400 */
[----:B------:R-:W-:Y:S04]  /*1bf90*/  STS.U16 [R11+0x11580], R231 ;  /* 0x011580e70b007388 */ /* 0x000fe80000000400 */
[----:B------:R-:W-:Y:S04]  /*1bfa0*/  STS.U16 [R11+0x11180], R227 ;  /* 0x011180e30b007388 */ /* 0x000fe80000000400 */
[----:B------:R-:W-:Y:S04]  /*1bfb0*/  STS.U16 [R11+0x10d80], R223 ;  /* 0x010d80df0b007388 */ /* 0x000fe80000000400 */
[----:B------:R-:W-:Y:S04]  /*1bfc0*/  STS.U16 [R11+0x10980], R219 ;  /* 0x010980db0b007388 */ /* 0x000fe80000000400 */
[----:B------:R0:W-:Y:S04]  /*1bfd0*/  STS.U16 [R11+0x10180], R23 ;  /* 0x010180170b007388 */ /* 0x0001e80000000400 */
[----:B0-----:R-:W2:Y:S04]  /*1bfe0*/  LDL.LU R23, [R1+0x3bc] ;  /* 0x0003bc0001177983 */ /* 0x001ea80000300800 */
[----:B------:R-:W3:Y:S04]  /*1bff0*/  LDL.LU R219, [R1+0x39c] ;  /* 0x00039c0001db7983 */ /* 0x000ee80000300800 */
[----:B------:R-:W3:Y:S04]  /*1c000*/  LDL.LU R223, [R1+0x210] ;  /* 0x0002100001df7983 */ /* 0x000ee80000300800 */
[----:B------:R-:W2:Y:S04]  /*1c010*/  LDL.LU R227, [R1+0x380] ;  /* 0x0003800001e37983 */ /* 0x000ea80000300800 */
[----:B------:R-:W3:Y:S04]  /*1c020*/  LDL.LU R231, [R1+0x368] ;  /* 0x0003680001e77983 */ /* 0x000ee80000300800 */
[----:B------:R-:W2:Y:S04]  /*1c030*/  LDL.LU R237, [R1+0x33c] ;  /* 0x00033c0001ed7983 */ /* 0x000ea80000300800 */
[----:B------:R-:W2:Y:S04]  /*1c040*/  LDL.LU R244, [R1+0x2b4] ;  /* 0x0002b40001f47983 */ /* 0x000ea80000300800 */
[----:B------:R-:W2:Y:S04]  /*1c050*/  LDL.LU R13, [R1+0x294] ;  /* 0x00029400010d7983 */ /* 0x000ea80000300800 */
[----:B----4-:R0:W-:Y:S04]  /*1c060*/  STS.U16 [R11+0x12980], R216 ;  /* 0x012980d80b007388 */ /* 0x0101e80000000400 */
[----:B------:R-:W4:Y:S04]  /*1c070*/  LDL.LU R21, [R1+0x274] ;  /* 0x0002740001157983 */ /* 0x000f280000300800 */
[----:B0-----:R-:W4:Y:S04]  /*1c080*/  LDL.LU R216, [R1+0x250] ;  /* 0x0002500001d87983 */ /* 0x001f280000300800 */
[----:B------:R0:W-:Y:S04]  /*1c090*/  STL [R1+0x17fc], R172 ;  /* 0x0017fcac01007387 */ /* 0x0001e80000100800 */
[----:B0-----:R-:W4:Y:S04]  /*1c0a0*/  LDL.LU R172, [R1+0x4e0] ;  /* 0x0004e00001ac7983 */ /* 0x001f280000300800 */
[----:B------:R-:W-:Y:S04]  /*1c0b0*/  STS.U16 [R11+0x13580], R12 ;  /* 0x0135800c0b007388 */ /* 0x000fe80000000400 */
[----:B------:R-:W-:Y:S04]  /*1c0c0*/  STS.U16 [R11+0x13180], R20 ;  /* 0x013180140b007388 */ /* 0x000fe80000000400 */
[----:B------:R-:W-:Y:S04]  /*1c0d0*/  STS.U16 [R11+0x16580], R235 ;  /* 0x016580eb0b007388 */ /* 0x000fe80000000400 */
[----:B---3--:R0:W-:Y:S02]  /*1c0e0*/  STS.U16 [R11+0x14d80], R231 ;  /* 0x014d80e70b007388 */ /* 0x0081e40000000400 */
[----:B0-----:R-:W-:-:S02]  /*1c0f0*/  MOV R231, R238 ;  /* 0x000000ee00e77202 */ /* 0x001fc40000000f00 */
[----:B------:R-:W-:Y:S01]  /*1c100*/  MOV R238, R229 ;  /* 0x000000e500ee7202 */ /* 0x000fe20000000f00 */
[----:B--2---:R-:W-:Y:S04]  /*1c110*/  STS.U16 [R11+0x14980], R227 ;  /* 0x014980e30b007388 */ /* 0x004fe80000000400 */
[----:B----4-:R0:W-:Y:S04]  /*1c120*/  STS.U16 [R11+0x12d80], R172 ;  /* 0x012d80ac0b007388 */ /* 0x0101e80000000400 */
[----:B0-----:R-:W2:Y:S04]  /*1c130*/  LDL.LU R172, [R1+0x17fc] ;  /* 0x0017fc0001ac7983 */ /* 0x001ea80000300800 */
[----:B------:R-:W3:Y:S04]  /*1c140*/  LDL.LU R12, [R1+0x2cc] ;  /* 0x0002cc00010c7983 */ /* 0x000ee80000300800 */
[----:B------:R-:W4:Y:S04]  /*1c150*/  LDL.LU R229, [R1+0x2d0] ;  /* 0x0002d00001e57983 */ /* 0x000f280000300800 */
[----:B------:R-:W2:Y:S04]  /*1c160*/  LDL.LU R227, [R1+0x2d4] ;  /* 0x0002d40001e37983 */ /* 0x000ea80000300800 */
[----:B------:R0:W-:Y:S02]  /*1c170*/  STS.U16 [R11+0x16180], R216 ;  /* 0x016180d80b007388 */ /* 0x0001e40000000400 */
[----:B0-----:R-:W-:-:S02]  /*1c180*/  MOV R216, R224 ;  /* 0x000000e000d87202 */ /* 0x001fc40000000f00 */
[----:B------:R-:W2:Y:S04]  /*1c190*/  LDL.LU R224, [R1+0x254] ;  /* 0x0002540001e07983 */ /* 0x000ea80000300800 */
[----:B------:R-:W2:Y:S04]  /*1c1a0*/  LDL.LU R20, [R1+0x200] ;  /* 0x0002000001147983 */ /* 0x000ea80000300800 */
[----:B------:R0:W-:Y:S04]  /*1c1b0*/  STS.U16 [R11+0x15580], R244 ;  /* 0x015580f40b007388 */ /* 0x0001e80000000400 */
[----:B------:R1:W-:Y:S04]  /*1c1c0*/  STS.U16 [R11+0x15d80], R21 ;  /* 0x015d80150b007388 */ /* 0x0003e80000000400 */
[----:B------:R-:W-:Y:S01]  /*1c1d0*/  STS.U16 [R11+0x13980], R23 ;  /* 0x013980170b007388 */ /* 0x000fe20000000400 */
[----:B0-----:R-:W-:-:S03]  /*1c1e0*/  MOV R244, R220 ;  /* 0x000000dc00f47202 */ /* 0x001fc60000000f00 */
[----:B------:R0:W-:Y:S01]  /*1c1f0*/  STS.U16 [R11+0x15180], R237 ;  /* 0x015180ed0b007388 */ /* 0x0001e20000000400 */
[----:B------:R-:W-:-:S03]  /*1c200*/  MOV R220, R228 ;  /* 0x000000e400dc7202 */ /* 0x000fc60000000f00 */
[----:B-1----:R-:W2:Y:S01]  /*1c210*/  LDL.LU R21, [R1+0x218] ;  /* 0x0002180001157983 */ /* 0x002ea20000300800 */
[----:B------:R-:W-:-:S03]  /*1c220*/  MOV R228, R18 ;  /* 0x0000001200e47202 */ /* 0x000fc60000000f00 */
[----:B------:R1:W-:Y:S01]  /*1c230*/  STS.U16 [R11+0x14180], R223 ;  /* 0x014180df0b007388 */ /* 0x0003e20000000400 */
[----:B0-----:R-:W-:-:S03]  /*1c240*/  MOV R237, R232 ;  /* 0x000000e800ed7202 */ /* 0x001fc60000000f00 */
[----:B------:R0:W-:Y:S01]  /*1c250*/  STS.U16 [R11+0x15980], R13 ;  /* 0x0159800d0b007388 */ /* 0x0001e20000000400 */
[----:B------:R-:W-:-:S03]  /*1c260*/  MOV R232, R217 ;  /* 0x000000d900e87202 */ /* 0x000fc60000000f00 */
[----:B------:R-:W2:Y:S04]  /*1c270*/  LDL.LU R23, [R1+0x620] ;  /* 0x0006200001177983 */ /* 0x000ea80000300800 */
[----:B-1----:R-:W2:Y:S04]  /*1c280*/  LDL R223, [R1+0x3e8] ;  /* 0x0003e80001df7983 */ /* 0x002ea80000100800 */
[----:B------:R-:W2:Y:S04]  /*1c290*/  LDL R18, [R1+0x400] ;  /* 0x0004000001127983 */ /* 0x000ea80000100800 */
[----:B0-----:R-:W2:Y:S04]  /*1c2a0*/  LDL R13, [R1+0x3e0] ;  /* 0x0003e000010d7983 */ /* 0x001ea80000100800 */
[----:B------:R-:W2:Y:S04]  /*1c2b0*/  LDL.LU R217, [R1+0x408] ;  /* 0x0004080001d97983 */ /* 0x000ea80000300800 */
[----:B------:R0:W-:Y:S04]  /*1c2c0*/  STS.U16 [R11+0x13d80], R219 ;  /* 0x013d80db0b007388 */ /* 0x0001e80000000400 */
[----:B0-----:R-:W2:Y:S04]  /*1c2d0*/  LDL.LU R219, [R1+0x404] ;  /* 0x0004040001db7983 */ /* 0x001ea80000300800 */
[----:B------:R-:W2:Y:S04]  /*1c2e0*/  LDL.LU R235, [R1+0x640] ;  /* 0x0006400001eb7983 */ /* 0x000ea80000300800 */
[----:B------:R0:W-:Y:S02]  /*1c2f0*/  STS.U16 [R11+0x14580], R242 ;  /* 0x014580f20b007388 */ /* 0x0001e40000000400 */
[----:B0-----:R-:W3:Y:S01]  /*1c300*/  LDC R242, c[0x0][0x238] ;  /* 0x00008e00fff27b82 */ /* 0x001ee20000000800 */
[----:B------:R-:W-:Y:S01]  /*1c310*/  ISETP.GT.U32.AND.EX P0, PT, R127, RZ, PT, P0 ;  /* 0x000000ff7f00720c */ /* 0x000fe20003f04100 */
[----:B------:R-:W-:Y:S04]  /*1c320*/  STS.U16 [R11+0x16980], R230 ;  /* 0x016980e60b007388 */ /* 0x000fe80000000400 */
[----:B------:R-:W-:Y:S04]  /*1c330*/  STS.U16 [R11+0x16d80], R226 ;  /* 0x016d80e20b007388 */ /* 0x000fe80000000400 */
[----:B------:R-:W-:Y:S04]  /*1c340*/  STS.U16 [R11+0x17180], R222 ;  /* 0x017180de0b007388 */ /* 0x000fe80000000400 */
[----:B------:R0:W-:Y:S04]  /*1c350*/  STS.U16 [R11+0x17580], R218 ;  /* 0x017580da0b007388 */ /* 0x0001e80000000400 */
[----:B------:R1:W-:Y:S04]  /*1c360*/  STS.U16 [R11+0x17980], R22 ;  /* 0x017980160b007388 */ /* 0x0003e80000000400 */
[----:B------:R1:W-:Y:S04]  /*1c370*/  STS.U16 [R11+0x17d80], R19 ;  /* 0x017d80130b007388 */ /* 0x0003e80000000400 */
[----:B0-----:R-:W2:Y:S04]  /*1c380*/  LDL.LU R218, [R1+0x3e4] ;  /* 0x0003e40001da7983 */ /* 0x001ea80000300800 */
[----:B-1----:R-:W2:Y:S04]  /*1c390*/  LDL R22, [R1+0x428] ;  /* 0x0004280001167983 */ /* 0x002ea80000100800 */
[----:B------:R-:W2:Y:S04]  /*1c3a0*/  LDL R19, [R1+0x414] ;  /* 0x0004140001137983 */ /* 0x000ea80000100800 */
[----:B------:R-:W2:Y:S04]  /*1c3b0*/  LDL R222, [R1+0x440] ;  /* 0x0004400001de7983 */ /* 0x000ea80000100800 */
[----:B------:R-:W2:Y:S01]  /*1c3c0*/  LDL R226, [R1+0x454] ;  /* 0x0004540001e27983 */ /* 0x000ea20000100800 */
[----:B---3--:R-:W-:-:S05]  /*1c3d0*/  FMUL R12, R12, R242 ;  /* 0x000000f20c0c7220 */ /* 0x008fca0000400000 */
[----:B------:R-:W-:Y:S02]  /*1c3e0*/  FSEL R230, R12, -INF , !P0 ;  /* 0xff8000000ce67808 */ /* 0x000fe40004000000 */
[----:B------:R-:W-:Y:S01]  /*1c3f0*/  ISETP.GT.U32.AND P0, PT, R130, R10, PT ;  /* 0x0000000a8200720c */ /* 0x000fe20003f04070 */
[----:B----4-:R-:W-:Y:S01]  /*1c400*/  FMUL R11, R229, R242 ;  /* 0x000000f2e50b7220 */ /* 0x010fe20000400000 */
[----:B------:R-:W-:Y:S02]  /*1c410*/  LOP3.LUT R12, R14, 0x40, RZ, 0x3c, !PT ;  /* 0x000000400e0c7812 */ /* 0x000fe400078e3cff */
[----:B------:R-:W-:Y:S02]  /*1c420*/  ISETP.GT.U32.AND.EX P0, PT, R142, RZ, PT, P0 ;  /* 0x000000ff8e00720c */ /* 0x000fe40003f04100 */
[----:B------:R-:W-:Y:S02]  /*1c430*/  IADD3 R12, R16, R12, RZ ;  /* 0x0000000c100c7210 */ /* 0x000fe40007ffe0ff */
[----:B------:R-:W-:-:S02]  /*1c440*/  FSEL R229, R11, -INF , !P0 ;  /* 0xff8000000be57808 */ /* 0x000fc40004000000 */
[----:B------:R-:W-:Y:S01]  /*1c450*/  ISETP.GT.U32.AND P0, PT, R131, R10, PT ;  /* 0x0000000a8300720c */ /* 0x000fe20003f04070 */
[----:B--2---:R-:W-:Y:S02]  /*1c460*/  FMUL R11, R227, R242 ;  /* 0x000000f2e30b7220 */ /* 0x004fe40000400000 */
[----:B------:R-:W2:Y:S01]  /*1c470*/  LDL R227, [R1+0x420] ;  /* 0x0004200001e37983 */ /* 0x000ea20000100800 */
[----:B------:R-:W-:-:S03]  /*1c480*/  ISETP.GT.U32.AND.EX P0, PT, R143, RZ, PT, P0 ;  /* 0x000000ff8f00720c */ /* 0x000fc60003f04100 */
[----:B------:R0:W-:Y:S01]  /*1c490*/  STS.U16 [R12+0x10200], R224 ;  /* 0x010200e00c007388 */ /* 0x0001e20000000400 */
[----:B------:R-:W-:Y:S01]  /*1c4a0*/  FMUL R20, R20, R242 ;  /* 0x000000f214147220 */ /* 0x000fe20000400000 */
[----:B0-----:R-:W-:Y:S02]  /*1c4b0*/  MOV R224, R228 ;  /* 0x000000e400e07202 */ /* 0x001fe40000000f00 */
[----:B------:R-:W-:Y:S02]  /*1c4c0*/  FSEL R228, R11, -INF , !P0 ;  /* 0xff8000000be47808 */ /* 0x000fe40004000000 */
[----:B------:R-:W-:-:S04]  /*1c4d0*/  ISETP.GT.U32.AND P0, PT, R15, R10, PT ;  /* 0x0000000a0f00720c */ /* 0x000fc80003f04070 */
[----:B------:R-:W-:-:S04]  /*1c4e0*/  ISETP.GT.U32.AND.EX P0, PT, R17, RZ, PT, P0 ;  /* 0x000000ff1100720c */ /* 0x000fc80003f04100 */
[----:B------:R-:W-:Y:S01]  /*1c4f0*/  FSEL R20, R20, -INF , !P0 ;  /* 0xff80000014147808 */ /* 0x000fe20004000000 */
[----:B------:R-:W-:-:S05]  /*1c500*/  FMUL R21, R21, R242 ;  /* 0x000000f215157220 */ /* 0x000fca0000400000 */
[----:B------:R-:W-:Y:S02]  /*1c510*/  FSEL R21, R21, -INF , !P0 ;  /* 0xff80000015157808 */ /* 0x000fe40004000000 */
[----:B------:R-:W-:-:S04]  /*1c520*/  FMNMX R11, R20, R223, !PT ;  /* 0x000000df140b7209 */ /* 0x000fc80007800000 */
[----:B------:R-:W-:Y:S02]  /*1c530*/  FMNMX R13, R13, R11, !PT ;  /* 0x0000000b0d0d7209 */ /* 0x000fe40007800000 */
[----:B------:R-:W-:-:S04]  /*1c540*/  FMNMX R18, R18, R217, !PT ;  /* 0x000000d912127209 */ /* 0x000fc80007800000 */
[----:B------:R-:W-:Y:S02]  /*1c550*/  FMNMX R11, R21, R18, !PT ;  /* 0x00000012150b7209 */ /* 0x000fe40007800000 */
[----:B------:R-:W3:Y:S04]  /*1c560*/  LDL R18, [R1+0x42c] ;  /* 0x00042c0001127983 */ /* 0x000ee80000100800 */
[----:B------:R0:W-:Y:S04]  /*1c570*/  STS.U16 [R12+0x10600], R235 ;  /* 0x010600eb0c007388 */ /* 0x0001e80000000400 */
[----:B0-----:R-:W4:Y:S04]  /*1c580*/  LDL R235, [R1+0x444] ;  /* 0x0004440001eb7983 */ /* 0x001f280000100800 */
[----:B------:R0:W-:Y:S04]  /*1c590*/  STL [R1+0x17f8], R173 ;  /* 0x0017f8ad01007387 */ /* 0x0001e80000100800 */
[----:B0-----:R-:W3:Y:S04]  /*1c5a0*/  LDL R173, [R1+0x430] ;  /* 0x0004300001ad7983 */ /* 0x001ee80000100800 */
[----:B------:R0:W-:Y:S04]  /*1c5b0*/  STL [R1+0x17f4], R174 ;  /* 0x0017f4ae01007387 */ /* 0x0001e80000100800 */
[----:B0-----:R-:W4:Y:S04]  /*1c5c0*/  LDL R174, [R1+0x418] ;  /* 0x0004180001ae7983 */ /* 0x001f280000100800 */
[----:B------:R0:W-:Y:S01]  /*1c5d0*/  STL [R1+0x17f0], R175 ;  /* 0x0017f0af01007387 */ /* 0x0001e20000100800 */
[----:B------:R-:W-:-:S02]  /*1c5e0*/  FMNMX R13, R218, R13, !PT ;  /* 0x0000000dda0d7209 */ /* 0x000fc40007800000 */
[----:B------:R-:W-:Y:S01]  /*1c5f0*/  FMNMX R11, R219, R11, !PT ;  /* 0x0000000bdb0b7209 */ /* 0x000fe20007800000 */
[----:B------:R1:W-:Y:S01]  /*1c600*/  STS.U16 [R12+0x10a00], R23 ;  /* 0x010a00170c007388 */ /* 0x0003e20000000400 */
[----:B------:R-:W-:-:S03]  /*1c610*/  MOV R242, R237 ;  /* 0x000000ed00f27202 */ /* 0x000fc60000000f00 */
[----:B------:R-:W4:Y:S04]  /*1c620*/  LDL R223, [R1+0x43c] ;  /* 0x00043c0001df7983 */ /* 0x000f280000100800 */
[----:B0-----:R-:W4:Y:S04]  /*1c630*/  LDL R175, [R1+0x438] ;  /* 0x0004380001af7983 */ /* 0x001f280000100800 */
[----:B-1----:R-:W4:Y:S01]  /*1c640*/  LDL R23, [R1+0x460] ;  /* 0x0004600001177983 */ /* 0x002f220000100800 */
[----:B--2---:R-:W-:-:S03]  /*1c650*/  FMNMX R13, R227, R13, !PT ;  /* 0x0000000de30d7209 */ /* 0x004fc60007800000 */
[----:B------:R-:W2:Y:S04]  /*1c660*/  LDL R227, [R1+0x44c] ;  /* 0x00044c0001e37983 */ /* 0x000ea80000100800 */
[----:B------:R-:W2:Y:S01]  /*1c670*/  LDL.LU R237, [R1+0x628] ;  /* 0x0006280001ed7983 */ /* 0x000ea20000300800 */
[----:B---3--:R-:W-:-:S03]  /*1c680*/  FMNMX R11, R173, R11, !PT ;  /* 0x0000000bad0b7209 */ /* 0x008fc60007800000 */
[----:B------:R-:W3:Y:S01]  /*1c690*/  LDL.LU R173, [R1+0x17f8] ;  /* 0x0017f80001ad7983 */ /* 0x000ee20000300800 */
[----:B----4-:R-:W-:-:S03]  /*1c6a0*/  FMNMX R13, R174, R13, !PT ;  /* 0x0000000dae0d7209 */ /* 0x010fc60007800000 */
[----:B------:R-:W4:Y:S01]  /*1c6b0*/  LDL.LU R174, [R1+0x17f4] ;  /* 0x0017f40001ae7983 */ /* 0x000f220000300800 */
[----:B------:R-:W-:-:S03]  /*1c6c0*/  FMNMX R11, R175, R11, !PT ;  /* 0x0000000baf0b7209 */ /* 0x000fc60007800000 */
[----:B------:R-:W4:Y:S04]  /*1c6d0*/  LDL.LU R175, [R1+0x17f0] ;  /* 0x0017f00001af7983 */ /* 0x000f280000300800 */
[----:B------:R0:W-:Y:S04]  /*1c6e0*/  STL [R1+0x17ec], R176 ;  /* 0x0017ecb001007387 */ /* 0x0001e80000100800 */
[----:B0-----:R-:W3:Y:S01]  /*1c6f0*/  LDL R176, [R1+0x410] ;  /* 0x0004100001b07983 */ /* 0x001ee20000100800 */
[----:B------:R-:W-:-:S04]  /*1c700*/  FMNMX R11, R18, R11, !PT ;  /* 0x0000000b120b7209 */ /* 0x000fc80007800000 */
[----:B------:R-:W-:-:S04]  /*1c710*/  FMNMX R11, R22, R11, !PT ;  /* 0x0000000b160b7209 */ /* 0x000fc80007800000 */
[----:B------:R-:W-:-:S04]  /*1c720*/  FMNMX R11, R226, R11, !PT ;  /* 0x0000000be20b7209 */ /* 0x000fc80007800000 */
[----:B------:R-:W-:Y:S02]  /*1c730*/  FMNMX R11, R23, R11, !PT ;  /* 0x0000000b170b7209 */ /* 0x000fe40007800000 */
[----:B------:R-:W-:Y:S02]  /*1c740*/  MOV R18, R216 ;  /* 0x000000d800127202 */ /* 0x000fe40000000f00 */
[----:B------:R-:W-:Y:S02]  /*1c750*/  MOV R216, R224 ;  /* 0x000000e000d87202 */ /* 0x000fe40000000f00 */
[----:B--2---:R-:W-:Y:S01]  /*1c760*/  FMNMX R11, R227, R11, !PT ;  /* 0x0000000be30b7209 */ /* 0x004fe20007800000 */
[----:B------:R0:W-:Y:S02]  /*1c770*/  STS.U16 [R12+0x10e00], R237 ;  /* 0x010e00ed0c007388 */ /* 0x0001e40000000400 */
[----:B0-----:R-:W-:Y:S02]  /*1c780*/  MOV R237, R225 ;  /* 0x000000e100ed7202 */ /* 0x001fe40000000f00 */
[----:B---3--:R-:W-:-:S02]  /*1c790*/  FMNMX R13, R176, R13, !PT ;  /* 0x0000000db00d7209 */ /* 0x008fc40007800000 */
[----:B------:R-:W2:Y:S02]  /*1c7a0*/  LDL.LU R176, [R1+0x17ec] ;  /* 0x0017ec0001b07983 */ /* 0x000ea40000300800 */
[----:B------:R-:W-:Y:S02]  /*1c7b0*/  FMNMX R13, R19, R13, !PT ;  /* 0x0000000d130d7209 */ /* 0x000fe40007800000 */
[----:B------:R-:W3:Y:S02]  /*1c7c0*/  LDL.LU R22, [R1+0x2dc] ;  /* 0x0002dc0001167983 */ /* 0x000ee40000300800 */
[----:B------:R-:W-:Y:S02]  /*1c7d0*/  FMNMX R13, R222, R13, !PT ;  /* 0x0000000dde0d7209 */ /* 0x000fe40007800000 */
[----:B------:R-:W4:Y:S02]  /*1c7e0*/  LDL.LU R23, [R1+0x2d8] ;  /* 0x0002d80001177983 */ /* 0x000f240000300800 */
[----:B------:R-:W-:-:S02]  /*1c7f0*/  FMNMX R13, R235, R13, !PT ;  /* 0x0000000deb0d7209 */ /* 0x000fc40007800000 */
[----:B------:R-:W2:Y:S02]  /*1c800*/  LDL.LU R226, [R1+0x2e4] ;  /* 0x0002e40001e27983 */ /* 0x000ea40000300800 */
[----:B------:R-:W-:Y:S02]  /*1c810*/  FMNMX R13, R223, R13, !PT ;  /* 0x0000000ddf0d7209 */ /* 0x000fe40007800000 */
[----:B------:R-:W2:Y:S01]  /*1c820*/  LDL.LU R227, [R1+0x2e0] ;  /* 0x0002e00001e37983 */ /* 0x000ea20000300800 */
[----:B------:R-:W-:-:S03]  /*1c830*/  MOV R235, R244 ;  /* 0x000000f400eb7202 */ /* 0x000fc60000000f00 */
[----:B------:R-:W2:Y:S01]  /*1c840*/  LDL.LU R225, [R1+0x2e8] ;  /* 0x0002e80001e17983 */ /* 0x000ea20000300800 */
[----:B------:R-:W-:-:S03]  /*1c850*/  MOV R19, R220 ;  /* 0x000000dc00137202 */ /* 0x000fc60000000f00 */
[----:B------:R-:W2:Y:S01]  /*1c860*/  LDL.LU R224, [R1+0x2ec] ;  /* 0x0002ec0001e07983 */ /* 0x000ea20000300800 */
[----:B------:R-:W-:-:S03]  /*1c870*/  MOV R244, R221 ;  /* 0x000000dd00f47202 */ /* 0x000fc60000000f00 */
[----:B------:R-:W2:Y:S04]  /*1c880*/  LDL.LU R223, [R1+0x2f0] ;  /* 0x0002f00001df7983 */ /* 0x000ea80000300800 */
[----:B------:R-:W2:Y:S04]  /*1c890*/  LDL.LU R222, [R1+0x2f4] ;  /* 0x0002f40001de7983 */ /* 0x000ea80000300800 */
[----:B------:R-:W2:Y:S04]  /*1c8a0*/  LDL.LU R220, [R1+0x2fc] ;  /* 0x0002fc0001dc7983 */ /* 0x000ea80000300800 */
[----:B------:R-:W2:Y:S04]  /*1c8b0*/  LDL.LU R221, [R1+0x2f8] ;  /* 0x0002f80001dd7983 */ /* 0x000ea80000300800 */
[----:B------:R0:W-:Y:S04]  /*1c8c0*/  STL [R1+0x17e8], R177 ;  /* 0x0017e8b101007387 */ /* 0x0001e80000100800 */
[----:B0-----:R-:W3:Y:S04]  /*1c8d0*/  LDL R177, [R1+0x434] ;  /* 0x0004340001b17983 */ /* 0x001ee80000100800 */
[----:B------:R0:W-:Y:S04]  /*1c8e0*/  STL [R1+0x17e4], R178 ;  /* 0x0017e4b201007387 */ /* 0x0001e80000100800 */
[----:B0-----:R-:W4:Y:S01]  /*1c8f0*/  LDL R178, [R1+0x458] ;  /* 0x0004580001b27983 */ /* 0x001f220000100800 */
[----:B---3--:R-:W-:-:S03]  /*1c900*/  FMNMX R13, R177, R13, !PT ;  /* 0x0000000db10d7209 */ /* 0x008fc60007800000 */
[----:B------:R-:W3:Y:S01]  /*1c910*/  LDL.LU R177, [R1+0x17e8] ;  /* 0x0017e80001b17983 */ /* 0x000ee20000300800 */
[----:B----4-:R-:W-:-:S03]  /*1c920*/  FMNMX R11, R178, R11, !PT ;  /* 0x0000000bb20b7209 */ /* 0x010fc60007800000 */
[----:B------:R-:W4:Y:S04]  /*1c930*/  LDL.LU R178, [R1+0x17e4] ;  /* 0x0017e40001b27983 */ /* 0x000f280000300800 */
[----:B------:R0:W-:Y:S04]  /*1c940*/  STL [R1+0x17e0], R179 ;  /* 0x0017e0b301007387 */ /* 0x0001e80000100800 */
[----:B------:R1:W-:Y:S01]  /*1c950*/  STL [R1+0x17dc], R180 ;  /* 0x0017dcb401007387 */ /* 0x0003e20000100800 */
[----:B0-----:R-:W0:Y:S03]  /*1c960*/  LDC R179, c[0x0][0x238] ;  /* 0x00008e00ffb37b82 */ /* 0x001e260000000800 */
[----:B-1----:R-:W2:Y:S04]  /*1c970*/  LDL R180, [R1+0x46c] ;  /* 0x00046c0001b47983 */ /* 0x002ea80000100800 */
[----:B------:R1:W-:Y:S04]  /*1c980*/  STL [R1+0x17d8], R181 ;  /* 0x0017d8b501007387 */ /* 0x0003e80000100800 */
[----:B-1----:R-:W3:Y:S01]  /*1c990*/  LDL R181, [R1+0x48c] ;  /* 0x00048c0001b57983 */ /* 0x002ee20000100800 */
[-C--:B0-----:R-:W-:Y:S01]  /*1c9a0*/  FMUL R23, R23, R179.reuse ;  /* 0x000000b317177220 */ /* 0x081fe20000400000 */
[----:B------:R-:W-:-:S02]  /*1c9b0*/  FMUL R22, R22, R179 ;  /* 0x000000b316167220 */ /* 0x000fc40000400000 */
[----:B------:R-:W4:Y:S01]  /*1c9c0*/  LDL.LU R179, [R1+0x17e0] ;  /* 0x0017e00001b37983 */ /* 0x000f220000300800 */
[----:B--2---:R-:W-:-:S03]  /*1c9d0*/  FMNMX R13, R180, R13, !PT ;  /* 0x0000000db40d7209 */ /* 0x004fc60007800000 */
[----:B------:R-:W2:Y:S01]  /*1c9e0*/  LDL.LU R180, [R1+0x17dc] ;  /* 0x0017dc0001b47983 */ /* 0x000ea20000300800 */
[----:B---3--:R-:W-:-:S03]  /*1c9f0*/  FMNMX R11, R181, R11, !PT ;  /* 0x0000000bb50b7209 */ /* 0x008fc60007800000 */
[----:B------:R-:W3:Y:S04]  /*1ca00*/  LDL.LU R181, [R1+0x17d8] ;  /* 0x0017d80001b57983 */ /* 0x000ee80000300800 */
[----:B------:R0:W-:Y:S04]  /*1ca10*/  STL [R1+0x17d4], R182 ;  /* 0x0017d4b601007387 */ /* 0x0001e80000100800 */
[----:B------:R1:W-:Y:S01]  /*1ca20*/  STL [R1+0x17d0], R183 ;  /* 0x0017d0b701007387 */ /* 0x0003e20000100800 */
[----:B0-----:R-:W0:Y:S03]  /*1ca30*/  LDC R182, c[0x0][0x238] ;  /* 0x00008e00ffb67b82 */ /* 0x001e260000000800 */
[----:B-1----:R-:W4:Y:S04]  /*1ca40*/  LDL R183, [R1+0x470] ;  /* 0x0004700001b77983 */ /* 0x002f280000100800 */
[----:B------:R1:W-:Y:S04]  /*1ca50*/  STL [R1+0x17cc], R185 ;  /* 0x0017ccb901007387 */ /* 0x0003e80000100800 */
[----:B-1----:R-:W2:Y:S01]  /*1ca60*/  LDL R185, [R1+0x484] ;  /* 0x0004840001b97983 */ /* 0x002ea20000100800 */
[-C--:B0-----:R-:W-:Y:S01]  /*1ca70*/  FMUL R227, R227, R182.reuse ;  /* 0x000000b6e3e37220 */ /* 0x081fe20000400000 */
[----:B------:R-:W-:-:S02]  /*1ca80*/  FMUL R226, R226, R182 ;  /* 0x000000b6e2e27220 */ /* 0x000fc40000400000 */
[----:B------:R-:W3:Y:S01]  /*1ca90*/  LDL.LU R182, [R1+0x17d4] ;  /* 0x0017d40001b67983 */ /* 0x000ee20000300800 */
[----:B----4-:R-:W-:-:S03]  /*1caa0*/  FMNMX R13, R183, R13, !PT ;  /* 0x0000000db70d7209 */ /* 0x010fc60007800000 */
[----:B------:R-:W4:Y:S01]  /*1cab0*/  LDL.LU R183, [R1+0x17d0] ;  /* 0x0017d00001b77983 */ /* 0x000f220000300800 */
[----:B--2---:R-:W-:-:S03]  /*1cac0*/  FMNMX R11, R185, R11, !PT ;  /* 0x0000000bb90b7209 */ /* 0x004fc60007800000 */
[----:B------:R-:W2:Y:S04]  /*1cad0*/  LDL.LU R185, [R1+0x17cc] ;  /* 0x0017cc0001b97983 */ /* 0x000ea80000300800 */
[----:B------:R0:W-:Y:S04]  /*1cae0*/  STL [R1+0x17c8], R186 ;  /* 0x0017c8ba01007387 */ /* 0x0001e80000100800 */
[----:B------:R1:W-:Y:S01]  /*1caf0*/  STL [R1+0x17c4], R187 ;  /* 0x0017c4bb01007387 */ /* 0x0003e20000100800 */
[----:B0-----:R-:W0:Y:S03]  /*1cb00*/  LDC R186, c[0x0][0x238] ;  /* 0x00008e00ffba7b82 */ /* 0x001e260000000800 */
[----:B-1----:R-:W3:Y:S04]  /*1cb10*/  LDL R187, [R1+0x464] ;  /* 0x0004640001bb7983 */ /* 0x002ee80000100800 */
[----:B------:R1:W-:Y:S04]  /*1cb20*/  STL [R1+0x17c0], R188 ;  /* 0x0017c0bc01007387 */ /* 0x0003e80000100800 */
[----:B-1----:R-:W4:Y:S04]  /*1cb30*/  LDL R188, [R1+0x47c] ;  /* 0x00047c0001bc7983 */ /* 0x002f280000100800 */
[----:B------:R1:W-:Y:S04]  /*1cb40*/  STL [R1+0x17b8], R184 ;  /* 0x0017b8b801007387 */ /* 0x0003e80000100800 */
[----:B-1----:R-:W2:Y:S04]  /*1cb50*/  LDL R184, [R1+0x468] ;  /* 0x0004680001b87983 */ /* 0x002ea80000100800 */
[----:B------:R1:W-:Y:S04]  /*1cb60*/  STL [R1+0x17b4], R190 ;  /* 0x0017b4be01007387 */ /* 0x0003e80000100800 */
[----:B-1----:R-:W2:Y:S01]  /*1cb70*/  LDL R190, [R1+0x480] ;  /* 0x0004800001be7983 */ /* 0x002ea20000100800 */
[-C--:B0-----:R-:W-:Y:S01]  /*1cb80*/  FMUL R225, R225, R186.reuse ;  /* 0x000000bae1e17220 */ /* 0x081fe20000400000 */
[----:B------:R-:W-:-:S02]  /*1cb90*/  FMUL R224, R224, R186 ;  /* 0x000000bae0e07220 */ /* 0x000fc40000400000 */
[----:B------:R-:W2:Y:S01]  /*1cba0*/  LDL.LU R186, [R1+0x17c8] ;  /* 0x0017c80001ba7983 */ /* 0x000ea20000300800 */
[----:B---3--:R-:W-:-:S03]  /*1cbb0*/  FMNMX R13, R187, R13, !PT ;  /* 0x0000000dbb0d7209 */ /* 0x008fc60007800000 */
[----:B------:R-:W3:Y:S01]  /*1cbc0*/  LDL.LU R187, [R1+0x17c4] ;  /* 0x0017c40001bb7983 */ /* 0x000ee20000300800 */
[----:B----4-:R-:W-:-:S03]  /*1cbd0*/  FMNMX R11, R188, R11, !PT ;  /* 0x0000000bbc0b7209 */ /* 0x010fc60007800000 */
[----:B------:R-:W4:Y:S04]  /*1cbe0*/  LDL.LU R188, [R1+0x17c0] ;  /* 0x0017c00001bc7983 */ /* 0x000f280000300800 */
[----:B------:R0:W-:Y:S02]  /*1cbf0*/  STL [R1+0x17bc], R189 ;  /* 0x0017bcbd01007387 */ /* 0x0001e40000100800 */
[----:B0-----:R-:W0:Y:S01]  /*1cc00*/  LDC R189, c[0x0][0x238] ;  /* 0x00008e00ffbd7b82 */ /* 0x001e220000000800 */
[----:B--2---:R-:W-:Y:S02]  /*1cc10*/  FMNMX R13, R184, R13, !PT ;  /* 0x0000000db80d7209 */ /* 0x004fe40007800000 */
[----:B------:R-:W-:Y:S01]  /*1cc20*/  FMNMX R11, R190, R11, !PT ;  /* 0x0000000bbe0b7209 */ /* 0x000fe20007800000 */
[-C--:B0-----:R-:W-:Y:S01]  /*1cc30*/  FMUL R223, R223, R189.reuse ;  /* 0x000000bddfdf7220 */ /* 0x081fe20000400000 */
[----:B------:R-:W-:-:S02]  /*1cc40*/  FMUL R222, R222, R189 ;  /* 0x000000bddede7220 */ /* 0x000fc40000400000 */
[----:B------:R-:W2:Y:S04]  /*1cc50*/  LDL.LU R189, [R1+0x17bc] ;  /* 0x0017bc0001bd7983 */ /* 0x000ea80000300800 */
[----:B------:R-:W2:Y:S04]  /*1cc60*/  LDL.LU R184, [R1+0x17b8] ;  /* 0x0017b80001b87983 */ /* 0x000ea80000300800 */
[----:B------:R-:W2:Y:S04]  /*1cc70*/  LDL.LU R190, [R1+0x17b4] ;  /* 0x0017b40001be7983 */ /* 0x000ea80000300800 */
[----:B------:R0:W-:Y:S04]  /*1cc80*/  STL [R1+0x17b0], R191 ;  /* 0x0017b0bf01007387 */ /* 0x0001e80000100800 */
[----:B------:R1:W-:Y:S01]  /*1cc90*/  STL [R1+0x17ac], R192 ;  /* 0x0017acc001007387 */ /* 0x0003e20000100800 */
[----:B0-----:R-:W0:Y:S03]  /*1cca0*/  LDC R191, c[0x0][0x238] ;  /* 0x00008e00ffbf7b82 */ /* 0x001e260000000800 */
[----:B-1----:R-:W3:Y:S01]  /*1ccb0*/  LDL.LU R192, [R1+0x644] ;  /* 0x0006440001c07983 */ /* 0x002ee20000300800 */
[-C--:B0-----:R-:W-:Y:S01]  /*1ccc0*/  FMUL R221, R221, R191.reuse ;  /* 0x000000bfdddd7220 */ /* 0x081fe20000400000 */
[----:B------:R-:W-:-:S02]  /*1ccd0*/  FMUL R220, R220, R191 ;  /* 0x000000bfdcdc7220 */ /* 0x000fc40000400000 */
[----:B------:R-:W2:Y:S04]  /*1cce0*/  LDL.LU R191, [R1+0x17b0] ;  /* 0x0017b00001bf7983 */ /* 0x000ea80000300800 */
[----:B---3--:R0:W-:Y:S04]  /*1ccf0*/  STS.U16 [R12+0x11200], R192 ;  /* 0x011200c00c007388 */ /* 0x0081e80000000400 */
[----:B0-----:R-:W3:Y:S04]  /*1cd00*/  LDL.LU R192, [R1+0x17ac] ;  /* 0x0017ac0001c07983 */ /* 0x001ee80000300800 */
[----:B------:R0:W-:Y:S04]  /*1cd10*/  STL [R1+0x17a8], R193 ;  /* 0x0017a8c101007387 */ /* 0x0001e80000100800 */
[----:B0-----:R-:W4:Y:S04]  /*1cd20*/  LDL.LU R193, [R1+0x61c] ;  /* 0x00061c0001c17983 */ /* 0x001f280000300800 */
[----:B------:R0:W-:Y:S04]  /*1cd30*/  STL [R1+0x17a4], R194 ;  /* 0x0017a4c201007387 */ /* 0x0001e80000100800 */
[----:B0-----:R-:W2:Y:S04]  /*1cd40*/  LDL R194, [R1+0x494] ;  /* 0x0004940001c27983 */ /* 0x001ea80000100800 */
[----:B------:R0:W-:Y:S04]  /*1cd50*/  STL [R1+0x17a0], R195 ;  /* 0x0017a0c301007387 */ /* 0x0001e80000100800 */
[----:B0-----:R-:W3:Y:S04]  /*1cd60*/  LDL.LU R195, [R1+0x5fc] ;  /* 0x0005fc0001c37983 */ /* 0x001ee80000300800 */
[----:B------:R0:W-:Y:S04]  /*1cd70*/  STL [R1+0x179c], R196 ;  /* 0x00179cc401007387 */ /* 0x0001e80000100800 */
[----:B0-----:R-:W3:Y:S04]  /*1cd80*/  LDL.LU R196, [R1+0x5d8] ;  /* 0x0005d80001c47983 */ /* 0x001ee80000300800 */
[----:B------:R0:W-:Y:S04]  /*1cd90*/  STL [R1+0x1798], R197 ;  /* 0x001798c501007387 */ /* 0x0001e80000100800 */
[----:B0-----:R-:W3:Y:S01]  /*1cda0*/  LDL R197, [R1+0x488] ;  /* 0x0004880001c57983 */ /* 0x001ee20000100800 */
[----:B------:R-:W-:-:S02]  /*1cdb0*/  ISETP.GT.U32.AND.EX P2, PT, R143, RZ, PT, P2 ;  /* 0x000000ff8f00720c */ /* 0x000fc40003f44120 */
[----:B------:R-:W-:Y:S02]  /*1cdc0*/  ISETP.GT.U32.AND.EX P6, PT, R142, RZ, PT, P6 ;  /* 0x000000ff8e00720c */ /* 0x000fe40003fc4160 */
[----:B------:R-:W-:Y:S02]  /*1cdd0*/  FSEL R22, R22, -INF , !P2 ;  /* 0xff80000016167808 */ /* 0x000fe40005000000 */
[----:B------:R-:W-:Y:S02]  /*1cde0*/  FMNMX R13, R18, R13, !PT ;  /* 0x0000000d120d7209 */ /* 0x000fe40007800000 */
[-C--:B------:R-:W-:Y:S02]  /*1cdf0*/  ISETP.GT.U32.AND P2, PT, R135, R10.reuse, PT ;  /* 0x0000000a8700720c */ /* 0x080fe40003f44070 */
[----:B------:R-:W-:Y:S02]  /*1ce00*/  FSEL R23, R23, -INF , !P6 ;  /* 0xff80000017177808 */ /* 0x000fe40007000000 */
[----:B------:R-:W-:-:S02]  /*1ce10*/  ISETP.GT.U32.AND P6, PT, R134, R10, PT ;  /* 0x0000000a8600720c */ /* 0x000fc40003fc4070 */
[----:B------:R-:W-:Y:S02]  /*1ce20*/  ISETP.GT.U32.AND.EX P2, PT, R147, RZ, PT, P2 ;  /* 0x000000ff9300720c */ /* 0x000fe40003f44120 */
[----:B------:R-:W-:Y:S02]  /*1ce30*/  ISETP.GT.U32.AND.EX P6, PT, R146, RZ, PT, P6 ;  /* 0x000000ff9200720c */ /* 0x000fe40003fc4160 */
[----:B------:R-:W-:Y:S02]  /*1ce40*/  FSEL R226, R226, -INF , !P2 ;  /* 0xff800000e2e27808 */ /* 0x000fe40005000000 */
[-C--:B------:R-:W-:Y:S02]  /*1ce50*/  ISETP.GT.U32.AND P2, PT, R139, R10.reuse, PT ;  /* 0x0000000a8b00720c */ /* 0x080fe40003f44070 */
[----:B------:R-:W-:Y:S02]  /*1ce60*/  FSEL R227, R227, -INF , !P6 ;  /* 0xff800000e3e37808 */ /* 0x000fe40007000000 */
[----:B------:R-:W-:-:S02]  /*1ce70*/  ISETP.GT.U32.AND P6, PT, R138, R10, PT ;  /* 0x0000000a8a00720c */ /* 0x000fc40003fc4070 */
[----:B------:R-:W-:Y:S02]  /*1ce80*/  ISETP.GT.U32.AND.EX P1, PT, R147, RZ, PT, P1 ;  /* 0x000000ff9300720c */ /* 0x000fe40003f24110 */
[C---:B------:R-:W-:Y:S02]  /*1ce90*/  ISETP.GT.U32.AND.EX P4, PT, R151.reuse, RZ, PT, P4 ;  /* 0x000000ff9700720c */ /* 0x040fe40003f84140 */
[----:B------:R-:W-:Y:S02]  /*1cea0*/  ISETP.GT.U32.AND.EX P2, PT, R151, RZ, PT, P2 ;  /* 0x000000ff9700720c */ /* 0x000fe40003f44120 */
[C---:B------:R-:W-:Y:S02]  /*1ceb0*/  ISETP.GT.U32.AND.EX P6, PT, R150.reuse, RZ, PT, P6 ;  /* 0x000000ff9600720c */ /* 0x040fe40003fc4160 */
[----:B------:R-:W-:Y:S02]  /*1cec0*/  ISETP.GT.U32.AND.EX P3, PT, R150, RZ, PT, P3 ;  /* 0x000000ff9600720c */ /* 0x000fe40003f64130 */
[----:B------:R-:W-:Y:S01]  /*1ced0*/  ISETP.GT.U32.AND.EX P5, PT, R146, RZ, PT, P5 ;  /* 0x000000ff9200720c */ /* 0x000fe20003fa4150 */
[----:B----4-:R0:W-:Y:S04]  /*1cee0*/  STS.U16 [R12+0x11600], R193 ;  /* 0x011600c10c007388 */ /* 0x0101e80000000400 */
[----:B0-----:R-:W4:Y:S01]  /*1cef0*/  LDL.LU R193, [R1+0x17a8] ;  /* 0x0017a80001c17983 */ /* 0x001f220000300800 */
[----:B--2---:R-:W-:-:S03]  /*1cf00*/  FMNMX R13, R194, R13, !PT ;  /* 0x0000000dc20d7209 */ /* 0x004fc60007800000 */
[----:B------:R-:W2:Y:S04]  /*1cf10*/  LDL.LU R194, [R1+0x17a4] ;  /* 0x0017a40001c27983 */ /* 0x000ea80000300800 */
[----:B---3--:R0:W-:Y:S04]  /*1cf20*/  STS.U16 [R12+0x11a00], R195 ;  /* 0x011a00c30c007388 */ /* 0x0081e80000000400 */
[----:B0-----:R-:W3:Y:S04]  /*1cf30*/  LDL.LU R195, [R1+0x17a0] ;  /* 0x0017a00001c37983 */ /* 0x001ee80000300800 */
[----:B------:R0:W-:Y:S04]  /*1cf40*/  STS.U16 [R12+0x11e00], R196 ;  /* 0x011e00c40c007388 */ /* 0x0001e80000000400 */
[----:B0-----:R-:W3:Y:S01]  /*1cf50*/  LDL.LU R196, [R1+0x179c] ;  /* 0x00179c0001c47983 */ /* 0x001ee20000300800 */
[----:B------:R-:W-:-:S03]  /*1cf60*/  FMNMX R13, R197, R13, !PT ;  /* 0x0000000dc50d7209 */ /* 0x000fc60007800000 */
[----:B------:R-:W3:Y:S04]  /*1cf70*/  LDL.LU R197, [R1+0x1798] ;  /* 0x0017980001c57983 */ /* 0x000ee80000300800 */
[----:B------:R-:W-:Y:S04]  /*1cf80*/  STL.64 [R1+0x1730], R150 ;  /* 0x0017309601007387 */ /* 0x000fe80000100a00 */
[----:B------:R-:W-:Y:S04]  /*1cf90*/  STL.64 [R1+0x1728], R148 ;  /* 0x0017289401007387 */ /* 0x000fe80000100a00 */
[----:B------:R0:W-:Y:S04]  /*1cfa0*/  STL.64 [R1+0x1720], R146 ;  /* 0x0017209201007387 */ /* 0x0001e80000100a00 */
[----:B0-----:R-:W4:Y:S04]  /*1cfb0*/  LDL.LU R147, [R1+0x47c] ;  /* 0x00047c0001937983 */ /* 0x001f280000300800 */
[----:B------:R-:W2:Y:S04]  /*1cfc0*/  LDL.LU R151, [R1+0x488] ;  /* 0x0004880001977983 */ /* 0x000ea80000300800 */
[----:B------:R-:W3:Y:S04]  /*1cfd0*/  LDL.LU R148, [R1+0x494] ;  /* 0x0004940001947983 */ /* 0x000ee80000300800 */
[----:B------:R-:W2:Y:S04]  /*1cfe0*/  LDL.LU R149, [R1+0x484] ;  /* 0x0004840001957983 */ /* 0x000ea80000300800 */
[----:B------:R-:W4:Y:S04]  /*1cff0*/  LDL.LU R150, [R1+0x5e0] ;  /* 0x0005e00001967983 */ /* 0x000f280000300800 */
[----:B------:R-:W3:Y:S04]  /*1d000*/  LDL.LU R146, [R1+0x580] ;  /* 0x0005800001927983 */ /* 0x000ee80000300800 */
[----:B------:R0:W-:Y:S04]  /*1d010*/  STL.64 [R1+0x1718], R144 ;  /* 0x0017189001007387 */ /* 0x0001e80000100a00 */
[----:B0-----:R-:W2:Y:S04]  /*1d020*/  LDL.LU R144, [R1+0x5c0] ;  /* 0x0005c00001907983 */ /* 0x001ea80000300800 */
[----:B------:R-:W3:Y:S04]  /*1d030*/  LDL.LU R145, [R1+0x5a0] ;  /* 0x0005a00001917983 */ /* 0x000ee80000300800 */
[----:B------:R0:W-:Y:S04]  /*1d040*/  STL.64 [R1+0x1710], R142 ;  /* 0x0017108e01007387 */ /* 0x0001e80000100a00 */
[----:B0-----:R-:W4:Y:S04]  /*1d050*/  LDL.LU R143, [R1+0x604] ;  /* 0x00060400018f7983 */ /* 0x001f280000300800 */
[----:B------:R-:W-:Y:S04]  /*1d060*/  STL.64 [R1+0x1708], R140 ;  /* 0x0017088c01007387 */ /* 0x000fe80000100a00 */
[----:B------:R-:W-:Y:S04]  /*1d070*/  STL.64 [R1+0x1700], R138 ;  /* 0x0017008a01007387 */ /* 0x000fe80000100a00 */
[----:B------:R-:W-:Y:S04]  /*1d080*/  STL.64 [R1+0x16f8], R136 ;  /* 0x0016f88801007387 */ /* 0x000fe80000100a00 */
[----:B------:R-:W-:Y:S04]  /*1d090*/  STL.64 [R1+0x16f0], R134 ;  /* 0x0016f08601007387 */ /* 0x000fe80000100a00 */
[----:B------:R-:W-:Y:S04]  /*1d0a0*/  STL.64 [R1+0x16e8], R132 ;  /* 0x0016e88401007387 */ /* 0x000fe80000100a00 */
[----:B------:R-:W-:Y:S04]  /*1d0b0*/  STL.64 [R1+0x16e0], R130 ;  /* 0x0016e08201007387 */ /* 0x000fe80000100a00 */
[----:B------:R0:W-:Y:S04]  /*1d0c0*/  STL.64 [R1+0x16d8], R128 ;  /* 0x0016d88001007387 */ /* 0x0001e80000100a00 */
[----:B------:R-:W-:Y:S04]  /*1d0d0*/  STL.64 [R1+0x16d0], R126 ;  /* 0x0016d07e01007387 */ /* 0x000fe80000100a00 */
        /* <DEDUP_REMOVED lines=51> */
[----:B0-----:R-:W3:Y:S04]  /*1d410*/  LDL.LU R128, [R1+0x560] ;  /* 0x0005600001807983 */ /* 0x001ee80000300800 */
        /* <DEDUP_REMOVED lines=15> */
[----:B--2---:R1:W-:Y:S04]  /*1d510*/  STS.U16 [R12+0x12a00], R144 ;  /* 0x012a00900c007388 */ /* 0x0043e80000000400 */
[----:B0-----:R-:W2:Y:S04]  /*1d520*/  LDL.LU R143, [R1+0x23c] ;  /* 0x00023c00018f7983 */ /* 0x001ea80000300800 */
[----:B-1----:R-:W4:Y:S01]  /*1d530*/  LDL.LU R144, [R1+0x208] ;  /* 0x0002080001907983 */ /* 0x002f220000300800 */
[----:B------:R-:W-:-:S04]  /*1d540*/  FMNMX R11, R19, R11, !PT ;  /* 0x0000000b130b7209 */ /* 0x000fc80007800000 */
[----:B------:R-:W-:Y:S01]  /*1d550*/  FMNMX R11, R235, R11, !PT ;  /* 0x0000000beb0b7209 */ /* 0x000fe20007800000 */
[----:B---3--:R-:W-:Y:S04]  /*1d560*/  STS.U16 [R12+0x13600], R128 ;  /* 0x013600800c007388 */ /* 0x008fe80000000400 */
[----:B------:R-:W-:Y:S04]  /*1d570*/  STS.U16 [R12+0x13a00], R129 ;  /* 0x013a00810c007388 */ /* 0x000fe80000000400 */
[----:B------:R0:W-:Y:S04]  /*1d580*/  STS.U16 [R12+0x15200], R142 ;  /* 0x0152008e0c007388 */ /* 0x0001e80000000400 */
[----:B0-----:R-:W3:Y:S04]  /*1d590*/  LDL.LU R142, [R1+0x6a0] ;  /* 0x0006a000018e7983 */ /* 0x001ee80000300800 */
[----:B------:R-:W3:Y:S04]  /*1d5a0*/  LDL.LU R127, [R1+0x694] ;  /* 0x00069400017f7983 */ /* 0x000ee80000300800 */
[----:B------:R0:W-:Y:S04]  /*1d5b0*/  STS.U16 [R12+0x16600], R139 ;  /* 0x0166008b0c007388 */ /* 0x0001e80000000400 */
[----:B------:R1:W-:Y:S04]  /*1d5c0*/  STS.U16 [R12+0x16a00], R140 ;  /* 0x016a008c0c007388 */ /* 0x0003e80000000400 */
[----:B0-----:R-:W3:Y:S04]  /*1d5d0*/  LDL.LU R139, [R1+0x68c] ;  /* 0x00068c00018b7983 */ /* 0x001ee80000300800 */
[----:B-1----:R-:W3:Y:S04]  /*1d5e0*/  LDL.LU R140, [R1+0x67c] ;  /* 0x00067c00018c7983 */ /* 0x002ee80000300800 */
[----:B------:R-:W3:Y:S04]  /*1d5f0*/  LDL.LU R128, [R1+0x670] ;  /* 0x0006700001807983 */ /* 0x000ee80000300800 */
[----:B------:R0:W-:Y:S04]  /*1d600*/  STS.U16 [R12+0x13e00], R130 ;  /* 0x013e00820c007388 */ /* 0x0001e80000000400 */
[----:B------:R-:W3:Y:S04]  /*1d610*/  LDL.LU R129, [R1+0x664] ;  /* 0x0006640001817983 */ /* 0x000ee80000300800 */
[----:B------:R1:W-:Y:S04]  /*1d620*/  STS.U16 [R12+0x14200], R131 ;  /* 0x014200830c007388 */ /* 0x0003e80000000400 */
[----:B0-----:R-:W3:Y:S04]  /*1d630*/  LDL.LU R130, [R1+0x658] ;  /* 0x0006580001827983 */ /* 0x001ee80000300800 */
[----:B--2---:R0:W-:Y:S04]  /*1d640*/  STS.U16 [R12+0x17200], R143 ;  /* 0x0172008f0c007388 */ /* 0x0041e80000000400 */
[----:B-1----:R-:W2:Y:S04]  /*1d650*/  LDL.LU R131, [R1+0x638] ;  /* 0x0006380001837983 */ /* 0x002ea80000300800 */
[----:B------:R1:W-:Y:S04]  /*1d660*/  STS.U16 [R12+0x14600], R132 ;  /* 0x014600840c007388 */ /* 0x0003e80000000400 */
[----:B0-----:R-:W2:Y:S04]  /*1d670*/  LDL.LU R143, [R1+0x614] ;  /* 0x00061400018f7983 */ /* 0x001ea80000300800 */
[----:B----4-:R0:W-:Y:S04]  /*1d680*/  STS.U16 [R12+0x17600], R144 ;  /* 0x017600900c007388 */ /* 0x0101e80000000400 */
[----:B-1----:R-:W4:Y:S04]  /*1d690*/  LDL.LU R132, [R1+0x5f4] ;  /* 0x0005f40001847983 */ /* 0x002f280000300800 */
[----:B0-----:R-:W4:Y:S01]  /*1d6a0*/  LDL.LU R144, [R1+0x5d0] ;  /* 0x0005d00001907983 */ /* 0x001f220000300800 */
[----:B------:R-:W-:-:S04]  /*1d6b0*/  FMNMX R11, R242, R11, !PT ;  /* 0x0000000bf20b7209 */ /* 0x000fc80007800000 */
[----:B------:R-:W-:-:S04]  /*1d6c0*/  FMNMX R11, R231, R11, !PT ;  /* 0x0000000be70b7209 */ /* 0x000fc80007800000 */
[----:B------:R-:W-:-:S04]  /*1d6d0*/  FMNMX R11, R247, R11, !PT ;  /* 0x0000000bf70b7209 */ /* 0x000fc80007800000 */
[----:B------:R-:W-:-:S04]  /*1d6e0*/  FMNMX R11, R233, R11, !PT ;  /* 0x0000000be90b7209 */ /* 0x000fc80007800000 */
[----:B------:R-:W-:-:S04]  /*1d6f0*/  FMNMX R11, R239, R11, !PT ;  /* 0x0000000bef0b7209 */ /* 0x000fc80007800000 */
[----:B------:R-:W-:-:S04]  /*1d700*/  FMNMX R11, R249, R11, !PT ;  /* 0x0000000bf90b7209 */ /* 0x000fc80007800000 */
[----:B------:R-:W-:-:S04]  /*1d710*/  FMNMX R11, R0, R11, !PT ;  /* 0x0000000b000b7209 */ /* 0x000fc80007800000 */
[----:B------:R-:W-:-:S04]  /*1d720*/  FMNMX R11, R230, R11, !PT ;  /* 0x0000000be60b7209 */ /* 0x000fc80007800000 */
[----:B------:R-:W-:Y:S02]  /*1d730*/  FMNMX R11, R23, R11, !PT ;  /* 0x0000000b170b7209 */ /* 0x000fe40007800000 */
[----:B------:R-:W-:Y:S02]  /*1d740*/  FSEL R225, R225, -INF , !P5 ;  /* 0xff800000e1e17808 */ /* 0x000fe40006800000 */
[----:B------:R-:W-:Y:S02]  /*1d750*/  FMNMX R11, R22, R11, !PT ;  /* 0x0000000b160b7209 */ /* 0x000fe40007800000 */
[----:B------:R-:W-:Y:S02]  /*1d760*/  FSEL R224, R224, -INF , !P1 ;  /* 0xff800000e0e07808 */ /* 0x000fe40004800000 */
[----:B------:R-:W-:Y:S02]  /*1d770*/  FMNMX R11, R225, R11, !PT ;  /* 0x0000000be10b7209 */ /* 0x000fe40007800000 */
[----:B------:R-:W-:-:S02]  /*1d780*/  FSEL R221, R221, -INF , !P3 ;  /* 0xff800000dddd7808 */ /* 0x000fc40005800000 */
[----:B------:R-:W-:Y:S02]  /*1d790*/  FMNMX R11, R224, R11, !PT ;  /* 0x0000000be00b7209 */ /* 0x000fe40007800000 */
[----:B------:R-:W-:Y:S02]  /*1d7a0*/  FSEL R220, R220, -INF , !P4 ;  /* 0xff800000dcdc7808 */ /* 0x000fe40006000000 */
[----:B------:R-:W-:Y:S01]  /*1d7b0*/  FMNMX R11, R221, R11, !PT ;  /* 0x0000000bdd0b7209 */ /* 0x000fe20007800000 */
[----:B------:R0:W-:Y:S04]  /*1d7c0*/  STS.U16 [R12+0x12600], R150 ;  /* 0x012600960c007388 */ /* 0x0001e80000000400 */
[----:B------:R1:W-:Y:S01]  /*1d7d0*/  STS.U16 [R12+0x14a00], R133 ;  /* 0x014a00850c007388 */ /* 0x0003e20000000400 */
[----:B0-----:R-:W-:-:S02]  /*1d7e0*/  MOV R150, R19 ;  /* 0x0000001300967202 */ /* 0x001fc40000000f00 */
[----:B------:R-:W-:Y:S02]  /*1d7f0*/  FMNMX R19, R220, R11, !PT ;  /* 0x0000000bdc137209 */ /* 0x000fe40007800000 */
[----:B------:R-:W-:Y:S01]  /*1d800*/  LOP3.LUT R11, R14, 0x50, RZ, 0x3c, !PT ;  /* 0x000000500e0b7812 */ /* 0x000fe200078e3cff */
[----:B------:R0:W-:Y:S03]  /*1d810*/  STS.U16 [R12+0x14e00], R134 ;  /* 0x014e00860c007388 */ /* 0x0001e60000000400 */
[----:B------:R-:W-:Y:S01]  /*1d820*/  IADD3 R11, R16, R11, RZ ;  /* 0x0000000b100b7210 */ /* 0x000fe20007ffe0ff */
[----:B-1----:R-:W4:Y:S04]  /*1d830*/  LDL.LU R133, [R1+0x5b0] ;  /* 0x0005b00001857983 */ /* 0x002f280000300800 */
[----:B------:R1:W-:Y:S04]  /*1d840*/  STS.U16 [R12+0x16e00], R141 ;  /* 0x016e008d0c007388 */ /* 0x0003e80000000400 */
[----:B0-----:R-:W4:Y:S04]  /*1d850*/  LDL.LU R134, [R1+0x590] ;  /* 0x0005900001867983 */ /* 0x001f280000300800 */
[----:B------:R0:W-:Y:S04]  /*1d860*/  STS.U16 [R12+0x15600], R135 ;  /* 0x015600870c007388 */ /* 0x0001e80000000400 */
[----:B-1----:R-:W4:Y:S04]  /*1d870*/  LDL.LU R141, [R1+0x56c] ;  /* 0x00056c00018d7983 */ /* 0x002f280000300800 */
[----:B------:R1:W-:Y:S04]  /*1d880*/  STS.U16 [R12+0x15a00], R136 ;  /* 0x015a00880c007388 */ /* 0x0003e80000000400 */
[----:B0-----:R-:W4:Y:S04]  /*1d890*/  LDL.LU R135, [R1+0x544] ;  /* 0x0005440001877983 */ /* 0x001f280000300800 */
[----:B------:R0:W-:Y:S04]  /*1d8a0*/  STS.U16 [R12+0x15e00], R137 ;  /* 0x015e00890c007388 */ /* 0x0001e80000000400 */
[----:B-1----:R-:W4:Y:S04]  /*1d8b0*/  LDL.LU R136, [R1+0x520] ;  /* 0x0005200001887983 */ /* 0x002f280000300800 */
[----:B------:R-:W-:Y:S04]  /*1d8c0*/  STS.U16 [R12+0x12e00], R145 ;  /* 0x012e00910c007388 */ /* 0x000fe80000000400 */
[----:B------:R-:W-:Y:S04]  /*1d8d0*/  STS.U16 [R12+0x13200], R146 ;  /* 0x013200920c007388 */ /* 0x000fe80000000400 */
[----:B------:R1:W-:Y:S04]  /*1d8e0*/  STS.U16 [R12+0x16200], R138 ;  /* 0x0162008a0c007388 */ /* 0x0003e80000000400 */
[----:B------:R-:W-:Y:S04]  /*1d8f0*/  STS.U16 [R12+0x17a00], R241 ;  /* 0x017a00f10c007388 */ /* 0x000fe80000000400 */
[----:B------:R-:W-:Y:S04]  /*1d900*/  STS.U16 [R12+0x17e00], R234 ;  /* 0x017e00ea0c007388 */ /* 0x000fe80000000400 */
[----:B0-----:R-:W4:Y:S04]  /*1d910*/  LDL.LU R137, [R1+0x354] ;  /* 0x0003540001897983 */ /* 0x001f280000300800 */
[----:B-1----:R-:W4:Y:S04]  /*1d920*/  LDL.LU R138, [R1+0x2c4] ;  /* 0x0002c400018a7983 */ /* 0x002f280000300800 */
[----:B---3--:R0:W-:Y:S04]  /*1d930*/  STS.U16 [R11+0x10280], R142 ;  /* 0x0102808e0b007388 */ /* 0x0081e80000000400 */
[----:B0-----:R-:W3:Y:S04]  /*1d940*/  LDL.LU R142, [R1+0x500] ;  /* 0x00050000018e7983 */ /* 0x001ee80000300800 */
[----:B------:R0:W-:Y:S04]  /*1d950*/  STS.U16 [R11+0x10a80], R139 ;  /* 0x010a808b0b007388 */ /* 0x0001e80000000400 */
[----:B------:R1:W-:Y:S04]  /*1d960*/  STS.U16 [R11+0x10e80], R140 ;  /* 0x010e808c0b007388 */ /* 0x0003e80000000400 */
[----:B0-----:R-:W3:Y:S04]  /*1d970*/  LDL.LU R139, [R1+0x4b8] ;  /* 0x0004b800018b7983 */ /* 0x001ee80000300800 */
[----:B-1----:R-:W3:Y:S04]  /*1d980*/  LDL.LU R140, [R1+0x424] ;  /* 0x00042400018c7983 */ /* 0x002ee80000300800 */
[----:B--2---:R0:W-:Y:S04]  /*1d990*/  STS.U16 [R11+0x12280], R143 ;  /* 0x0122808f0b007388 */ /* 0x0041e80000000400 */
[----:B0-----:R-:W2:Y:S04]  /*1d9a0*/  LDL.LU R143, [R1+0x3d4] ;  /* 0x0003d400018f7983 */ /* 0x001ea80000300800 */
[----:B----4-:R0:W-:Y:S04]  /*1d9b0*/  STS.U16 [R11+0x12a80], R144 ;  /* 0x012a80900b007388 */ /* 0x0101e80000000400 */
[----:B0-----:R-:W4:Y:S04]  /*1d9c0*/  LDL.LU R144, [R1+0x3b4] ;  /* 0x0003b40001907983 */ /* 0x001f280000300800 */
[----:B------:R-:W-:Y:S04]  /*1d9d0*/  STS.U16 [R11+0x11a80], R130 ;  /* 0x011a80820b007388 */ /* 0x000fe80000000400 */
[----:B------:R-:W-:Y:S04]  /*1d9e0*/  STS.U16 [R11+0x11e80], R131 ;  /* 0x011e80830b007388 */ /* 0x000fe80000000400 */
[----:B------:R-:W-:Y:S04]  /*1d9f0*/  STS.U16 [R11+0x12680], R132 ;  /* 0x012680840b007388 */ /* 0x000fe80000000400 */
[----:B------:R0:W-:Y:S04]  /*1da00*/  STS.U16 [R11+0x13680], R141 ;  /* 0x0136808d0b007388 */ /* 0x0001e80000000400 */
[----:B0-----:R-:W4:Y:S04]  /*1da10*/  LDL.LU R141, [R1+0x398] ;  /* 0x00039800018d7983 */ /* 0x001f280000300800 */
[----:B------:R-:W4:Y:S04]  /*1da20*/  LDL.LU R130, [R1+0x334] ;  /* 0x0003340001827983 */ /* 0x000f280000300800 */
[----:B------:R-:W4:Y:S04]  /*1da30*/  LDL.LU R131, [R1+0x2a8] ;  /* 0x0002a80001837983 */ /* 0x000f280000300800 */
[----:B------:R-:W4:Y:S04]  /*1da40*/  LDL.LU R132, [R1+0x288] ;  /* 0x0002880001847983 */ /* 0x000f280000300800 */
[----:B------:R-:W-:Y:S04]  /*1da50*/  STS.U16 [R11+0x12e80], R133 ;  /* 0x012e80850b007388 */ /* 0x000fe80000000400 */
[----:B------:R-:W-:Y:S04]  /*1da60*/  STS.U16 [R11+0x13280], R134 ;  /* 0x013280860b007388 */ /* 0x000fe80000000400 */
[----:B------:R-:W-:Y:S04]  /*1da70*/  STS.U16 [R11+0x13a80], R135 ;  /* 0x013a80870b007388 */ /* 0x000fe80000000400 */
[----:B------:R-:W-:Y:S04]  /*1da80*/  STS.U16 [R11+0x14680], R138 ;  /* 0x0146808a0b007388 */ /* 0x000fe80000000400 */
[----:B---3--:R0:W-:Y:S04]  /*1da90*/  STS.U16 [R11+0x14a80], R142 ;  /* 0x014a808e0b007388 */ /* 0x0081e80000000400 */
[----:B0-----:R-:W3:Y:S04]  /*1daa0*/  LDL.LU R142, [R1+0x268] ;  /* 0x00026800018e7983 */ /* 0x001ee80000300800 */
[----:B------:R-:W3:Y:S04]  /*1dab0*/  LDL.LU R138, [R1+0x240] ;  /* 0x00024000018a7983 */ /* 0x000ee80000300800 */
[----:B------:R0:W-:Y:S04]  /*1dac0*/  STS.U16 [R11+0x14e80], R139 ;  /* 0x014e808b0b007388 */ /* 0x0001e80000000400 */
[----:B0-----:R-:W3:Y:S04]  /*1dad0*/  LDL.LU R139, [R1+0x20c] ;  /* 0x00020c00018b7983 */ /* 0x001ee80000300800 */
[----:B------:R-:W3:Y:S04]  /*1dae0*/  LDL.LU R25, [R1+0x730] ;  /* 0x0007300001197983 */ /* 0x000ee80000300800 */
[----:B------:R-:W3:Y:S04]  /*1daf0*/  LDL.LU R133, [R1+0x6a8] ;  /* 0x0006a80001857983 */ /* 0x000ee80000300800 */
[----:B--2---:R0:W-:Y:S04]  /*1db00*/  STS.U16 [R11+0x15680], R143 ;  /* 0x0156808f0b007388 */ /* 0x0041e80000000400 */
[----:B0-----:R-:W2:Y:S04]  /*1db10*/  LDL.LU R143, [R1+0x69c] ;  /* 0x00069c00018f7983 */ /* 0x001ea80000300800 */
[----:B------:R-:W2:Y:S04]  /*1db20*/  LDL.LU R134, [R1+0x690] ;  /* 0x0006900001867983 */ /* 0x000ea80000300800 */
[----:B----4-:R0:W-:Y:S04]  /*1db30*/  STS.U16 [R11+0x15a80], R144 ;  /* 0x015a80900b007388 */ /* 0x0101e80000000400 */
[----:B------:R-:W4:Y:S04]  /*1db40*/  LDL.LU R135, [R1+0x680] ;  /* 0x0006800001877983 */ /* 0x000f280000300800 */
[----:B0-----:R-:W4:Y:S04]  /*1db50*/  LDL.LU R144, [R1+0x674] ;  /* 0x0006740001907983 */ /* 0x001f280000300800 */
[----:B------:R0:W-:Y:S04]  /*1db60*/  STS.U16 [R11+0x13e80], R136 ;  /* 0x013e80880b007388 */ /* 0x0001e80000000400 */
[----:B------:R1:W-:Y:S04]  /*1db70*/  STS.U16 [R11+0x14280], R137 ;  /* 0x014280890b007388 */ /* 0x0003e80000000400 */
[----:B------:R1:W-:Y:S04]  /*1db80*/  STS.U16 [R11+0x15280], R140 ;  /* 0x0152808c0b007388 */ /* 0x0003e80000000400 */
[----:B0-----:R-:W4:Y:S04]  /*1db90*/  LDL.LU R136, [R1+0x668] ;  /* 0x0006680001887983 */ /* 0x001f280000300800 */
[----:B-1----:R-:W4:Y:S04]  /*1dba0*/  LDL.LU R137, [R1+0x65c] ;  /* 0x00065c0001897983 */ /* 0x002f280000300800 */
[----:B------:R-:W4:Y:S01]  /*1dbb0*/  LDL.LU R140, [R1+0x63c] ;  /* 0x00063c00018c7983 */ /* 0x000f220000300800 */
[----:B------:R-:W-:-:S04]  /*1dbc0*/  LOP3.LUT R12, R14, 0x60, RZ, 0x3c, !PT ;  /* 0x000000600e0c7812 */ /* 0x000fc800078e3cff */
[----:B------:R-:W-:Y:S01]  /*1dbd0*/  IADD3 R12, R16, R12, RZ ;  /* 0x0000000c100c7210 */ /* 0x000fe20007ffe0ff */
[----:B------:R-:W-:Y:S04]  /*1dbe0*/  STS.U16 [R11+0x10680], R127 ;  /* 0x0106807f0b007388 */ /* 0x000fe80000000400 */
[----:B------:R-:W-:Y:S04]  /*1dbf0*/  STS.U16 [R11+0x11280], R128 ;  /* 0x011280800b007388 */ /* 0x000fe80000000400 */
[----:B------:R-:W-:Y:S04]  /*1dc00*/  STS.U16 [R11+0x11680], R129 ;  /* 0x011680810b007388 */ /* 0x000fe80000000400 */
[----:B------:R-:W-:Y:S04]  /*1dc10*/  STS.U16 [R11+0x17a80], R243 ;  /* 0x017a80f30b007388 */ /* 0x000fe80000000400 */
[----:B------:R0:W-:Y:S04]  /*1dc20*/  STS.U16 [R11+0x15e80], R141 ;  /* 0x015e808d0b007388 */ /* 0x0001e80000000400 */
[----:B0-----:R-:W4:Y:S04]  /*1dc30*/  LDL.LU R141, [R1+0x618] ;  /* 0x00061800018d7983 */ /* 0x001f280000300800 */
[----:B------:R-:W-:Y:S04]  /*1dc40*/  STS.U16 [R11+0x16280], R130 ;  /* 0x016280820b007388 */ /* 0x000fe80000000400 */
[----:B------:R-:W-:Y:S04]  /*1dc50*/  STS.U16 [R11+0x16680], R131 ;  /* 0x016680830b007388 */ /* 0x000fe80000000400 */
[----:B------:R-:W-:Y:S04]  /*1dc60*/  STS.U16 [R11+0x16a80], R132 ;  /* 0x016a80840b007388 */ /* 0x000fe80000000400 */
[----:B------:R-:W-:Y:S04]  /*1dc70*/  STS.U16 [R11+0x17e80], R236 ;  /* 0x017e80ec0b007388 */ /* 0x000fe80000000400 */
        /* <DEDUP_REMOVED lines=13> */
[----:B------:R-:W-:Y:S04]  /*1dd50*/  STS.U16 [R12+0x11700], R136 ;  /* 0x011700880c007388 */ /* 0x000fe80000000400 */
[----:B------:R-:W-:Y:S04]  /*1dd60*/  STS.U16 [R12+0x11b00], R137 ;  /* 0x011b00890c007388 */ /* 0x000fe80000000400 */
[----:B------:R-:W4:Y:S04]  /*1dd70*/  LDL.LU R129, [R1+0x554] ;  /* 0x0005540001817983 */ /* 0x000f280000300800 */
[----:B------:R0:W-:Y:S04]  /*1dd80*/  STS.U16 [R12+0x11f00], R140 ;  /* 0x011f008c0c007388 */ /* 0x0001e80000000400 */
[----:B------:R-:W4:Y:S04]  /*1dd90*/  LDL.LU R130, [R1+0x538] ;  /* 0x0005380001827983 */ /* 0x000f280000300800 */
[----:B0-----:R-:W4:Y:S04]  /*1dda0*/  LDL.LU R140, [R1+0x364] ;  /* 0x00036400018c7983 */ /* 0x001f280000300800 */
[----:B------:R0:W-:Y:S04]  /*1ddb0*/  STS.U16 [R12+0x12300], R141 ;  /* 0x0123008d0c007388 */ /* 0x0001e80000000400 */
[----:B0-----:R-:W4:Y:S04]  /*1ddc0*/  LDL.LU R141, [R1+0x528] ;  /* 0x00052800018d7983 */ /* 0x001f280000300800 */
[----:B------:R-:W4:Y:S04]  /*1ddd0*/  LDL.LU R131, [R1+0x508] ;  /* 0x0005080001837983 */ /* 0x000f280000300800 */
[----:B------:R-:W4:Y:S04]  /*1dde0*/  LDL.LU R132, [R1+0x4d8] ;  /* 0x0004d80001847983 */ /* 0x000f280000300800 */
[----:B---3--:R0:W-:Y:S04]  /*1ddf0*/  STS.U16 [R12+0x12700], R142 ;  /* 0x0127008e0c007388 */ /* 0x0081e80000000400 */
[----:B0-----:R-:W3:Y:S04]  /*1de00*/  LDL.LU R142, [R1+0x448] ;  /* 0x00044800018e7983 */ /* 0x001ee80000300800 */
[----:B------:R-:W3:Y:S04]  /*1de10*/  LDL.LU R133, [R1+0x3f0] ;  /* 0x0003f00001857983 */ /* 0x000ee80000300800 */
[----:B------:R-:W3:Y:S04]  /*1de20*/  LDL.LU R134, [R1+0x3b8] ;  /* 0x0003b80001867983 */ /* 0x000ee80000300800 */
[----:B------:R-:W3:Y:S04]  /*1de30*/  LDL.LU R135, [R1+0x3e8] ;  /* 0x0003e80001877983 */ /* 0x000ee80000300800 */
[----:B------:R-:W3:Y:S04]  /*1de40*/  LDL.LU R136, [R1+0x3a4] ;  /* 0x0003a40001887983 */ /* 0x000ee80000300800 */
[----:B------:R0:W-:Y:S04]  /*1de50*/  STS.U16 [R12+0x12b00], R138 ;  /* 0x012b008a0c007388 */ /* 0x0001e80000000400 */
[----:B------:R-:W3:Y:S04]  /*1de60*/  LDL.LU R137, [R1+0x338] ;  /* 0x0003380001897983 */ /* 0x000ee80000300800 */
[----:B------:R1:W-:Y:S04]  /*1de70*/  STS.U16 [R12+0x12f00], R139 ;  /* 0x012f008b0c007388 */ /* 0x0003e80000000400 */
[----:B0-----:R-:W3:Y:S04]  /*1de80*/  LDL.LU R138, [R1+0x2b0] ;  /* 0x0002b000018a7983 */ /* 0x001ee80000300800 */
[----:B-1----:R-:W3:Y:S04]  /*1de90*/  LDL.LU R139, [R1+0x290] ;  /* 0x00029000018b7983 */ /* 0x002ee80000300800 */
[----:B--2---:R0:W-:Y:S04]  /*1dea0*/  STS.U16 [R12+0x13300], R143 ;  /* 0x0133008f0c007388 */ /* 0x0041e80000000400 */
[----:B0-----:R-:W2:Y:S04]  /*1deb0*/  LDL.LU R143, [R1+0x270] ;  /* 0x00027000018f7983 */ /* 0x001ea80000300800 */
[----:B----4-:R0:W-:Y:S04]  /*1dec0*/  STS.U16 [R12+0x13700], R144 ;  /* 0x013700900c007388 */ /* 0x0101e80000000400 */
        /* <DEDUP_REMOVED lines=14> */
[----:B------:R-:W-:-:S04]  /*1dfb0*/  FMNMX R13, R223, R13, !PT ;  /* 0x0000000ddf0d7209 */ /* 0x000fc80007800000 */
[----:B------:R-:W-:Y:S02]  /*1dfc0*/  FMNMX R13, R222, R13, !PT ;  /* 0x0000000dde0d7209 */ /* 0x000fe40007800000 */
[----:B------:R-:W-:Y:S02]  /*1dfd0*/  MOV R146, R18 ;  /* 0x0000001200927202 */ /* 0x000fe40000000f00 */
[----:B------:R-:W-:Y:S01]  /*1dfe0*/  MOV R145, R147 ;  /* 0x0000009300917202 */ /* 0x000fe20000000f00 */
[----:B------:R-:W0:Y:S01]  /*1dff0*/  SHFL.BFLY PT, R18, R13, 0x2, 0x1f ;  /* 0x0c401f000d127f89 */ /* 0x000e2200000e0000 */
[----:B------:R-:W-:-:S03]  /*1e000*/  MOV R147, R216 ;  /* 0x000000d800937202 */ /* 0x000fc60000000f00 */
[----:B------:R-:W1:Y:S01]  /*1e010*/  SHFL.BFLY PT, R216, R19, 0x2, 0x1f ;  /* 0x0c401f0013d87f89 */ /* 0x000e6200000e0000 */
[----:B0-----:R-:W-:Y:S02]  /*1e020*/  FMNMX R18, R13, R18, !PT ;  /* 0x000000120d127209 */ /* 0x001fe40007800000 */
[----:B-1----:R-:W-:-:S03]  /*1e030*/  FMNMX R13, R19, R216, !PT ;  /* 0x000000d8130d7209 */ /* 0x002fc60007800000 */
[----:B------:R-:W0:Y:S04]  /*1e040*/  SHFL.BFLY PT, R19, R18, 0x1, 0x1f ;  /* 0x0c201f0012137f89 */ /* 0x000e2800000e0000 */
[----:B------:R-:W1:Y:S01]  /*1e050*/  SHFL.BFLY PT, R216, R13, 0x1, 0x1f ;  /* 0x0c201f000dd87f89 */ /* 0x000e6200000e0000 */
[----:B0-----:R-:W-:Y:S02]  /*1e060*/  FMNMX R18, R18, R19, !PT ;  /* 0x0000001312127209 */ /* 0x001fe40007800000 */
[----:B-1----:R-:W-:Y:S02]  /*1e070*/  FMNMX R216, R13, R216, !PT ;  /* 0x000000d80dd87209 */ /* 0x002fe40007800000 */
[----:B------:R-:W-:-:S05]  /*1e080*/  FMNMX R13, R18, R25, !PT ;  /* 0x00000019120d7209 */ /* 0x000fca0007800000 */
[----:B------:R-:W-:-:S04]  /*1e090*/  FADD R11, R20, -R13 ;  /* 0x8000000d140b7221 */ /* 0x000fc80000000000 */
[----:B------:R-:W-:-:S04]  /*1e0a0*/  FMUL R11, R11, 1.4426950216293334961 ;  /* 0x3fb8aa3b0b0b7820 */ /* 0x000fc80000400000 */
[----:B------:R0:W1:Y:S01]  /*1e0b0*/  MUFU.EX2 R24, R11 ;  /* 0x0000000b00187308 */ /* 0x0000620000000800 */
[----:B------:R0:W-:Y:S04]  /*1e0c0*/  STS.U16 [R12+0x14300], R140 ;  /* 0x0143008c0c007388 */ /* 0x0001e80000000400 */
[----:B------:R1:W-:Y:S04]  /*1e0d0*/  STS.U16 [R12+0x14700], R141 ;  /* 0x0147008d0c007388 */ /* 0x0003e80000000400 */
[----:B0-----:R-:W4:Y:S04]  /*1e0e0*/  LDL.LU R140, [R1+0x24c] ;  /* 0x00024c00018c7983 */ /* 0x001f280000300800 */
[----:B-1----:R-:W4:Y:S04]  /*1e0f0*/  LDL.LU R141, [R1+0x22c] ;  /* 0x00022c00018d7983 */ /* 0x002f280000300800 */
[----:B------:R-:W-:Y:S04]  /*1e100*/  STS.U16 [R12+0x13f00], R130 ;  /* 0x013f00820c007388 */ /* 0x000fe80000000400 */
[----:B------:R-:W-:Y:S04]  /*1e110*/  STS.U16 [R12+0x14b00], R131 ;  /* 0x014b00830c007388 */ /* 0x000fe80000000400 */
[----:B------:R-:W-:Y:S04]  /*1e120*/  STS.U16 [R12+0x14f00], R132 ;  /* 0x014f00840c007388 */ /* 0x000fe80000000400 */
[----:B---3--:R0:W-:Y:S04]  /*1e130*/  STS.U16 [R12+0x15300], R142 ;  /* 0x0153008e0c007388 */ /* 0x0081e80000000400 */
[----:B0-----:R-:W3:Y:S01]  /*1e140*/  LDL.LU R142, [R1+0x204] ;  /* 0x00020400018e7983 */ /* 0x001ee20000300800 */
[----:B------:R-:W-:-:S04]  /*1e150*/  FADD R18, R135, -R13 ;  /* 0x8000000d87127221 */ /* 0x000fc80000000000 */
[----:B------:R-:W-:-:S06]  /*1e160*/  FMUL R11, R18, 1.4426950216293334961 ;  /* 0x3fb8aa3b120b7820 */ /* 0x000fcc0000400000 */
[----:B------:R-:W0:Y:S01]  /*1e170*/  MUFU.EX2 R11, R11 ;  /* 0x0000000b000b7308 */ /* 0x000e220000000800 */
[----:B------:R-:W-:Y:S04]  /*1e180*/  STL [R1+0x2ec], R24 ;  /* 0x0002ec1801007387 */ /* 0x000fe80000100800 */
[----:B------:R-:W-:Y:S04]  /*1e190*/  STS.U16 [R12+0x15700], R133 ;  /* 0x015700850c007388 */ /* 0x000fe80000000400 */
[----:B------:R-:W-:Y:S04]  /*1e1a0*/  STS.U16 [R12+0x15b00], R134 ;  /* 0x015b00860c007388 */ /* 0x000fe80000000400 */
[----:B------:R-:W-:Y:S04]  /*1e1b0*/  STS.U16 [R12+0x15f00], R136 ;  /* 0x015f00880c007388 */ /* 0x000fe80000000400 */
[----:B--2---:R1:W-:Y:S04]  /*1e1c0*/  STS.U16 [R12+0x16f00], R143 ;  /* 0x016f008f0c007388 */ /* 0x0043e80000000400 */
[----:B-1----:R-:W2:Y:S01]  /*1e1d0*/  LDL.LU R143, [R1+0x6ac] ;  /* 0x0006ac00018f7983 */ /* 0x002ea20000300800 */
[----:B----4-:R-:W-:-:S03]  /*1e1e0*/  FADD R18, R144, -R13 ;  /* 0x8000000d90127221 */ /* 0x010fc60000000000 */
[----:B------:R-:W4:Y:S04]  /*1e1f0*/  LDL.LU R144, [R1+0x6a4] ;  /* 0x0006a40001907983 */ /* 0x000f280000300800 */
[----:B0-----:R0:W-:Y:S04]  /*1e200*/  STL [R1+0x2e8], R11 ;  /* 0x0002e80b01007387 */ /* 0x0011e80000100800 */
[----:B------:R-:W4:Y:S04]  /*1e210*/  LDL.LU R130, [R1+0x698] ;  /* 0x0006980001827983 */ /* 0x000f280000300800 */
[----:B------:R-:W4:Y:S01]  /*1e220*/  LDL.LU R131, [R1+0x688] ;  /* 0x0006880001837983 */ /* 0x000f220000300800 */
[----:B0-----:R-:W-:-:S03]  /*1e230*/  LOP3.LUT R11, R14, 0x70, RZ, 0x3c, !PT ;  /* 0x000000700e0b7812 */ /* 0x001fc600078e3cff */
[----:B------:R0:W-:Y:S01]  /*1e240*/  STL [R1+0xf80], R16 ;  /* 0x000f801001007387 */ /* 0x0001e20000100800 */
[----:B------:R-:W-:-:S03]  /*1e250*/  IADD3 R11, R16, R11, RZ ;  /* 0x0000000b100b7210 */ /* 0x000fc60007ffe0ff */
[----:B------:R-:W4:Y:S04]  /*1e260*/  LDL.LU R132, [R1+0x684] ;  /* 0x0006840001847983 */ /* 0x000f280000300800 */
[----:B0-----:R-:W4:Y:S04]  /*1e270*/  LDL R16, [R1+0x734] ;  /* 0x0007340001107983 */ /* 0x001f280000100800 */
[----:B------:R-:W4:Y:S04]  /*1e280*/  LDL.LU R133, [R1+0x678] ;  /* 0x0006780001857983 */ /* 0x000f280000300800 */
[----:B------:R-:W4:Y:S04]  /*1e290*/  LDL.LU R134, [R1+0x66c] ;  /* 0x00066c0001867983 */ /* 0x000f280000300800 */
[----:B------:R-:W4:Y:S04]  /*1e2a0*/  LDL.LU R135, [R1+0x660] ;  /* 0x0006600001877983 */ /* 0x000f280000300800 */
[----:B------:R-:W4:Y:S01]  /*1e2b0*/  LDL.LU R136, [R1+0x400] ;  /* 0x0004000001887983 */ /* 0x000f220000300800 */
[----:B------:R-:W-:Y:S01]  /*1e2c0*/  FADD R14, R218, -R13 ;  /* 0x8000000dda0e7221 */ /* 0x000fe20000000000 */
[----:B------:R-:W-:-:S02]  /*1e2d0*/  FMUL R18, R18, 1.4426950216293334961 ;  /* 0x3fb8aa3b12127820 */ /* 0x000fc40000400000 */
[----:B------:R-:W-:Y:S04]  /*1e2e0*/  STS.U16 [R12+0x13b00], R129 ;  /* 0x013b00810c007388 */ /* 0x000fe80000000400 */
[----:B------:R0:W-:Y:S04]  /*1e2f0*/  STS.U16 [R12+0x16300], R137 ;  /* 0x016300890c007388 */ /* 0x0001e80000000400 */
[----:B------:R1:W-:Y:S04]  /*1e300*/  STS.U16 [R12+0x16700], R138 ;  /* 0x0167008a0c007388 */ /* 0x0003e80000000400 */
[----:B------:R1:W-:Y:S04]  /*1e310*/  STS.U16 [R12+0x16b00], R139 ;  /* 0x016b008b0c007388 */ /* 0x0003e80000000400 */
[----:B------:R-:W-:Y:S01]  /*1e320*/  STS.U16 [R12+0x17f00], R240 ;  /* 0x017f00f00c007388 */ /* 0x000fe20000000400 */
[----:B------:R1:W4:Y:S03]  /*1e330*/  MUFU.EX2 R218, R18 ;  /* 0x0000001200da7308 */ /* 0x0003260000000800 */
[----:B0-----:R-:W4:Y:S04]  /*1e340*/  LDL.LU R137, [R1+0x650] ;  /* 0x0006500001897983 */ /* 0x001f280000300800 */
[----:B-1----:R-:W4:Y:S04]  /*1e350*/  LDL.LU R138, [R1+0x624] ;  /* 0x00062400018a7983 */ /* 0x002f280000300800 */
[----:B------:R-:W4:Y:S01]  /*1e360*/  LDL.LU R139, [R1+0x600] ;  /* 0x00060000018b7983 */ /* 0x000f220000300800 */
[----:B------:R-:W-:-:S04]  /*1e370*/  FADD R18, -R13, R25 ;  /* 0x000000190d127221 */ /* 0x000fc80000000100 */
[----:B------:R-:W-:-:S04]  /*1e380*/  FMUL R18, R18, 1.4426950216293334961 ;  /* 0x3fb8aa3b12127820 */ /* 0x000fc80000400000 */
[----:B------:R-:W-:Y:S01]  /*1e390*/  MUFU.EX2 R19, R18 ;  /* 0x0000001200137308 */ /* 0x000fe20000000800 */
[----:B------:R0:W-:Y:S04]  /*1e3a0*/  STS.U16 [R12+0x17300], R140 ;  /* 0x0173008c0c007388 */ /* 0x0001e80000000400 */
[----:B------:R1:W-:Y:S04]  /*1e3b0*/  STS.U16 [R12+0x17700], R141 ;  /* 0x0177008d0c007388 */ /* 0x0003e80000000400 */
[----:B0-----:R-:W4:Y:S04]  /*1e3c0*/  LDL.LU R140, [R1+0x5dc] ;  /* 0x0005dc00018c7983 */ /* 0x001f280000300800 */
[----:B-1----:R-:W4:Y:S04]  /*1e3d0*/  LDL.LU R141, [R1+0x5bc] ;  /* 0x0005bc00018d7983 */ /* 0x002f280000300800 */
[----:B---3--:R0:W-:Y:S02]  /*1e3e0*/  STS.U16 [R12+0x17b00], R142 ;  /* 0x017b008e0c007388 */ /* 0x0081e40000000400 */
[----:B0-----:R-:W-:-:S02]  /*1e3f0*/  FMUL R12, R14, 1.4426950216293334961 ;  /* 0x3fb8aa3b0e0c7820 */ /* 0x001fc40000400000 */
[----:B------:R-:W3:Y:S04]  /*1e400*/  LDL.LU R142, [R1+0x59c] ;  /* 0x00059c00018e7983 */ /* 0x000ee80000300800 */
[----:B------:R-:W0:Y:S01]  /*1e410*/  MUFU.EX2 R12, R12 ;  /* 0x0000000c000c7308 */ /* 0x000e220000000800 */
[----:B--2---:R1:W-:Y:S04]  /*1e420*/  STS.U16 [R11+0x10380], R143 ;  /* 0x0103808f0b007388 */ /* 0x0043e80000000400 */
[----:B----4-:R2:W-:Y:S04]  /*1e430*/  STS.U16 [R11+0x10780], R144 ;  /* 0x010780900b007388 */ /* 0x0105e80000000400 */
[----:B-1----:R-:W4:Y:S04]  /*1e440*/  LDL.LU R143, [R1+0x57c] ;  /* 0x00057c00018f7983 */ /* 0x002f280000300800 */
[----:B--2---:R-:W2:Y:S04]  /*1e450*/  LDL.LU R144, [R1+0x55c] ;  /* 0x00055c0001907983 */ /* 0x004ea80000300800 */
[----:B------:R-:W-:Y:S04]  /*1e460*/  STL [R1+0x2e4], R218 ;  /* 0x0002e4da01007387 */ /* 0x000fe80000100800 */
[----:B0-----:R-:W-:Y:S01]  /*1e470*/  STL [R1+0x2e0], R12 ;  /* 0x0002e00c01007387 */ /* 0x001fe20000100800 */
[----:B------:R-:W-:-:S03]  /*1e480*/  FMNMX R14, R216, R16, !PT ;  /* 0x00000010d80e7209 */ /* 0x000fc60007800000 */
[----:B------:R0:W-:Y:S02]  /*1e490*/  STL [R1+0x1794], R198 ;  /* 0x001794c601007387 */ /* 0x0001e40000100800 */
[--C-:B------:R-:W-:Y:S02]  /*1e4a0*/  FADD R18, R217, -R14.reuse ;  /* 0x8000000ed9127221 */ /* 0x100fe40000000000 */
[----:B0-----:R-:W2:Y:S01]  /*1e4b0*/  LDL.LU R198, [R1+0x388] ;  /* 0x0003880001c67983 */ /* 0x001ea20000300800 */
[----:B------:R-:W-:-:S04]  /*1e4c0*/  FADD R12, R136, -R14 ;  /* 0x8000000e880c7221 */ /* 0x000fc80000000000 */
[----:B------:R-:W-:-:S04]  /*1e4d0*/  FMUL R12, R12, 1.4426950216293334961 ;  /* 0x3fb8aa3b0c0c7820 */ /* 0x000fc80000400000 */
[----:B------:R0:W1:Y:S02]  /*1e4e0*/  MUFU.EX2 R217, R12 ;  /* 0x0000000c00d97308 */ /* 0x0000640000000800 */
[----:B0-----:R-:W2:Y:S01]  /*1e4f0*/  LDL.LU R12, [R1+0x558] ;  /* 0x00055800010c7983 */ /* 0x001ea20000300800 */
[----:B------:R-:W-:-:S03]  /*1e500*/  MOV R216, R24 ;  /* 0x0000001800d87202 */ /* 0x000fc60000000f00 */
[----:B-1----:R-:W-:Y:S04]  /*1e510*/  STL [R1+0x2dc], R217 ;  /* 0x0002dcd901007387 */ /* 0x002fe80000100800 */
[----:B------:R-:W2:Y:S04]  /*1e520*/  LDL.LU.64 R24, [R1] ;  /* 0x0000000001187983 */ /* 0x000ea80000300a00 */
[----:B------:R-:W2:Y:S04]  /*1e530*/  LDL.LU.64 R26, [R1+0x8] ;  /* 0x00000800011a7983 */ /* 0x000ea80000300a00 */
        /* <DEDUP_REMOVED lines=50> */
[----:B------:R-:W-:Y:S04]  /*1e860*/  STS.U16 [R11+0x10b80], R130 ;  /* 0x010b80820b007388 */ /* 0x000fe80000000400 */
[----:B------:R0:W-:Y:S04]  /*1e870*/  STS.U16 [R11+0x10f80], R131 ;  /* 0x010f80830b007388 */ /* 0x0001e80000000400 */
[----:B------:R-:W2:Y:S04]  /*1e880*/  LDL.LU.64 R128, [R1+0x1a0] ;  /* 0x0001a00001807983 */ /* 0x000ea80000300a00 */
[----:B------:R-:W-:Y:S04]  /*1e890*/  STS.U16 [R11+0x11380], R132 ;  /* 0x011380840b007388 */ /* 0x000fe80000000400 */
[----:B------:R1:W-:Y:S04]  /*1e8a0*/  STS.U16 [R11+0x11780], R133 ;  /* 0x011780850b007388 */ /* 0x0003e80000000400 */
[----:B0-----:R-:W2:Y:S04]  /*1e8b0*/  LDL.LU.64 R130, [R1+0x1a8] ;  /* 0x0001a80001827983 */ /* 0x001ea80000300a00 */
[----:B------:R-:W-:Y:S04]  /*1e8c0*/  STS.U16 [R11+0x11b80], R134 ;  /* 0x011b80860b007388 */ /* 0x000fe80000000400 */
[----:B------:R0:W-:Y:S04]  /*1e8d0*/  STS.U16 [R11+0x11f80], R135 ;  /* 0x011f80870b007388 */ /* 0x0001e80000000400 */
[----:B-1----:R-:W2:Y:S04]  /*1e8e0*/  LDL.LU.64 R132, [R1+0x1b0] ;  /* 0x0001b00001847983 */ /* 0x002ea80000300a00 */
[----:B------:R1:W-:Y:S04]  /*1e8f0*/  STS.U16 [R11+0x12380], R137 ;  /* 0x012380890b007388 */ /* 0x0003e80000000400 */
[----:B0-----:R-:W2:Y:S01]  /*1e900*/  LDL.LU.64 R134, [R1+0x1b8] ;  /* 0x0001b80001867983 */ /* 0x001ea20000300a00 */
[----:B------:R-:W-:-:S03]  /*1e910*/  MOV R240, R145 ;  /* 0x0000009100f07202 */ /* 0x000fc60000000f00 */
[----:B------:R-:W-:Y:S04]  /*1e920*/  STS.U16 [R11+0x12780], R138 ;  /* 0x0127808a0b007388 */ /* 0x000fe80000000400 */
[----:B------:R0:W-:Y:S04]  /*1e930*/  STS.U16 [R11+0x12b80], R139 ;  /* 0x012b808b0b007388 */ /* 0x0001e80000000400 */
[----:B-1----:R-:W2:Y:S01]  /*1e940*/  LDL.LU.64 R136, [R1+0x1c0] ;  /* 0x0001c00001887983 */ /* 0x002ea20000300a00 */
[----:B------:R-:W-:-:S03]  /*1e950*/  MOV R20, R146 ;  /* 0x0000009200147202 */ /* 0x000fc60000000f00 */
[----:B------:R-:W-:Y:S01]  /*1e960*/  STS.U16 [R11+0x12f80], R140 ;  /* 0x012f808c0b007388 */ /* 0x000fe20000000400 */
[----:B------:R-:W-:-:S03]  /*1e970*/  MOV R234, R147 ;  /* 0x0000009300ea7202 */ /* 0x000fc60000000f00 */
[----:B------:R1:W-:Y:S04]  /*1e980*/  STS.U16 [R11+0x13380], R141 ;  /* 0x0133808d0b007388 */ /* 0x0003e80000000400 */
[----:B0-----:R-:W2:Y:S01]  /*1e990*/  LDL.LU.64 R138, [R1+0x1c8] ;  /* 0x0001c800018a7983 */ /* 0x001ea20000300a00 */
[----:B------:R-:W-:-:S03]  /*1e9a0*/  MOV R236, R148 ;  /* 0x0000009400ec7202 */ /* 0x000fc60000000f00 */
[----:B---3--:R-:W-:Y:S01]  /*1e9b0*/  STS.U16 [R11+0x13780], R142 ;  /* 0x0137808e0b007388 */ /* 0x008fe20000000400 */
[----:B------:R-:W-:-:S03]  /*1e9c0*/  MOV R16, R149 ;  /* 0x0000009500107202 */ /* 0x000fc60000000f00 */
[----:B----4-:R0:W-:Y:S04]  /*1e9d0*/  STS.U16 [R11+0x13b80], R143 ;  /* 0x013b808f0b007388 */ /* 0x0101e80000000400 */
[----:B-1----:R-:W3:Y:S01]  /*1e9e0*/  LDL.LU.64 R140, [R1+0x1d0] ;  /* 0x0001d000018c7983 */ /* 0x002ee20000300a00 */
[----:B------:R-:W-:-:S03]  /*1e9f0*/  MOV R241, R150 ;  /* 0x0000009600f17202 */ /* 0x000fc60000000f00 */
[----:B--2---:R1:W-:Y:S01]  /*1ea00*/  STS.U16 [R11+0x13f80], R144 ;  /* 0x013f80900b007388 */ /* 0x0043e20000000400 */
[----:B------:R-:W-:-:S03]  /*1ea10*/  MOV R243, R151 ;  /* 0x0000009700f37202 */ /* 0x000fc60000000f00 */
[----:B0-----:R-:W2:Y:S04]  /*1ea20*/  LDL.LU.64 R142, [R1+0x1d8] ;  /* 0x0001d800018e7983 */ /* 0x001ea80000300a00 */
[----:B-1----:R-:W4:Y:S04]  /*1ea30*/  LDL.LU.64 R144, [R1+0x1e0] ;  /* 0x0001e00001907983 */ /* 0x002f280000300a00 */
[----:B------:R-:W2:Y:S04]  /*1ea40*/  LDL.LU.64 R146, [R1+0x1e8] ;  /* 0x0001e80001927983 */ /* 0x000ea80000300a00 */
[----:B------:R-:W2:Y:S04]  /*1ea50*/  LDL.LU.64 R148, [R1+0x1f0] ;  /* 0x0001f00001947983 */ /* 0x000ea80000300a00 */
[----:B------:R-:W2:Y:S04]  /*1ea60*/  LDL.LU.64 R150, [R1+0x1f8] ;  /* 0x0001f80001967983 */ /* 0x000ea80000300a00 */
[----:B------:R0:W-:Y:S04]  /*1ea70*/  STS.U16 [R11+0x14380], R198 ;  /* 0x014380c60b007388 */ /* 0x0001e80000000400 */
[----:B------:R1:W-:Y:S04]  /*1ea80*/  STS.U16 [R11+0x14780], R12 ;  /* 0x0147800c0b007388 */ /* 0x0003e80000000400 */
[----:B0-----:R-:W2:Y:S01]  /*1ea90*/  LDL.LU R198, [R1+0x1794] ;  /* 0x0017940001c67983 */ /* 0x001ea20000300800 */
[----:B-1----:R-:W-:-:S03]  /*1eaa0*/  FADD R12, R21, -R14 ;  /* 0x8000000e150c7221 */ /* 0x002fc60000000000 */
[----:B------:R-:W2:Y:S04]  /*1eab0*/  LDL.LU R21, [R1+0x48c] ;  /* 0x00048c0001157983 */ /* 0x000ea80000300800 */
[----:B------:R0:W-:Y:S04]  /*1eac0*/  STL [R1+0x1790], R199 ;  /* 0x001790c701007387 */ /* 0x0001e80000100800 */
[----:B0-----:R-:W3:Y:S04]  /*1ead0*/  LDL.LU R199, [R1+0x53c] ;  /* 0x00053c0001c77983 */ /* 0x001ee80000300800 */
[----:B------:R0:W-:Y:S04]  /*1eae0*/  STL [R1+0x178c], R200 ;  /* 0x00178cc801007387 */ /* 0x0001e80000100800 */
[----:B0-----:R-:W4:Y:S04]  /*1eaf0*/  LDL.LU R200, [R1+0x518] ;  /* 0x0005180001c87983 */ /* 0x001f280000300800 */
[----:B------:R0:W-:Y:S04]  /*1eb00*/  STL [R1+0x1788], R201 ;  /* 0x001788c901007387 */ /* 0x0001e80000100800 */
[----:B0-----:R-:W2:Y:S04]  /*1eb10*/  LDL.LU R201, [R1+0x4f8] ;  /* 0x0004f80001c97983 */ /* 0x001ea80000300800 */
[----:B------:R0:W-:Y:S04]  /*1eb20*/  STL [R1+0x1784], R202 ;  /* 0x001784ca01007387 */ /* 0x0001e80000100800 */
[----:B0-----:R-:W2:Y:S01]  /*1eb30*/  LDL.LU R202, [R1+0x498] ;  /* 0x0004980001ca7983 */ /* 0x001ea20000300800 */
[----:B------:R-:W-:-:S06]  /*1eb40*/  FMUL R18, R18, 1.4426950216293334961 ;  /* 0x3fb8aa3b12127820 */ /* 0x000fcc0000400000 */
[----:B------:R-:W0:Y:S02]  /*1eb50*/  MUFU.EX2 R18, R18 ;  /* 0x0000001200127308 */ /* 0x000e240000000800 */
[----:B0-----:R0:W-:Y:S04]  /*1eb60*/  STL [R1+0x2d0], R18 ;  /* 0x0002d01201007387 */ /* 0x0011e80000100800 */
[----:B0-----:R-:W2:Y:S04]  /*1eb70*/  LDL.LU R18, [R1+0x40c] ;  /* 0x00040c0001127983 */ /* 0x001ea80000300800 */
[----:B---3--:R0:W-:Y:S04]  /*1eb80*/  STS.U16 [R11+0x14b80], R199 ;  /* 0x014b80c70b007388 */ /* 0x0081e80000000400 */
[----:B0-----:R-:W3:Y:S04]  /*1eb90*/  LDL.LU R199, [R1+0x1790] ;  /* 0x0017900001c77983 */ /* 0x001ee80000300800 */
[----:B----4-:R0:W-:Y:S04]  /*1eba0*/  STS.U16 [R11+0x14f80], R200 ;  /* 0x014f80c80b007388 */ /* 0x0101e80000000400 */
[----:B0-----:R-:W4:Y:S04]  /*1ebb0*/  LDL.LU R200, [R1+0x178c] ;  /* 0x00178c0001c87983 */ /* 0x001f280000300800 */
[----:B--2---:R0:W-:Y:S04]  /*1ebc0*/  STS.U16 [R11+0x15380], R201 ;  /* 0x015380c90b007388 */ /* 0x0041e80000000400 */
[----:B0-----:R-:W2:Y:S04]  /*1ebd0*/  LDL.LU R201, [R1+0x1788] ;  /* 0x0017880001c97983 */ /* 0x001ea80000300800 */
[----:B------:R0:W-:Y:S04]  /*1ebe0*/  STS.U16 [R11+0x15780], R202 ;  /* 0x015780ca0b007388 */ /* 0x0001e80000000400 */
[----:B0-----:R-:W2:Y:S04]  /*1ebf0*/  LDL.LU R202, [R1+0x1784] ;  /* 0x0017840001ca7983 */ /* 0x001ea80000300800 */
[----:B------:R0:W-:Y:S04]  /*1ec00*/  STL [R1+0x1774], R208 ;  /* 0x001774d001007387 */ /* 0x0001e80000100800 */
[----:B0-----:R-:W3:Y:S04]  /*1ec10*/  LDL.LU R208, [R1+0x2ac] ;  /* 0x0002ac0001d07983 */ /* 0x001ee80000300800 */
[----:B------:R0:W-:Y:S04]  /*1ec20*/  STL [R1+0x1770], R209 ;  /* 0x001770d101007387 */ /* 0x0001e80000100800 */
[----:B0-----:R-:W4:Y:S04]  /*1ec30*/  LDL.LU R209, [R1+0x28c] ;  /* 0x00028c0001d17983 */ /* 0x001f280000300800 */
[----:B------:R0:W-:Y:S04]  /*1ec40*/  STL [R1+0x176c], R212 ;  /* 0x00176cd401007387 */ /* 0x0001e80000100800 */
[----:B0-----:R-:W2:Y:S04]  /*1ec50*/  LDL.LU R212, [R1+0x26c] ;  /* 0x00026c0001d47983 */ /* 0x001ea80000300800 */
[----:B------:R0:W-:Y:S04]  /*1ec60*/  STL [R1+0x1768], R213 ;  /* 0x001768d501007387 */ /* 0x0001e80000100800 */
[----:B0-----:R-:W2:Y:S04]  /*1ec70*/  LDL.LU R213, [R1+0x248] ;  /* 0x0002480001d57983 */ /* 0x001ea80000300800 */
[----:B------:R0:W-:Y:S04]  /*1ec80*/  STL [R1+0x1764], R206 ;  /* 0x001764ce01007387 */ /* 0x0001e80000100800 */
[----:B0-----:R-:W2:Y:S04]  /*1ec90*/  LDL.LU R206, [R1+0x224] ;  /* 0x0002240001ce7983 */ /* 0x001ea80000300800 */
[----:B------:R0:W-:Y:S04]  /*1eca0*/  STL [R1+0x1780], R203 ;  /* 0x001780cb01007387 */ /* 0x0001e80000100800 */
[----:B0-----:R-:W3:Y:S04]  /*1ecb0*/  LDL.LU R203, [R1+0x3cc] ;  /* 0x0003cc0001cb7983 */ /* 0x001ee80000300800 */
[----:B------:R0:W-:Y:S04]  /*1ecc0*/  STL [R1+0x177c], R204 ;  /* 0x00177ccc01007387 */ /* 0x0001e80000100800 */
[----:B0-----:R-:W4:Y:S01]  /*1ecd0*/  LDL.LU R204, [R1+0x378] ;  /* 0x0003780001cc7983 */ /* 0x001f220000300800 */
[----:B------:R-:W-:-:S03]  /*1ece0*/  FMUL R12, R12, 1.4426950216293334961 ;  /* 0x3fb8aa3b0c0c7820 */ /* 0x000fc60000400000 */
[----:B------:R0:W-:Y:S02]  /*1ecf0*/  STS.U16 [R11+0x15b80], R18 ;  /* 0x015b80120b007388 */ /* 0x0001e40000000400 */
[----:B0-----:R-:W-:Y:S02]  /*1ed00*/  FADD R18, R219, -R14 ;  /* 0x8000000edb127221 */ /* 0x001fe40000000000 */
[----:B------:R0:W1:Y:S02]  /*1ed10*/  MUFU.EX2 R219, R12 ;  /* 0x0000000c00db7308 */ /* 0x0000640000000800 */
[----:B0-----:R-:W2:Y:S04]  /*1ed20*/  LDL.LU R12, [R1+0x734] ;  /* 0x00073400010c7983 */ /* 0x001ea80000300800 */
[----:B---3--:R0:W-:Y:S04]  /*1ed30*/  STS.U16 [R11+0x15f80], R203 ;  /* 0x015f80cb0b007388 */ /* 0x0081e80000000400 */
[----:B0-----:R-:W3:Y:S04]  /*1ed40*/  LDL.LU R203, [R1+0x1780] ;  /* 0x0017800001cb7983 */ /* 0x001ee80000300800 */
[----:B----4-:R0:W-:Y:S04]  /*1ed50*/  STS.U16 [R11+0x16380], R204 ;  /* 0x016380cc0b007388 */ /* 0x0101e80000000400 */
[----:B0-----:R-:W4:Y:S04]  /*1ed60*/  LDL.LU R204, [R1+0x177c] ;  /* 0x00177c0001cc7983 */ /* 0x001f280000300800 */
[----:B------:R0:W-:Y:S04]  /*1ed70*/  STL [R1+0x1778], R205 ;  /* 0x001778cd01007387 */ /* 0x0001e80000100800 */
[----:B0-----:R-:W2:Y:S01]  /*1ed80*/  LDL.LU R205, [R1+0x348] ;  /* 0x0003480001cd7983 */ /* 0x001ea20000300800 */
[----:B------:R-:W-:-:S06]  /*1ed90*/  FMUL R18, R18, 1.4426950216293334961 ;  /* 0x3fb8aa3b12127820 */ /* 0x000fcc0000400000 */
[----:B------:R-:W0:Y:S01]  /*1eda0*/  MUFU.EX2 R18, R18 ;  /* 0x0000001200127308 */ /* 0x000e220000000800 */
[----:B------:R-:W-:Y:S04]  /*1edb0*/  STS.U16 [R11+0x16b80], R208 ;  /* 0x016b80d00b007388 */ /* 0x000fe80000000400 */
[----:B------:R-:W-:Y:S04]  /*1edc0*/  STS.U16 [R11+0x16f80], R209 ;  /* 0x016f80d10b007388 */ /* 0x000fe80000000400 */
[----:B--2---:R2:W-:Y:S04]  /*1edd0*/  STS.U16 [R11+0x16780], R205 ;  /* 0x016780cd0b007388 */ /* 0x0045e80000000400 */
[----:B--2---:R-:W2:Y:S04]  /*1ede0*/  LDL.LU R205, [R1+0x1778] ;  /* 0x0017780001cd7983 */ /* 0x004ea80000300800 */
[----:B-1----:R-:W-:Y:S04]  /*1edf0*/  STL [R1+0x2d8], R219 ;  /* 0x0002d8db01007387 */ /* 0x002fe80000100800 */
[----:B------:R-:W2:Y:S04]  /*1ee00*/  LDL.LU R208, [R1+0x1774] ;  /* 0x0017740001d07983 */ /* 0x000ea80000300800 */
[----:B------:R-:W2:Y:S04]  /*1ee10*/  LDL.LU R209, [R1+0x1770] ;  /* 0x0017700001d17983 */ /* 0x000ea80000300800 */
[----:B0-----:R0:W-:Y:S04]  /*1ee20*/  STL [R1+0x2d4], R18 ;  /* 0x0002d41201007387 */ /* 0x0011e80000100800 */
[----:B0-----:R-:W3:Y:S01]  /*1ee30*/  LDL.LU R18, [R1+0x444] ;  /* 0x0004440001127983 */ /* 0x001ee20000300800 */
[----:B------:R-:W-:-:S03]  /*1ee40*/  FADD R12, -R14, R12 ;  /* 0x0000000c0e0c7221 */ /* 0x000fc60000000100 */
[----:B------:R0:W-:Y:S01]  /*1ee50*/  STS.U16 [R11+0x17380], R212 ;  /* 0x017380d40b007388 */ /* 0x0001e20000000400 */
[----:B------:R-:W-:-:S03]  /*1ee60*/  FMUL R12, R12, 1.4426950216293334961 ;  /* 0x3fb8aa3b0c0c7820 */ /* 0x000fc60000400000 */
[----:B------:R1:W-:Y:S04]  /*1ee70*/  STS.U16 [R11+0x17780], R213 ;  /* 0x017780d50b007388 */ /* 0x0003e80000000400 */
[----:B------:R4:W-:Y:S04]  /*1ee80*/  STS.U16 [R11+0x17b80], R206 ;  /* 0x017b80ce0b007388 */ /* 0x0009e80000000400 */
[----:B0-----:R-:W2:Y:S04]  /*1ee90*/  LDL.LU R212, [R1+0x176c] ;  /* 0x00176c0001d47983 */ /* 0x001ea80000300800 */
[----:B-1----:R-:W2:Y:S04]  /*1eea0*/  LDL.LU R213, [R1+0x1768] ;  /* 0x0017680001d57983 */ /* 0x002ea80000300800 */
[----:B------:R0:W-:Y:S04]  /*1eeb0*/  STS.U16 [R11+0x17f80], R252 ;  /* 0x017f80fc0b007388 */ /* 0x0001e80000000400 */
[----:B----4-:R-:W4:Y:S01]  /*1eec0*/  LDL.LU R206, [R1+0x1764] ;  /* 0x0017640001ce7983 */ /* 0x010f220000300800 */
[-C--:B------:R-:W-:Y:S01]  /*1eed0*/  FMUL R24, R24, R19.reuse ;  /* 0x0000001318187220 */ /* 0x080fe20000400000 */
[-C--:B------:R-:W-:Y:S01]  /*1eee0*/  FMUL R25, R25, R19.reuse ;  /* 0x0000001319197220 */ /* 0x080fe20000400000 */
[-C--:B------:R-:W-:Y:S01]  /*1eef0*/  FMUL R28, R28, R19.reuse ;  /* 0x000000131c1c7220 */ /* 0x080fe20000400000 */
[-C--:B------:R-:W-:Y:S01]  /*1ef00*/  FMUL R29, R29, R19.reuse ;  /* 0x000000131d1d7220 */ /* 0x080fe20000400000 */
[-C--:B------:R-:W-:Y:S01]  /*1ef10*/  FMUL R32, R32, R19.reuse ;  /* 0x0000001320207220 */ /* 0x080fe20000400000 */
[----:B0-----:R-:W2:Y:S01]  /*1ef20*/  LDL.LU R11, [R1+0x420] ;  /* 0x00042000010b7983 */ /* 0x001ea20000300800 */
[-C--:B------:R-:W-:Y:S01]  /*1ef30*/  FMUL R33, R33, R19.reuse ;  /* 0x0000001321217220 */ /* 0x080fe20000400000 */
        /* <DEDUP_REMOVED lines=57> */
[----:B------:R-:W-:Y:S01]  /*1f2d0*/  FMUL R149, R149, R19 ;  /* 0x0000001395957220 */ /* 0x000fe20000400000 */
[----:B------:R0:W-:Y:S06]  /*1f2e0*/  MEMBAR.ALL.CTA ;  /* 0x0000000000007992 */ /* 0x0001ec0000008000 */
[----:B0-----:R-:W0:Y:S01]  /*1f2f0*/  FENCE.VIEW.ASYNC.S ;  /* 0x00000000000073c6 */ /* 0x001e220000000000 */
[----:B---3--:R-:W-:-:S02]  /*1f300*/  MOV R252, R18 ;  /* 0x0000001200fc7202 */ /* 0x008fc40000000f00 */
[----:B------:R1:W3:Y:S02]  /*1f310*/  MUFU.EX2 R18, R12 ;  /* 0x0000000c00127308 */ /* 0x0002e40000000800 */
[----:B-1----:R-:W4:Y:S04]  /*1f320*/  LDL.LU R12, [R1+0x418] ;  /* 0x00041800010c7983 */ /* 0x002f280000300800 */
[----:B------:R1:W-:Y:S04]  /*1f330*/  STL [R1+0x1760], R207 ;  /* 0x001760cf01007387 */ /* 0x0003e80000100800 */
[----:B------:R0:W-:Y:S04]  /*1f340*/  STL [R1+0x175c], R210 ;  /* 0x00175cd201007387 */ /* 0x0001e80000100800 */
[----:B------:R3:W-:Y:S04]  /*1f350*/  STL [R1+0x1758], R211 ;  /* 0x001758d301007387 */ /* 0x0007e80000100800 */
[----:B------:R2:W-:Y:S04]  /*1f360*/  STL [R1+0x1754], R214 ;  /* 0x001754d601007387 */ /* 0x0005e80000100800 */
[----:B-1----:R-:W4:Y:S04]  /*1f370*/  LDL R207, [R1+0x2e8] ;  /* 0x0002e80001cf7983 */ /* 0x002f280000100800 */
[----:B0-----:R-:W4:Y:S04]  /*1f380*/  LDL.LU R210, [R1+0x468] ;  /* 0x0004680001d27983 */ /* 0x001f280000300800 */
[----:B---3--:R-:W3:Y:S04]  /*1f390*/  LDL R211, [R1+0x2e0] ;  /* 0x0002e00001d37983 */ /* 0x008ee80000100800 */
[----:B--2---:R-:W2:Y:S04]  /*1f3a0*/  LDL R214, [R1+0x2d4] ;  /* 0x0002d40001d67983 */ /* 0x004ea80000100800 */
[----:B------:R4:W-:Y:S01]  /*1f3b0*/  STL [R1+0xf84], R19 ;  /* 0x000f841301007387 */ /* 0x0009e20000100800 */
[----:B------:R-:W-:Y:S01]  /*1f3c0*/  FADD R11, R11, -R13 ;  /* 0x8000000d0b0b7221 */ /* 0x000fe20000000000 */
[----:B------:R-:W-:Y:S01]  /*1f3d0*/  BAR.SYNC.DEFER_BLOCKING 0x0 ;  /* 0x0000000000007b1d */ /* 0x000fe20000010000 */
[----:B----4-:R-:W-:-:S05]  /*1f3e0*/  MOV R19, R210 ;  /* 0x000000d200137202 */ /* 0x010fca0000000f00 */
[----:B------:R-:W4:Y:S01]  /*1f3f0*/  LDL R210, [R1+0x2d0] ;  /* 0x0002d00001d27983 */ /* 0x000f220000100800 */
        /* <DEDUP_REMOVED lines=64> */
[----:B------:R-:W-:-:S02]  /*1f800*/  F2FP.F16.F32.PACK_AB R216, R207, R216 ;  /* 0x000000d8cfd8723e */ /* 0x000fc400000000ff */
[----:B---3--:R-:W-:Y:S02]  /*1f810*/  F2FP.F16.F32.PACK_AB R218, R211, R218 ;  /* 0x000000dad3da723e */ /* 0x008fe400000000ff */
[----:B--2---:R-:W-:Y:S01]  /*1f820*/  F2FP.F16.F32.PACK_AB R219, R214, R219 ;  /* 0x000000dbd6db723e */ /* 0x004fe200000000ff */
[----:B------:R0:W-:Y:S01]  /*1f830*/  STL [R1+0xf88], R18 ;  /* 0x000f881201007387 */ /* 0x0001e20000100800 */
[----:B------:R-:W-:Y:S01]  /*1f840*/  FMUL R11, R11, 1.4426950216293334961 ;  /* 0x3fb8aa3b0b0b7820 */ /* 0x000fe20000400000 */
[----:B------:R-:W-:Y:S02]  /*1f850*/  FADD R12, R12, -R13 ;  /* 0x8000000d0c0c7221 */ /* 0x000fe40000000000 */
[----:B0-----:R-:W2:Y:S04]  /*1f860*/  LDL.LU R18, [R1+0x464] ;  /* 0x0004640001127983 */ /* 0x001ea80000300800 */
[----:B------:R-:W3:Y:S01]  /*1f870*/  LDL.LU R207, [R1+0x1760] ;  /* 0x0017600001cf7983 */ /* 0x000ee20000300800 */
[----:B----4-:R-:W-:-:S03]  /*1f880*/  F2FP.F16.F32.PACK_AB R217, R210, R217 ;  /* 0x000000d9d2d9723e */ /* 0x010fc600000000ff */
[----:B------:R-:W4:Y:S01]  /*1f890*/  LDL.LU R210, [R1+0x175c] ;  /* 0x00175c0001d27983 */ /* 0x000f220000300800 */
[----:B------:R-:W-:-:S03]  /*1f8a0*/  WARPGROUP.ARRIVE ;  /* 0x00000000000079c5 */ /* 0x000fc60000000000 */
[----:B------:R-:W4:Y:S03]  /*1f8b0*/  LDL.LU R211, [R1+0x1758] ;  /* 0x0017580001d37983 */ /* 0x000f260000300800 */
[----:B------:R-:W-:Y:S01]  /*1f8c0*/  HGMMA.64x256x16.F32 R24, R216, gdesc[UR52], R24, gsb0 ;  /* 0x03e00034d8187df0 */ /* 0x000fe20008000818 */
[----:B------:R-:W4:Y:S02]  /*1f8d0*/  LDL.LU R214, [R1+0x1754] ;  /* 0x0017540001d67983 */ /* 0x000f240000300800 */
[----:B------:R-:W-:Y:S02]  /*1f8e0*/  WARPGROUP.DEPBAR.LE gsb0, 0x0 ;  /* 0x00008000000079c5 */ /* 0x000fe40000010000 */
[----:B------:R-:W2:Y:S01]  /*1f8f0*/  LDL.LU R219, [R1+0x440] ;  /* 0x0004400001db7983 */ /* 0x000ea20000300800 */
[----:B------:R0:W1:Y:S03]  /*1f900*/  MUFU.EX2 R216, R11 ;  /* 0x0000000b00d87308 */ /* 0x0000660000000800 */
[----:B------:R-:W3:Y:S04]  /*1f910*/  LDL.LU R218, [R1+0x414] ;  /* 0x0004140001da7983 */ /* 0x000ee80000300800 */
[----:B------:R-:W4:Y:S01]  /*1f920*/  LDL.LU R217, [R1+0x438] ;  /* 0x0004380001d97983 */ /* 0x000f220000300800 */
[----:B0-----:R-:W-:-:S03]  /*1f930*/  FMUL R11, R12, 1.4426950216293334961 ;  /* 0x3fb8aa3b0c0b7820 */ /* 0x001fc60000400000 */
[----:B------:R-:W2:Y:S03]  /*1f940*/  LDL.LU R12, [R1+0x410] ;  /* 0x00041000010c7983 */ /* 0x000ea60000300800 */
[----:B------:R-:W0:Y:S01]  /*1f950*/  MUFU.EX2 R11, R11 ;  /* 0x0000000b000b7308 */ /* 0x000e220000000800 */
[----:B-1----:R-:W-:Y:S04]  /*1f960*/  STL [R1+0x2b8], R216 ;  /* 0x0002b8d801007387 */ /* 0x002fe80000100800 */
[----:B0-----:R0:W-:Y:S01]  /*1f970*/  STL [R1+0x2c4], R11 ;  /* 0x0002c40b01007387 */ /* 0x0011e20000100800 */
[----:B--2---:R-:W-:-:S04]  /*1f980*/  FADD R12, R12, -R13 ;  /* 0x8000000d0c0c7221 */ /* 0x004fc80000000000 */
[----:B0-----:R-:W-:Y:S01]  /*1f990*/  FMUL R11, R12, 1.4426950216293334961 ;  /* 0x3fb8aa3b0c0b7820 */ /* 0x001fe20000400000 */
[----:B---3--:R-:W-:-:S03]  /*1f9a0*/  FADD R12, R218, -R13 ;  /* 0x8000000dda0c7221 */ /* 0x008fc60000000000 */
[----:B------:R0:W1:Y:S02]  /*1f9b0*/  MUFU.EX2 R218, R11 ;  /* 0x0000000b00da7308 */ /* 0x0000640000000800 */
[----:B0-----:R-:W-:Y:S02]  /*1f9c0*/  FMUL R11, R12, 1.4426950216293334961 ;  /* 0x3fb8aa3b0c0b7820 */ /* 0x001fe40000400000 */
[----:B------:R-:W2:Y:S04]  /*1f9d0*/  LDL.LU R12, [R1+0x430] ;  /* 0x00043000010c7983 */ /* 0x000ea80000300800 */
[----:B------:R-:W0:Y:S01]  /*1f9e0*/  MUFU.EX2 R11, R11 ;  /* 0x0000000b000b7308 */ /* 0x000e220000000800 */
[----:B-1----:R-:W-:Y:S04]  /*1f9f0*/  STL [R1+0x2c8], R218 ;  /* 0x0002c8da01007387 */ /* 0x002fe80000100800 */
[----:B0-----:R0:W-:Y:S01]  /*1fa00*/  STL [R1+0x2cc], R11 ;  /* 0x0002cc0b01007387 */ /* 0x0011e20000100800 */
[----:B--2---:R-:W-:-:S04]  /*1fa10*/  FADD R12, R12, -R14 ;  /* 0x8000000e0c0c7221 */ /* 0x004fc80000000000 */
[----:B0-----:R-:W-:Y:S01]  /*1fa20*/  FMUL R11, R12, 1.4426950216293334961 ;  /* 0x3fb8aa3b0c0b7820 */ /* 0x001fe20000400000 */
[----:B----4-:R-:W-:-:S03]  /*1fa30*/  FADD R12, R217, -R14 ;  /* 0x8000000ed90c7221 */ /* 0x010fc60000000000 */
[----:B------:R0:W1:Y:S02]  /*1fa40*/  MUFU.EX2 R217, R11 ;  /* 0x0000000b00d97308 */ /* 0x0000640000000800 */
[----:B0-----:R-:W-:Y:S02]  /*1fa50*/  FMUL R11, R12, 1.4426950216293334961 ;  /* 0x3fb8aa3b0c0b7820 */ /* 0x001fe40000400000 */
[----:B------:R-:W2:Y:S04]  /*1fa60*/  LDL.LU R12, [R1+0x42c] ;  /* 0x00042c00010c7983 */ /* 0x000ea80000300800 */
[----:B------:R-:W0:Y:S01]  /*1fa70*/  MUFU.EX2 R11, R11 ;  /* 0x0000000b000b7308 */ /* 0x000e220000000800 */
[----:B-1----:R-:W-:Y:S04]  /*1fa80*/  STL [R1+0x294], R217 ;  /* 0x000294d901007387 */ /* 0x002fe80000100800 */
[----:B0-----:R0:W-:Y:S01]  /*1fa90*/  STL [R1+0x2a4], R11 ;  /* 0x0002a40b01007387 */ /* 0x0011e20000100800 */
[----:B--2---:R-:W-:-:S04]  /*1faa0*/  FADD R12, R12, -R14 ;  /* 0x8000000e0c0c7221 */ /* 0x004fc80000000000 */
[----:B0-----:R-:W-:Y:S02]  /*1fab0*/  FMUL R11, R12, 1.4426950216293334961 ;  /* 0x3fb8aa3b0c0b7820 */ /* 0x001fe40000400000 */
[----:B------:R-:W2:Y:S04]  /*1fac0*/  LDL.LU R12, [R1+0x428] ;  /* 0x00042800010c7983 */ /* 0x000ea80000300800 */
[----:B------:R0:W-:Y:S04]  /*1fad0*/  STL [R1+0x1750], R215 ;  /* 0x001750d701007387 */ /* 0x0001e80000100800 */
[----:B0-----:R-:W3:Y:S04]  /*1fae0*/  LDL R215, [R1+0x2c4] ;  /* 0x0002c40001d77983 */ /* 0x001ee80000100800 */
[----:B------:R0:W-:Y:S04]  /*1faf0*/  STL [R1+0x174c], R249 ;  /* 0x00174cf901007387 */ /* 0x0001e80000100800 */
[----:B0-----:R-:W4:Y:S04]  /*1fb00*/  LDL R249, [R1+0x2a4] ;  /* 0x0002a40001f97983 */ /* 0x001f280000100800 */
[----:B------:R0:W-:Y:S04]  /*1fb10*/  STL [R1+0x1748], R9 ;  /* 0x0017480901007387 */ /* 0x0001e80000100800 */
[----:B0-----:R-:W4:Y:S04]  /*1fb20*/  LDL R9, [R1+0x2cc] ;  /* 0x0002cc0001097983 */ /* 0x001f280000100800 */
[----:B------:R0:W-:Y:S02]  /*1fb30*/  STL [R1+0x1744], R8 ;  /* 0x0017440801007387 */ /* 0x0001e40000100800 */
[----:B0-----:R-:W-:-:S02]  /*1fb40*/  MOV R8, R219 ;  /* 0x000000db00087202 */ /* 0x001fc40000000f00 */
[----:B------:R-:W0:Y:S02]  /*1fb50*/  MUFU.EX2 R219, R11 ;  /* 0x0000000b00db7308 */ /* 0x000e240000000800 */
[----:B0-----:R0:W-:Y:S01]  /*1fb60*/  STL [R1+0x2b0], R219 ;  /* 0x0002b0db01007387 */ /* 0x0011e20000100800 */
[----:B--2---:R-:W-:-:S04]  /*1fb70*/  FADD R12, R12, -R14 ;  /* 0x8000000e0c0c7221 */ /* 0x004fc80000000000 */
[----:B------:R-:W-:Y:S01]  /*1fb80*/  FMUL R11, R12, 1.4426950216293334961 ;  /* 0x3fb8aa3b0c0b7820 */ /* 0x000fe20000400000 */
[----:B------:R-:W-:-:S03]  /*1fb90*/  MOV R12, R8 ;  /* 0x00000008000c7202 */ /* 0x000fc60000000f00 */
[----:B------:R1:W0:Y:S02]  /*1fba0*/  MUFU.EX2 R8, R11 ;  /* 0x0000000b00087308 */ /* 0x0002240000000800 */
[----:B-1----:R-:W2:Y:S01]  /*1fbb0*/  LDL.LU R11, [R1+0x470] ;  /* 0x00047000010b7983 */ /* 0x002ea20000300800 */
[----:B---3--:R-:W-:-:S03]  /*1fbc0*/  F2FP.F16.F32.PACK_AB R216, R215, R216 ;  /* 0x000000d8d7d8723e */ /* 0x008fc600000000ff */
[----:B------:R-:W3:Y:S01]  /*1fbd0*/  LDL.LU R215, [R1+0x1750] ;  /* 0x0017500001d77983 */ /* 0x000ee20000300800 */
[----:B0-----:R-:W-:Y:S02]  /*1fbe0*/  F2FP.F16.F32.PACK_AB R219, R8, R219 ;  /* 0x000000db08db723e */ /* 0x001fe400000000ff */
[----:B----4-:R-:W-:Y:S02]  /*1fbf0*/  F2FP.F16.F32.PACK_AB R217, R249, R217 ;  /* 0x000000d9f9d9723e */ /* 0x010fe400000000ff */
[----:B------:R-:W-:-:S04]  /*1fc00*/  F2FP.F16.F32.PACK_AB R218, R9, R218 ;  /* 0x000000da09da723e */ /* 0x000fc800000000ff */
[----:B------:R-:W-:-:S06]  /*1fc10*/  WARPGROUP.ARRIVE ;  /* 0x00000000000079c5 */ /* 0x000fcc0000000000 */
[----:B------:R-:W-:Y:S01]  /*1fc20*/  HGMMA.64x256x16.F32 R24, R216, gdesc[UR4], R24, gsb0 ;  /* 0x03e00004d8187df0 */ /* 0x000fe20008000818 */
[----:B------:R0:W-:Y:S04]  /*1fc30*/  STL [R1+0x2bc], R8 ;  /* 0x0002bc0801007387 */ /* 0x0001e80000100800 */
[----:B------:R-:W4:Y:S04]  /*1fc40*/  LDL.LU R249, [R1+0x174c] ;  /* 0x00174c0001f97983 */ /* 0x000f280000300800 */
[----:B------:R-:W3:Y:S04]  /*1fc50*/  LDL.LU R9, [R1+0x1748] ;  /* 0x0017480001097983 */ /* 0x000ee80000300800 */
[----:B0-----:R-:W3:Y:S01]  /*1fc60*/  LDL.LU R8, [R1+0x1744] ;  /* 0x0017440001087983 */ /* 0x001ee20000300800 */
[----:B------:R-:W-:-:S02]  /*1fc70*/  WARPGROUP.DEPBAR.LE gsb0, 0x0 ;  /* 0x00008000000079c5 */ /* 0x000fc40000010000 */
[----:B--2---:R-:W-:Y:S01]  /*1fc80*/  MOV R219, R11 ;  /* 0x0000000b00db7202 */ /* 0x004fe20000000f00 */
[--C-:B------:R-:W-:Y:S01]  /*1fc90*/  FADD R11, R12, -R13.reuse ;  /* 0x8000000d0c0b7221 */ /* 0x100fe20000000000 */
[----:B------:R-:W-:Y:S01]  /*1fca0*/  FADD R12, R252, -R13 ;  /* 0x8000000dfc0c7221 */ /* 0x000fe20000000000 */
[----:B------:R-:W2:Y:S02]  /*1fcb0*/  LDL.LU R218, [R1+0x434] ;  /* 0x0004340001da7983 */ /* 0x000ea40000300800 */
[----:B------:R-:W-:Y:S02]  /*1fcc0*/  FMUL R11, R11, 1.4426950216293334961 ;  /* 0x3fb8aa3b0b0b7820 */ /* 0x000fe40000400000 */
[----:B------:R-:W4:Y:S02]  /*1fcd0*/  LDL.LU R217, [R1+0x460] ;  /* 0x0004600001d97983 */ /* 0x000f240000300800 */
[----:B------:R0:W1:Y:S02]  /*1fce0*/  MUFU.EX2 R216, R11 ;  /* 0x0000000b00d87308 */ /* 0x0000640000000800 */
[----:B------:R-:W3:Y:S01]  /*1fcf0*/  LDL.LU R252, [R1+0x458] ;  /* 0x0004580001fc7983 */ /* 0x000ee20000300800 */
[----:B0-----:R-:W-:-:S03]  /*1fd00*/  FMUL R11, R12, 1.4426950216293334961 ;  /* 0x3fb8aa3b0c0b7820 */ /* 0x001fc60000400000 */
[----:B------:R-:W2:Y:S03]  /*1fd10*/  LDL.LU R12, [R1+0x43c] ;  /* 0x00043c00010c7983 */ /* 0x000ea60000300800 */
[----:B------:R-:W0:Y:S01]  /*1fd20*/  MUFU.EX2 R11, R11 ;  /* 0x0000000b000b7308 */ /* 0x000e220000000800 */
[----:B-1----:R-:W-:Y:S04]  /*1fd30*/  STL [R1+0x29c], R216 ;  /* 0x00029cd801007387 */ /* 0x002fe80000100800 */
[----:B0-----:R0:W-:Y:S01]  /*1fd40*/  STL [R1+0x2ac], R11 ;  /* 0x0002ac0b01007387 */ /* 0x0011e20000100800 */
[----:B--2---:R-:W-:-:S04]  /*1fd50*/  FADD R12, R12, -R13 ;  /* 0x8000000d0c0c7221 */ /* 0x004fc80000000000 */
[----:B0-----:R-:W-:Y:S01]  /*1fd60*/  FMUL R11, R12, 1.4426950216293334961 ;  /* 0x3fb8aa3b0c0b7820 */ /* 0x001fe20000400000 */
[----:B------:R-:W-:-:S03]  /*1fd70*/  FADD R12, R218, -R13 ;  /* 0x8000000dda0c7221 */ /* 0x000fc60000000000 */
        /* <DEDUP_REMOVED lines=14> */
[----:B0-----:R-:W-:Y:S04]  /*1fe60*/  STL [R1+0x284], R11 ;  /* 0x0002840b01007387 */ /* 0x001fe80000100800 */
[----:B------:R0:W-:Y:S04]  /*1fe70*/  STL [R1+0x1740], R229 ;  /* 0x001740e501007387 */ /* 0x0001e80000100800 */
[----:B0-----:R-:W4:Y:S04]  /*1fe80*/  LDL R229, [R1+0x2ac] ;  /* 0x0002ac0001e57983 */ /* 0x001f280000100800 */
[----:B------:R0:W-:Y:S04]  /*1fe90*/  STL [R1+0x173c], R0 ;  /* 0x00173c0001007387 */ /* 0x0001e80000100800 */
[----:B0-----:R-:W4:Y:S04]  /*1fea0*/  LDL R0, [R1+0x284] ;  /* 0x0002840001007983 */ /* 0x001f280000100800 */
[----:B------:R0:W-:Y:S04]  /*1feb0*/  STL [R1+0x1738], R228 ;  /* 0x001738e401007387 */ /* 0x0001e80000100800 */
[----:B0-----:R-:W4:Y:S01]  /*1fec0*/  LDL R228, [R1+0x2c0] ;  /* 0x0002c00001e47983 */ /* 0x001f220000100800 */
[----:B--2---:R-:W-:-:S04]  /*1fed0*/  FADD R12, R12, -R14 ;  /* 0x8000000e0c0c7221 */ /* 0x004fc80000000000 */
[----:B------:R-:W-:Y:S01]  /*1fee0*/  FMUL R11, R12, 1.4426950216293334961 ;  /* 0x3fb8aa3b0c0b7820 */ /* 0x000fe20000400000 */
[----:B---3--:R-:W-:Y:S01]  /*1fef0*/  FADD R12, R252, -R14 ;  /* 0x8000000efc0c7221 */ /* 0x008fe20000000000 */
[----:B------:R-:W-:Y:S02]  /*1ff00*/  MOV R252, R16 ;  /* 0x0000001000fc7202 */ /* 0x000fe40000000f00 */
[----:B------:R0:W1:Y:S02]  /*1ff10*/  MUFU.EX2 R16, R11 ;  /* 0x0000000b00107308 */ /* 0x0000640000000800 */
[----:B0-----:R-:W-:Y:S01]  /*1ff20*/  FMUL R11, R12, 1.4426950216293334961 ;  /* 0x3fb8aa3b0c0b7820 */ /* 0x001fe20000400000 */
[----:B------:R-:W-:-:S05]  /*1ff30*/  MOV R12, R219 ;  /* 0x000000db000c7202 */ /* 0x000fca0000000f00 */
[----:B------:R0:W2:Y:S01]  /*1ff40*/  MUFU.EX2 R219, R11 ;  /* 0x0000000b00db7308 */ /* 0x0000a20000000800 */
[----:B-1----:R-:W-:Y:S04]  /*1ff50*/  STL [R1+0x290], R16 ;  /* 0x0002901001007387 */ /* 0x002fe80000100800 */
[----:B0-----:R-:W3:Y:S01]  /*1ff60*/  LDL.LU R11, [R1+0x46c] ;  /* 0x00046c00010b7983 */ /* 0x001ee20000300800 */
[----:B----4-:R-:W-:-:S03]  /*1ff70*/  F2FP.F16.F32.PACK_AB R216, R229, R216 ;  /* 0x000000d8e5d8723e */ /* 0x010fc600000000ff */
[----:B------:R-:W4:Y:S04]  /*1ff80*/  LDL.LU R229, [R1+0x1740] ;  /* 0x0017400001e57983 */ /* 0x000f280000300800 */
[----:B--2---:R0:W-:Y:S01]  /*1ff90*/  STL [R1+0x2a0], R219 ;  /* 0x0002a0db01007387 */ /* 0x0041e20000100800 */
[----:B------:R-:W-:-:S03]  /*1ffa0*/  F2FP.F16.F32.PACK_AB R217, R0, R217 ;  /* 0x000000d900d9723e */ /* 0x000fc600000000ff */
[----:B------:R-:W2:Y:S01]  /*1ffb0*/  LDL.LU R0, [R1+0x173c] ;  /* 0x00173c0001007983 */ /* 0x000ea20000300800 */
[----:B0-----:R-:W-:Y:S02]  /*1ffc0*/  F2FP.F16.F32.PACK_AB R219, R219, R16 ;  /* 0x00000010dbdb723e */ /* 0x001fe400000000ff */
[----:B------:R-:W-:Y:S02]  /*1ffd0*/  F2FP.F16.F32.PACK_AB R218, R228, R218 ;  /* 0x000000dae4da723e */ /* 0x000fe400000000ff */
[----:B------:R-:W2:Y:S04]  /*1ffe0*/  LDL.LU R228, [R1+0x1738] ;  /* 0x0017380001e47983 */ /* 0x000ea80000300800 */
[----:B------:R-:W4:Y:S01]  /*1fff0*/  LDL.LU R16, [R1+0x480] ;  /* 0x0004800001107983 */ /* 0x000f220000300800 */
[----:B------:R-:W-:-:S06]  /*20000*/  WARPGROUP.ARRIVE ;  /* 0x00000000000079c5 */ /* 0x000fcc0000000000 */
[----:B------:R-:W-:Y:S01]  /*20010*/  HGMMA.64x256x16.F32 R24, R216, gdesc[UR8], R24, gsb0 ;  /* 0x03e00008d8187df0 */ /* 0x000fe20008000818 */
[--C-:B------:R-:W-:Y:S01]  /*20020*/  FADD R12, R12, -R13.reuse ;  /* 0x8000000d0c0c7221 */ /* 0x100fe20000000000 */
[----:B---3--:R-:W-:-:S04]  /*20030*/  FADD R11, R11, -R13 ;  /* 0x8000000d0b0b7221 */ /* 0x008fc80000000000 */
[----:B------:R-:W-:Y:S01]  /*20040*/  FMUL R11, R11, 1.4426950216293334961 ;  /* 0x3fb8aa3b0b0b7820 */ /* 0x000fe20000400000 */
[----:B------:R-:W-:-:S03]  /*20050*/  WARPGROUP.DEPBAR.LE gsb0, 0x0 ;  /* 0x00008000000079c5 */ /* 0x000fc60000010000 */
[----:B------:R0:W1:Y:S02]  /*20060*/  MUFU.EX2 R216, R11 ;  /* 0x0000000b00d87308 */ /* 0x0000640000000800 */
[----:B0-----:R-:W-:Y:S01]  /*20070*/  FMUL R11, R12, 1.4426950216293334961 ;  /* 0x3fb8aa3b0c0b7820 */ /* 0x001fe20000400000 */
[----:B------:R-:W-:-:S05]  /*20080*/  FADD R12, R18, -R13 ;  /* 0x8000000d120c7221 */ /* 0x000fca0000000000 */
[----:B------:R0:W3:Y:S02]  /*20090*/  MUFU.EX2 R219, R11 ;  /* 0x0000000b00db7308 */ /* 0x0000e40000000800 */
[----:B0-----:R-:W-:Y:S01]  /*200a0*/  FMUL R11, R12, 1.4426950216293334961 ;  /* 0x3fb8aa3b0c0b7820 */ /* 0x001fe20000400000 */
[----:B------:R-:W-:-:S05]  /*200b0*/  FADD R12, R19, -R13 ;  /* 0x8000000d130c7221 */ /* 0x000fca0000000000 */
[----:B------:R0:W2:Y:S02]  /*200c0*/  MUFU.EX2 R19, R11 ;  /* 0x0000000b00137308 */ /* 0x0000a40000000800 */
        /* <DEDUP_REMOVED lines=8> */
[----:B------:R0:W-:Y:S02]  /*20150*/  MUFU.EX2 R218, R11 ;  /* 0x0000000b00da7308 */ /* 0x0001e40000000800 */
[----:B0-----:R-:W-:Y:S01]  /*20160*/  FMUL R11, R12, 1.4426950216293334961 ;  /* 0x3fb8aa3b0c0b7820 */ /* 0x001fe20000400000 */
[----:B----4-:R-:W-:-:S05]  /*20170*/  FADD R12, R16, -R14 ;  /* 0x8000000e100c7221 */ /* 0x010fca0000000000 */
[----:B------:R0:W-:Y:S02]  /*20180*/  MUFU.EX2 R16, R11 ;  /* 0x0000000b00107308 */ /* 0x0001e40000000800 */
[----:B0-----:R-:W-:-:S06]  /*20190*/  FMUL R11, R12, 1.4426950216293334961 ;  /* 0x3fb8aa3b0c0b7820 */ /* 0x001fcc0000400000 */
[----:B------:R-:W0:Y:S01]  /*201a0*/  MUFU.EX2 R18, R11 ;  /* 0x0000000b00127308 */ /* 0x000e220000000800 */
[----:B-1----:R1:W-:Y:S04]  /*201b0*/  STL [R1+0x27c], R216 ;  /* 0x00027cd801007387 */ /* 0x0023e80000100800 */
[----:B---3--:R0:W-:Y:S04]  /*201c0*/  STL [R1+0x28c], R219 ;  /* 0x00028cdb01007387 */ /* 0x0081e80000100800 */
[----:B--2---:R-:W-:Y:S01]  /*201d0*/  STL [R1+0x298], R19 ;  /* 0x0002981301007387 */ /* 0x004fe20000100800 */
[----:B-1----:R-:W-:-:S03]  /*201e0*/  F2FP.F16.F32.PACK_AB R216, R219, R216 ;  /* 0x000000d8dbd8723e */ /* 0x002fc600000000ff */
[----:B------:R-:W-:Y:S04]  /*201f0*/  STL [R1+0x2a8], R21 ;  /* 0x0002a81501007387 */ /* 0x000fe80000100800 */
[----:B------:R1:W-:Y:S01]  /*20200*/  STL [R1+0x254], R217 ;  /* 0x000254d901007387 */ /* 0x0003e20000100800 */
[----:B0-----:R-:W-:-:S03]  /*20210*/  F2FP.F16.F32.PACK_AB R219, R18, R16 ;  /* 0x0000001012db723e */ /* 0x001fc600000000ff */
[----:B------:R0:W-:Y:S01]  /*20220*/  STL [R1+0x264], R218 ;  /* 0x000264da01007387 */ /* 0x0001e20000100800 */
[----:B-1----:R-:W-:Y:S02]  /*20230*/  F2FP.F16.F32.PACK_AB R217, R218, R217 ;  /* 0x000000d9dad9723e */ /* 0x002fe400000000ff */
[----:B0-----:R-:W-:-:S04]  /*20240*/  F2FP.F16.F32.PACK_AB R218, R21, R19 ;  /* 0x0000001315da723e */ /* 0x001fc800000000ff */
[----:B------:R-:W-:-:S06]  /*20250*/  WARPGROUP.ARRIVE ;  /* 0x00000000000079c5 */ /* 0x000fcc0000000000 */
[----:B------:R-:W-:Y:S01]  /*20260*/  HGMMA.64x256x16.F32 R24, R216, gdesc[UR12], R24, gsb0 ;  /* 0x03e0000cd8187df0 */ /* 0x000fe20008000818 */
[--C-:B------:R-:W-:Y:S01]  /*20270*/  FADD R11, R20, -R13.reuse ;  /* 0x8000000d140b7221 */ /* 0x100fe20000000000 */
[----:B------:R-:W-:-:S03]  /*20280*/  FADD R12, R236, -R13 ;  /* 0x8000000dec0c7221 */ /* 0x000fc60000000000 */
[----:B------:R-:W-:Y:S01]  /*20290*/  FMUL R11, R11, 1.4426950216293334961 ;  /* 0x3fb8aa3b0b0b7820 */ /* 0x000fe20000400000 */
[----:B------:R0:W-:Y:S04]  /*202a0*/  STL [R1+0x270], R16 ;  /* 0x0002701001007387 */ /* 0x0001e80000100800 */
[----:B------:R1:W-:Y:S01]  /*202b0*/  STL [R1+0x280], R18 ;  /* 0x0002801201007387 */ /* 0x0003e20000100800 */
[----:B------:R-:W-:Y:S02]  /*202c0*/  WARPGROUP.DEPBAR.LE gsb0, 0x0 ;  /* 0x00008000000079c5 */ /* 0x000fe40000010000 */
[----:B------:R2:W3:Y:S02]  /*202d0*/  MUFU.EX2 R216, R11 ;  /* 0x0000000b00d87308 */ /* 0x0004e40000000800 */
[----:B--2---:R-:W-:Y:S01]  /*202e0*/  FMUL R11, R12, 1.4426950216293334961 ;  /* 0x3fb8aa3b0c0b7820 */ /* 0x004fe20000400000 */
[----:B------:R-:W-:-:S05]  /*202f0*/  FADD R12, R243, -R13 ;  /* 0x8000000df30c7221 */ /* 0x000fca0000000000 */
[----:B------:R2:W4:Y:S02]  /*20300*/  MUFU.EX2 R218, R11 ;  /* 0x0000000b00da7308 */ /* 0x0005240000000800 */
        /* <DEDUP_REMOVED lines=11> */
[----:B------:R2:W-:Y:S02]  /*203c0*/  MUFU.EX2 R217, R11 ;  /* 0x0000000b00d97308 */ /* 0x0005e40000000800 */
[----:B--2---:R-:W-:Y:S01]  /*203d0*/  FMUL R11, R12, 1.4426950216293334961 ;  /* 0x3fb8aa3b0c0b7820 */ /* 0x004fe20000400000 */
[----:B------:R-:W-:-:S05]  /*203e0*/  FADD R12, R231, -R14 ;  /* 0x8000000ee70c7221 */ /* 0x000fca0000000000 */
[----:B0-----:R0:W-:Y:S02]  /*203f0*/  MUFU.EX2 R16, R11 ;  /* 0x0000000b00107308 */ /* 0x0011e40000000800 */
[----:B0-----:R-:W-:-:S06]  /*20400*/  FMUL R11, R12, 1.4426950216293334961 ;  /* 0x3fb8aa3b0c0b7820 */ /* 0x001fcc0000400000 */
[----:B-1----:R-:W0:Y:S01]  /*20410*/  MUFU.EX2 R18, R11 ;  /* 0x0000000b00127308 */ /* 0x002e220000000800 */
[----:B---3--:R1:W-:Y:S04]  /*20420*/  STL [R1+0x25c], R216 ;  /* 0x00025cd801007387 */ /* 0x0083e80000100800 */
[----:B----4-:R2:W-:Y:S04]  /*20430*/  STL [R1+0x26c], R218 ;  /* 0x00026cda01007387 */ /* 0x0105e80000100800 */
[----:B------:R-:W-:Y:S01]  /*20440*/  STL [R1+0x278], R19 ;  /* 0x0002781301007387 */ /* 0x000fe20000100800 */
[----:B-1----:R-:W-:-:S03]  /*20450*/  F2FP.F16.F32.PACK_AB R216, R218, R216 ;  /* 0x000000d8dad8723e */ /* 0x002fc600000000ff */
[----:B------:R-:W-:Y:S01]  /*20460*/  STL [R1+0x288], R20 ;  /* 0x0002881401007387 */ /* 0x000fe20000100800 */
[----:B--2---:R-:W-:-:S03]  /*20470*/  F2FP.F16.F32.PACK_AB R218, R20, R19 ;  /* 0x0000001314da723e */ /* 0x004fc600000000ff */
[----:B------:R-:W-:Y:S01]  /*20480*/  STL [R1+0x238], R21 ;  /* 0x0002381501007387 */ /* 0x000fe20000100800 */
[----:B0-----:R-:W-:-:S03]  /*20490*/  F2FP.F16.F32.PACK_AB R219, R18, R16 ;  /* 0x0000001012db723e */ /* 0x001fc600000000ff */
[----:B------:R0:W-:Y:S02]  /*204a0*/  STL [R1+0x248], R217 ;  /* 0x000248d901007387 */ /* 0x0001e40000100800 */
[----:B0-----:R-:W-:-:S04]  /*204b0*/  F2FP.F16.F32.PACK_AB R217, R217, R21 ;  /* 0x00000015d9d9723e */ /* 0x001fc800000000ff */
[----:B------:R-:W-:-:S06]  /*204c0*/  WARPGROUP.ARRIVE ;  /* 0x00000000000079c5 */ /* 0x000fcc0000000000 */
[----:B------:R-:W-:Y:S01]  /*204d0*/  HGMMA.64x256x16.F32 R24, R216, gdesc[UR20], R24, gsb0 ;  /* 0x03e00014d8187df0 */ /* 0x000fe20008000818 */
[----:B------:R-:W-:Y:S04]  /*204e0*/  STL [R1+0x250], R16 ;  /* 0x0002501001007387 */ /* 0x000fe80000100800 */
[----:B------:R-:W-:Y:S01]  /*204f0*/  STL [R1+0x260], R18 ;  /* 0x0002601201007387 */ /* 0x000fe20000100800 */
[--C-:B------:R-:W-:Y:S01]  /*20500*/  FADD R11, R237, -R13.reuse ;  /* 0x8000000ded0b7221 */ /* 0x100fe20000000000 */
[----:B------:R-:W-:-:S03]  /*20510*/  FADD R12, R244, -R13 ;  /* 0x8000000df40c7221 */ /* 0x000fc60000000000 */
[----:B------:R-:W-:-:S04]  /*20520*/  FMUL R11, R11, 1.4426950216293334961 ;  /* 0x3fb8aa3b0b0b7820 */ /* 0x000fc80000400000 */
[----:B------:R0:W1:Y:S02]  /*20530*/  MUFU.EX2 R21, R11 ;  /* 0x0000000b00157308 */ /* 0x0000640000000800 */
[----:B0-----:R-:W-:Y:S01]  /*20540*/  FMUL R11, R12, 1.4426950216293334961 ;  /* 0x3fb8aa3b0c0b7820 */ /* 0x001fe20000400000 */
[--C-:B------:R-:W-:Y:S01]  /*20550*/  FADD R12, R232, -R13.reuse ;  /* 0x8000000de80c7221 */ /* 0x100fe20000000000 */
[----:B------:R-:W-:Y:S02]  /*20560*/  WARPGROUP.DEPBAR.LE gsb0, 0x0 ;  /* 0x00008000000079c5 */ /* 0x000fe40000010000 */
[----:B------:R-:W-:Y:S04]  /*20570*/  STL.64 [R1], R24 ;  /* 0x0000001801007387 */ /* 0x000fe80000100a00 */
        /* <DEDUP_REMOVED lines=62> */
[----:B------:R0:W-:Y:S04]  /*20960*/  STL.64 [R1+0x1f8], R150 ;  /* 0x0001f89601007387 */ /* 0x0001e80000100a00 */
[----:B0-----:R-:W2:Y:S04]  /*20970*/  LDL.LU.64 R150, [R1+0x1730] ;  /* 0x0017300001967983 */ /* 0x001ea80000300a00 */
[----:B------:R-:W3:Y:S04]  /*20980*/  LDL.LU.64 R148, [R1+0x1728] ;  /* 0x0017280001947983 */ /* 0x000ee80000300a00 */
[----:B------:R-:W4:Y:S04]  /*20990*/  LDL.LU.64 R146, [R1+0x1720] ;  /* 0x0017200001927983 */ /* 0x000f280000300a00 */
        /* <DEDUP_REMOVED lines=60> */
[----:B------:R-:W4:Y:S01]  /*20d60*/  LDL.LU.64 R24, [R1+0x1538] ;  /* 0x0015380001187983 */ /* 0x000f220000300a00 */
[----:B------:R0:W1:Y:S02]  /*20d70*/  MUFU.EX2 R216, R11 ;  /* 0x0000000b00d87308 */ /* 0x0000640000000800 */
[----:B0-----:R-:W-:Y:S01]  /*20d80*/  FMUL R11, R12, 1.4426950216293334961 ;  /* 0x3fb8aa3b0c0b7820 */ /* 0x001fe20000400000 */
[----:B------:R-:W-:-:S05]  /*20d90*/  FADD R12, R238, -R13 ;  /* 0x8000000dee0c7221 */ /* 0x000fca0000000000 */
[----:B------:R0:W1:Y:S02]  /*20da0*/  MUFU.EX2 R16, R11 ;  /* 0x0000000b00107308 */ /* 0x0000640000000800 */
[----:B0-----:R-:W-:Y:S01]  /*20db0*/  FMUL R11, R12, 1.4426950216293334961 ;  /* 0x3fb8aa3b0c0b7820 */ /* 0x001fe20000400000 */
[----:B------:R-:W-:-:S05]  /*20dc0*/  FADD R12, R247, -R14 ;  /* 0x8000000ef70c7221 */ /* 0x000fca0000000000 */
[----:B------:R0:W2:Y:S02]  /*20dd0*/  MUFU.EX2 R18, R11 ;  /* 0x0000000b00127308 */ /* 0x0000a40000000800 */
[----:B0-----:R-:W-:-:S06]  /*20de0*/  FMUL R11, R12, 1.4426950216293334961 ;  /* 0x3fb8aa3b0c0b7820 */ /* 0x001fcc0000400000 */
[----:B------:R-:W0:Y:S01]  /*20df0*/  MUFU.EX2 R19, R11 ;  /* 0x0000000b00137308 */ /* 0x000e220000000800 */
[----:B-1----:R-:W-:Y:S04]  /*20e00*/  STL [R1+0x240], R21 ;  /* 0x0002401501007387 */ /* 0x002fe80000100800 */
[----:B------:R-:W-:Y:S04]  /*20e10*/  STL [R1+0x24c], R216 ;  /* 0x00024cd801007387 */ /* 0x000fe80000100800 */
[----:B------:R-:W-:Y:S04]  /*20e20*/  STL [R1+0x258], R16 ;  /* 0x0002581001007387 */ /* 0x000fe80000100800 */
[----:B--2---:R-:W-:Y:S04]  /*20e30*/  STL [R1+0x268], R18 ;  /* 0x0002681201007387 */ /* 0x004fe80000100800 */
[----:B------:R-:W-:Y:S04]  /*20e40*/  STL [R1+0x1330], R3 ;  /* 0x0013300301007387 */ /* 0x000fe80000100800 */
[----:B0-----:R-:W-:Y:S04]  /*20e50*/  STL [R1+0x220], R19 ;  /* 0x0002201301007387 */ /* 0x001fe80000100800 */
        /* <DEDUP_REMOVED lines=52> */
[----:B------:R-:W-:-:S03]  /*211a0*/  FADD R12, R233, -R14 ;  /* 0x8000000ee90c7221 */ /* 0x000fc60000000000 */
[----:B------:R-:W-:Y:S04]  /*211b0*/  STL [R1+0x125c], R180 ;  /* 0x00125cb401007387 */ /* 0x000fe80000100800 */
[----:B------:R-:W-:Y:S04]  /*211c0*/  STL [R1+0x1258], R181 ;  /* 0x001258b501007387 */ /* 0x000fe80000100800 */
[----:B------:R-:W-:Y:S04]  /*211d0*/  STL [R1+0x1254], R182 ;  /* 0x001254b601007387 */ /* 0x000fe80000100800 */
[----:B------:R-:W-:Y:S01]  /*211e0*/  STL [R1+0x1250], R183 ;  /* 0x001250b701007387 */ /* 0x000fe20000100800 */
[----:B------:R-:W-:-:S03]  /*211f0*/  FMUL R11, R12, 1.4426950216293334961 ;  /* 0x3fb8aa3b0c0b7820 */ /* 0x000fc60000400000 */
[----:B------:R-:W-:Y:S01]  /*21200*/  STL [R1+0x124c], R185 ;  /* 0x00124cb901007387 */ /* 0x000fe20000100800 */
[----:B------:R-:W-:-:S03]  /*21210*/  FADD R12, R239, -R14 ;  /* 0x8000000eef0c7221 */ /* 0x000fc60000000000 */
[----:B------:R-:W-:Y:S04]  /*21220*/  STL [R1+0x1248], R186 ;  /* 0x001248ba01007387 */ /* 0x000fe80000100800 */
[----:B------:R-:W-:Y:S04]  /*21230*/  STL [R1+0x1244], R187 ;  /* 0x001244bb01007387 */ /* 0x000fe80000100800 */
[----:B------:R-:W-:Y:S01]  /*21240*/  STL [R1+0x1240], R188 ;  /* 0x001240bc01007387 */ /* 0x000fe20000100800 */
[----:B------:R1:W2:Y:S03]  /*21250*/  MUFU.EX2 R20, R11 ;  /* 0x0000000b00147308 */ /* 0x0002a60000000800 */
[----:B------:R-:W-:Y:S04]  /*21260*/  STL [R1+0x123c], R189 ;  /* 0x00123cbd01007387 */ /* 0x000fe80000100800 */
[----:B------:R-:W-:Y:S01]  /*21270*/  STL [R1+0x1238], R184 ;  /* 0x001238b801007387 */ /* 0x000fe20000100800 */
[----:B-1----:R-:W-:-:S03]  /*21280*/  FMUL R11, R12, 1.4426950216293334961 ;  /* 0x3fb8aa3b0c0b7820 */ /* 0x002fc60000400000 */
[----:B------:R-:W-:Y:S01]  /*21290*/  STL [R1+0x1234], R190 ;  /* 0x001234be01007387 */ /* 0x000fe20000100800 */
[----:B------:R-:W-:-:S03]  /*212a0*/  FADD R12, R249, -R14 ;  /* 0x8000000ef90c7221 */ /* 0x000fc60000000000 */
[----:B------:R-:W-:Y:S04]  /*212b0*/  STL [R1+0x1230], R191 ;  /* 0x001230bf01007387 */ /* 0x000fe80000100800 */
[----:B------:R-:W-:Y:S01]  /*212c0*/  STL [R1+0x122c], R192 ;  /* 0x00122cc001007387 */ /* 0x000fe20000100800 */
[----:B0-----:R0:W1:Y:S03]  /*212d0*/  MUFU.EX2 R2, R11 ;  /* 0x0000000b00027308 */ /* 0x0010660000000800 */
[----:B------:R-:W-:Y:S04]  /*212e0*/  STL [R1+0x1228], R193 ;  /* 0x001228c101007387 */ /* 0x000fe80000100800 */
[----:B------:R-:W-:Y:S01]  /*212f0*/  STL [R1+0x1224], R194 ;  /* 0x001224c201007387 */ /* 0x000fe20000100800 */
[----:B0-----:R-:W-:-:S03]  /*21300*/  FMUL R11, R12, 1.4426950216293334961 ;  /* 0x3fb8aa3b0c0b7820 */ /* 0x001fc60000400000 */
[----:B------:R-:W-:Y:S04]  /*21310*/  STL [R1+0x1220], R195 ;  /* 0x001220c301007387 */ /* 0x000fe80000100800 */
[----:B------:R-:W-:Y:S04]  /*21320*/  STL [R1+0x121c], R196 ;  /* 0x00121cc401007387 */ /* 0x000fe80000100800 */
[----:B------:R-:W-:Y:S01]  /*21330*/  STL [R1+0x1218], R197 ;  /* 0x001218c501007387 */ /* 0x000fe20000100800 */
[----:B------:R-:W0:Y:S03]  /*21340*/  MUFU.EX2 R3, R11 ;  /* 0x0000000b00037308 */ /* 0x000e260000000800 */
        /* <DEDUP_REMOVED lines=18> */
[----:B--2---:R-:W-:Y:S04]  /*21470*/  STL [R1+0x22c], R20 ;  /* 0x00022c1401007387 */ /* 0x004fe80000100800 */
[----:B-1----:R-:W-:Y:S04]  /*21480*/  STL [R1+0x234], R2 ;  /* 0x0002340201007387 */ /* 0x002fe80000100800 */
[----:B0-----:R-:W-:Y:S04]  /*21490*/  STL [R1+0x244], R3 ;  /* 0x0002440301007387 */ /* 0x001fe80000100800 */
[----:B------:R-:W-:Y:S04]  /*214a0*/  STL.64 [R1+0x1530], R150 ;  /* 0x0015309601007387 */ /* 0x000fe80000100a00 */
[----:B---3--:R-:W-:Y:S04]  /*214b0*/  STL.64 [R1+0x1528], R148 ;  /* 0x0015289401007387 */ /* 0x008fe80000100a00 */
[----:B----4-:R-:W-:Y:S04]  /*214c0*/  STL.64 [R1+0x1520], R146 ;  /* 0x0015209201007387 */ /* 0x010fe80000100a00 */
        /* <DEDUP_REMOVED lines=61> */
[----:B0-----:R-:W2:Y:S04]  /*218a0*/  LDL.LU.64 R24, [R1] ;  /* 0x0000000001187983 */ /* 0x001ea80000300a00 */
        /* <DEDUP_REMOVED lines=62> */
[----:B------:R-:W2:Y:S01]  /*21c90*/  LDL.LU.64 R150, [R1+0x1f8] ;  /* 0x0001f80001967983 */ /* 0x000ea20000300a00 */
[----:B------:R-:W-:-:S02]  /*21ca0*/  F2FP.F16.F32.PACK_AB R216, R216, R21 ;  /* 0x00000015d8d8723e */ /* 0x000fc400000000ff */
[----:B------:R-:W-:Y:S02]  /*21cb0*/  F2FP.F16.F32.PACK_AB R217, R20, R19 ;  /* 0x0000001314d9723e */ /* 0x000fe400000000ff */
[----:B------:R-:W-:Y:S02]  /*21cc0*/  F2FP.F16.F32.PACK_AB R218, R18, R16 ;  /* 0x0000001012da723e */ /* 0x000fe400000000ff */
[----:B------:R-:W-:Y:S02]  /*21cd0*/  F2FP.F16.F32.PACK_AB R219, R3, R2 ;  /* 0x0000000203db723e */ /* 0x000fe400000000ff */
[----:B------:R-:W-:Y:S02]  /*21ce0*/  MOV R19, R9 ;  /* 0x0000000900137202 */ /* 0x000fe40000000f00 */
[----:B------:R-:W-:Y:S01]  /*21cf0*/  MOV R12, R8 ;  /* 0x00000008000c7202 */ /* 0x000fe20000000f00 */
[----:B--2---:R-:W-:-:S06]  /*21d00*/  WARPGROUP.ARRIVE ;  /* 0x00000000000079c5 */ /* 0x004fcc0000000000 */
[----:B------:R-:W-:Y:S03]  /*21d10*/  HGMMA.64x256x16.F32 R24, R216, gdesc[UR24], R24, gsb0 ;  /* 0x03e00018d8187df0 */ /* 0x000fe60008000818 */
[----:B------:R-:W-:Y:S02]  /*21d20*/  WARPGROUP.DEPBAR.LE gsb0, 0x0 ;  /* 0x00008000000079c5 */ /* 0x000fe40000010000 */
[----:B------:R-:W-:Y:S04]  /*21d30*/  STL.64 [R1], R24 ;  /* 0x0000001801007387 */ /* 0x000fe80000100a00 */
[----:B------:R-:W-:Y:S04]  /*21d40*/  STL.64 [R1+0x8], R26 ;  /* 0x0000081a01007387 */ /* 0x000fe80000100a00 */
[----:B------:R-:W-:Y:S01]  /*21d50*/  STL.64 [R1+0x10], R28 ;  /* 0x0000101c01007387 */ /* 0x000fe20000100a00 */
[----:B------:R-:W-:-:S03]  /*21d60*/  MOV R9, R150 ;  /* 0x0000009600097202 */ /* 0x000fc60000000f00 */
[----:B------:R-:W-:Y:S01]  /*21d70*/  STL.64 [R1+0x18], R30 ;  /* 0x0000181e01007387 */ /* 0x000fe20000100a00 */
[----:B------:R-:W-:-:S03]  /*21d80*/  MOV R8, R151 ;  /* 0x0000009700087202 */ /* 0x000fc60000000f00 */
[----:B------:R-:W-:Y:S01]  /*21d90*/  STL.64 [R1+0x20], R32 ;  /* 0x0000202001007387 */ /* 0x000fe20000100a00 */
[----:B------:R-:W-:-:S03]  /*21da0*/  MOV R18, R148 ;  /* 0x0000009400127202 */ /* 0x000fc60000000f00 */
[----:B------:R-:W-:Y:S01]  /*21db0*/  STL.64 [R1+0x28], R34 ;  /* 0x0000282201007387 */ /* 0x000fe20000100a00 */
[----:B------:R-:W-:-:S03]  /*21dc0*/  MOV R16, R149 ;  /* 0x0000009500107202 */ /* 0x000fc60000000f00 */
[----:B------:R0:W-:Y:S01]  /*21dd0*/  STL [R1+0x30], R36 ;  /* 0x0000302401007387 */ /* 0x0001e20000100800 */
[----:B------:R-:W-:Y:S02]  /*21de0*/  MOV R21, R146 ;  /* 0x0000009200157202 */ /* 0x000fe40000000f00 */
[----:B------:R-:W-:Y:S01]  /*21df0*/  MOV R20, R147 ;  /* 0x0000009300147202 */ /* 0x000fe20000000f00 */
[----:B------:R-:W2:Y:S01]  /*21e00*/  LDL.LU.64 R150, [R1+0x1530] ;  /* 0x0015300001967983 */ /* 0x000ea20000300a00 */
[----:B------:R-:W-:Y:S02]  /*21e10*/  MOV R218, R144 ;  /* 0x0000009000da7202 */ /* 0x000fe40000000f00 */
[----:B------:R-:W-:Y:S01]  /*21e20*/  MOV R217, R145 ;  /* 0x0000009100d97202 */ /* 0x000fe20000000f00 */
[----:B------:R-:W3:Y:S01]  /*21e30*/  LDL.LU.64 R148, [R1+0x1528] ;  /* 0x0015280001947983 */ /* 0x000ee20000300a00 */
[----:B------:R-:W-:Y:S02]  /*21e40*/  MOV R231, R142 ;  /* 0x0000008e00e77202 */ /* 0x000fe40000000f00 */
[----:B------:R-:W-:Y:S01]  /*21e50*/  MOV R219, R143 ;  /* 0x0000008f00db7202 */ /* 0x000fe20000000f00 */
[----:B------:R-:W4:Y:S01]  /*21e60*/  LDL.LU.64 R146, [R1+0x1520] ;  /* 0x0015200001927983 */ /* 0x000f220000300a00 */
[----:B------:R-:W-:-:S02]  /*21e70*/  MOV R233, R140 ;  /* 0x0000008c00e97202 */ /* 0x000fc40000000f00 */
[----:B------:R-:W-:Y:S01]  /*21e80*/  MOV R232, R141 ;  /* 0x0000008d00e87202 */ /* 0x000fe20000000f00 */
[----:B------:R-:W4:Y:S01]  /*21e90*/  LDL.LU.64 R144, [R1+0x1518] ;  /* 0x0015180001907983 */ /* 0x000f220000300a00 */
[----:B------:R-:W-:Y:S02]  /*21ea0*/  MOV R235, R138 ;  /* 0x0000008a00eb7202 */ /* 0x000fe40000000f00 */
[----:B------:R-:W-:Y:S01]  /*21eb0*/  MOV R234, R139 ;  /* 0x0000008b00ea7202 */ /* 0x000fe20000000f00 */
[----:B------:R-:W4:Y:S01]  /*21ec0*/  LDL.LU.64 R142, [R1+0x1510] ;  /* 0x00151000018e7983 */ /* 0x000f220000300a00 */
        /* <DEDUP_REMOVED lines=150> */
[----:B------:R-:W-:-:S03]  /*22830*/  MOV R3, R37 ;  /* 0x0000002500037202 */ /* 0x000fc60000000f00 */
[----:B------:R-:W4:Y:S04]  /*22840*/  LDL.LU.64 R40, [R1+0x1378] ;  /* 0x0013780001287983 */ /* 0x000f280000300a00 */
[----:B------:R-:W4:Y:S04]  /*22850*/  LDL.LU.64 R38, [R1+0x1370] ;  /* 0x0013700001267983 */ /* 0x000f280000300a00 */
[----:B0-----:R-:W4:Y:S04]  /*22860*/  LDL.LU.64 R36, [R1+0x1368] ;  /* 0x0013680001247983 */ /* 0x001f280000300a00 */
[----:B------:R-:W4:Y:S04]  /*22870*/  LDL.LU.64 R34, [R1+0x1360] ;  /* 0x0013600001227983 */ /* 0x000f280000300a00 */
[----:B------:R-:W4:Y:S04]  /*22880*/  LDL.LU.64 R32, [R1+0x1358] ;  /* 0x0013580001207983 */ /* 0x000f280000300a00 */
[----:B------:R-:W4:Y:S04]  /*22890*/  LDL.LU.64 R30, [R1+0x1350] ;  /* 0x00135000011e7983 */ /* 0x000f280000300a00 */
[----:B------:R-:W4:Y:S04]  /*228a0*/  LDL.LU.64 R28, [R1+0x1348] ;  /* 0x00134800011c7983 */ /* 0x000f280000300a00 */
[----:B------:R-:W4:Y:S04]  /*228b0*/  LDL.LU.64 R26, [R1+0x1340] ;  /* 0x00134000011a7983 */ /* 0x000f280000300a00 */
[----:B------:R-:W4:Y:S01]  /*228c0*/  LDL.LU.64 R24, [R1+0x1338] ;  /* 0x0013380001187983 */ /* 0x000f220000300a00 */
[----:B------:R-:W-:-:S04]  /*228d0*/  FADD R11, R12, -R13 ;  /* 0x8000000d0c0b7221 */ /* 0x000fc80000000000 */
[----:B------:R-:W-:-:S04]  /*228e0*/  FMUL R11, R11, 1.4426950216293334961 ;  /* 0x3fb8aa3b0b0b7820 */ /* 0x000fc80000400000 */
[----:B------:R-:W0:Y:S02]  /*228f0*/  MUFU.EX2 R216, R11 ;  /* 0x0000000b00d87308 */ /* 0x000e240000000800 */
[----:B0-----:R-:W-:Y:S04]  /*22900*/  STL [R1+0x224], R216 ;  /* 0x000224d801007387 */ /* 0x001fe80000100800 */
[----:B--2---:R-:W-:Y:S04]  /*22910*/  STL.64 [R1+0x11c8], R150 ;  /* 0x0011c89601007387 */ /* 0x004fe80000100a00 */
        /* <DEDUP_REMOVED lines=63> */
[----:B0-----:R-:W2:Y:S04]  /*22d10*/  LDL.LU R24, [R1] ;  /* 0x0000000001187983 */ /* 0x001ea80000300800 */
[----:B------:R-:W2:Y:S04]  /*22d20*/  LDL.LU R25, [R1+0x4] ;  /* 0x0000040001197983 */ /* 0x000ea80000300800 */
[----:B------:R-:W2:Y:S04]  /*22d30*/  LDL.LU R26, [R1+0x8] ;  /* 0x00000800011a7983 */ /* 0x000ea80000300800 */
[----:B------:R-:W2:Y:S04]  /*22d40*/  LDL.LU R27, [R1+0xc] ;  /* 0x00000c00011b7983 */ /* 0x000ea80000300800 */
[----:B------:R-:W2:Y:S04]  /*22d50*/  LDL.LU R28, [R1+0x10] ;  /* 0x00001000011c7983 */ /* 0x000ea80000300800 */
[----:B------:R-:W2:Y:S04]  /*22d60*/  LDL.LU R29, [R1+0x14] ;  /* 0x00001400011d7983 */ /* 0x000ea80000300800 */
[----:B------:R-:W2:Y:S04]  /*22d70*/  LDL.LU R30, [R1+0x18] ;  /* 0x00001800011e7983 */ /* 0x000ea80000300800 */
[----:B------:R-:W2:Y:S04]  /*22d80*/  LDL.LU R31, [R1+0x1c] ;  /* 0x00001c00011f7983 */ /* 0x000ea80000300800 */
[----:B------:R-:W2:Y:S01]  /*22d90*/  LDL.LU R32, [R1+0x20] ;  /* 0x0000200001207983 */ /* 0x000ea20000300800 */
[----:B------:R-:W-:-:S03]  /*22da0*/  MOV R37, R3 ;  /* 0x0000000300257202 */ /* 0x000fc60000000f00 */
        /* <DEDUP_REMOVED lines=8> */
[----:B------:R-:W3:Y:S01]  /*22e30*/  LDL.LU R3, [R1+0x1330] ;  /* 0x0013300001037983 */ /* 0x000ee20000300800 */
[----:B------:R-:W-:-:S03]  /*22e40*/  MOV R42, R6 ;  /* 0x00000006002a7202 */ /* 0x000fc60000000f00 */
[----:B------:R-:W4:Y:S01]  /*22e50*/  LDL.LU R2, [R1+0x132c] ;  /* 0x00132c0001027983 */ /* 0x000f220000300800 */
[----:B------:R-:W-:-:S03]  /*22e60*/  MOV R43, R4 ;  /* 0x00000004002b7202 */ /* 0x000fc60000000f00 */
[----:B------:R-:W2:Y:S01]  /*22e70*/  LDL.LU R230, [R1+0x1328] ;  /* 0x0013280001e67983 */ /* 0x000ea20000300800 */
[----:B------:R-:W-:-:S03]  /*22e80*/  MOV R44, R227 ;  /* 0x000000e3002c7202 */ /* 0x000fc60000000f00 */
[----:B------:R-:W3:Y:S01]  /*22e90*/  LDL.LU R23, [R1+0x1324] ;  /* 0x0013240001177983 */ /* 0x000ee20000300800 */
[----:B------:R-:W-:-:S03]  /*22ea0*/  MOV R45, R226 ;  /* 0x000000e2002d7202 */ /* 0x000fc60000000f00 */
[----:B------:R-:W4:Y:S01]  /*22eb0*/  LDL.LU R22, [R1+0x1320] ;  /* 0x0013200001167983 */ /* 0x000f220000300800 */
        /* <DEDUP_REMOVED lines=142> */
[----:B------:R-:W-:-:S03]  /*237a0*/  FADD R12, R19, -R13 ;  /* 0x8000000d130c7221 */ /* 0x000fc60000000000 */
        /* <DEDUP_REMOVED lines=9> */
[----:B------:R-:W-:Y:S01]  /*23840*/  FMUL R11, R12, 1.4426950216293334961 ;  /* 0x3fb8aa3b0c0b7820 */ /* 0x000fe20000400000 */
[----:B------:R-:W-:Y:S02]  /*23850*/  MOV R121, R207 ;  /* 0x000000cf00797202 */ /* 0x000fe40000000f00 */
[----:B------:R-:W4:Y:S01]  /*23860*/  LDL.LU R212, [R1+0x11ec] ;  /* 0x0011ec0001d47983 */ /* 0x000f220000300800 */
[----:B------:R-:W-:Y:S01]  /*23870*/  FADD R12, R229, -R13 ;  /* 0x8000000de50c7221 */ /* 0x000fe20000000000 */
[----:B------:R-:W-:Y:S02]  /*23880*/  MOV R122, R210 ;  /* 0x000000d2007a7202 */ /* 0x000fe40000000f00 */
[----:B------:R-:W4:Y:S01]  /*23890*/  LDL.LU R213, [R1+0x11e8] ;  /* 0x0011e80001d57983 */ /* 0x000f220000300800 */
[----:B------:R-:W-:-:S03]  /*238a0*/  MOV R123, R211 ;  /* 0x000000d3007b7202 */ /* 0x000fc60000000f00 */
[----:B------:R-:W4:Y:S01]  /*238b0*/  LDL.LU R206, [R1+0x11e4] ;  /* 0x0011e40001ce7983 */ /* 0x000f220000300800 */
[----:B------:R-:W-:-:S03]  /*238c0*/  MOV R124, R214 ;  /* 0x000000d6007c7202 */ /* 0x000fc60000000f00 */
[----:B------:R-:W4:Y:S01]  /*238d0*/  LDL.LU R207, [R1+0x11e0] ;  /* 0x0011e00001cf7983 */ /* 0x000f220000300800 */
[----:B------:R0:W1:Y:S01]  /*238e0*/  MUFU.EX2 R19, R11 ;  /* 0x0000000b00137308 */ /* 0x0000620000000800 */
[----:B------:R-:W-:Y:S02]  /*238f0*/  MOV R125, R215 ;  /* 0x000000d7007d7202 */ /* 0x000fe40000000f00 */
[----:B------:R-:W4:Y:S01]  /*23900*/  LDL.LU R210, [R1+0x11dc] ;  /* 0x0011dc0001d27983 */ /* 0x000f220000300800 */
[----:B------:R-:W-:-:S03]  /*23910*/  MOV R140, R233 ;  /* 0x000000e9008c7202 */ /* 0x000fc60000000f00 */
[----:B------:R-:W4:Y:S01]  /*23920*/  LDL.LU R211, [R1+0x11d8] ;  /* 0x0011d80001d37983 */ /* 0x000f220000300800 */
[----:B------:R-:W-:Y:S01]  /*23930*/  MOV R229, R0 ;  /* 0x0000000000e57202 */ /* 0x000fe20000000f00 */
[----:B0-----:R-:W-:Y:S02]  /*23940*/  FMUL R11, R12, 1.4426950216293334961 ;  /* 0x3fb8aa3b0c0b7820 */ /* 0x001fe40000400000 */
[----:B------:R-:W4:Y:S01]  /*23950*/  LDL.LU R214, [R1+0x11d4] ;  /* 0x0011d40001d67983 */ /* 0x000f220000300800 */
[----:B------:R-:W-:Y:S01]  /*23960*/  FADD R12, R228, -R13 ;  /* 0x8000000de40c7221 */ /* 0x000fe20000000000 */
[----:B------:R-:W-:Y:S02]  /*23970*/  MOV R135, R238 ;  /* 0x000000ee00877202 */ /* 0x000fe40000000f00 */
[----:B------:R-:W4:Y:S01]  /*23980*/  LDL.LU R215, [R1+0x11d0] ;  /* 0x0011d00001d77983 */ /* 0x000f220000300800 */
[----:B------:R-:W-:-:S03]  /*23990*/  MOV R138, R235 ;  /* 0x000000eb008a7202 */ /* 0x000fc60000000f00 */
[----:B------:R-:W4:Y:S01]  /*239a0*/  LDL.LU R233, [R1+0x6c8] ;  /* 0x0006c80001e97983 */ /* 0x000f220000300800 */
[----:B------:R-:W-:Y:S01]  /*239b0*/  MOV R130, R243 ;  /* 0x000000f300827202 */ /* 0x000fe20000000f00 */
[----:B------:R0:W-:Y:S02]  /*239c0*/  MUFU.EX2 R0, R11 ;  /* 0x0000000b00007308 */ /* 0x0001e40000000800 */
        /* <DEDUP_REMOVED lines=22> */
[----:B------:R-:W4:Y:S04]  /*23b30*/  LDL.LU R244, [R1+0x720] ;  /* 0x0007200001f47983 */ /* 0x000f280000300800 */
[----:B------:R-:W4:Y:S04]  /*23b40*/  LDL.LU R249, [R1+0x358] ;  /* 0x0003580001f97983 */ /* 0x000f280000300800 */
[----:B------:R-:W4:Y:S04]  /*23b50*/  LDL.LU R231, [R1+0x6dc] ;  /* 0x0006dc0001e77983 */ /* 0x000f280000300800 */
[----:B------:R-:W4:Y:S01]  /*23b60*/  LDL.LU R219, [R1+0x6b4] ;  /* 0x0006b40001db7983 */ /* 0x000f220000300800 */
[----:B------:R-:W-:-:S02]  /*23b70*/  MOV R141, R232 ;  /* 0x000000e8008d7202 */ /* 0x000fc40000000f00 */
[----:B------:R-:W-:Y:S01]  /*23b80*/  MOV R146, R21 ;  /* 0x0000001500927202 */ /* 0x000fe20000000f00 */
[----:B------:R-:W4:Y:S01]  /*23b90*/  LDL.LU R232, [R1+0x6e0] ;  /* 0x0006e00001e87983 */ /* 0x000f220000300800 */
[----:B------:R-:W-:-:S03]  /*23ba0*/  MOV R133, R240 ;  /* 0x000000f000857202 */ /* 0x000fc60000000f00 */
[----:B------:R-:W4:Y:S04]  /*23bb0*/  LDL.LU R21, [R1+0x6bc] ;  /* 0x0006bc0001157983 */ /* 0x000f280000300800 */
[----:B------:R-:W4:Y:S01]  /*23bc0*/  LDL.LU R240, [R1+0x35c] ;  /* 0x00035c0001f07983 */ /* 0x000f220000300800 */
[----:B------:R-:W-:-:S03]  /*23bd0*/  MOV R128, R247 ;  /* 0x000000f700807202 */ /* 0x000fc60000000f00 */
[----:B------:R-:W4:Y:S01]  /*23be0*/  LDL.LU R247, [R1+0x360] ;  /* 0x0003600001f77983 */ /* 0x000f220000300800 */
[----:B------:R-:W-:Y:S02]  /*23bf0*/  MOV R150, R9 ;  /* 0x0000000900967202 */ /* 0x000fe40000000f00 */
[----:B------:R0:W-:Y:S01]  /*23c00*/  MUFU.EX2 R9, R11 ;  /* 0x0000000b00097308 */ /* 0x0001e20000000800 */
[----:B------:R-:W-:Y:S01]  /*23c10*/  MOV R148, R18 ;  /* 0x0000001200947202 */ /* 0x000fe20000000f00 */
[----:B0-----:R-:W-:Y:S01]  /*23c20*/  FMUL R11, R12, 1.4426950216293334961 ;  /* 0x3fb8aa3b0c0b7820 */ /* 0x001fe20000400000 */
[----:B--2---:R-:W-:-:S05]  /*23c30*/  FADD R12, R230, -R14 ;  /* 0x8000000ee60c7221 */ /* 0x004fca0000000000 */
[----:B------:R0:W-:Y:S01]  /*23c40*/  MUFU.EX2 R18, R11 ;  /* 0x0000000b00127308 */ /* 0x0001e20000000800 */
[----:B------:R-:W-:Y:S01]  /*23c50*/  MOV R149, R16 ;  /* 0x0000001000957202 */ /* 0x000fe20000000f00 */
[----:B---3--:R-:W-:Y:S01]  /*23c60*/  FADD R23, R23, -R14 ;  /* 0x8000000e17177221 */ /* 0x008fe20000000000 */
[----:B0-----:R-:W-:-:S05]  /*23c70*/  FMUL R11, R12, 1.4426950216293334961 ;  /* 0x3fb8aa3b0c0b7820 */ /* 0x001fca0000400000 */
[----:B------:R4:W0:Y:S01]  /*23c80*/  MUFU.EX2 R16, R11 ;  /* 0x0000000b00107308 */ /* 0x0008220000000800 */
[----:B------:R-:W-:Y:S01]  /*23c90*/  FMUL R23, R23, 1.4426950216293334961 ;  /* 0x3fb8aa3b17177820 */ /* 0x000fe20000400000 */
[----:B------:R-:W-:Y:S01]  /*23ca0*/  MOV R147, R20 ;  /* 0x0000001400937202 */ /* 0x000fe20000000f00 */
[----:B----4-:R-:W-:Y:S01]  /*23cb0*/  FADD R11, R22, -R14 ;  /* 0x8000000e160b7221 */ /* 0x010fe20000000000 */
[----:B------:R-:W-:-:S03]  /*23cc0*/  MOV R151, R8 ;  /* 0x0000000800977202 */ /* 0x000fc60000000f00 */
[----:B------:R-:W-:Y:S01]  /*23cd0*/  FMUL R11, R11, 1.4426950216293334961 ;  /* 0x3fb8aa3b0b0b7820 */ /* 0x000fe20000400000 */
[----:B------:R-:W-:Y:S01]  /*23ce0*/  MOV R20, R2 ;  /* 0x0000000200147202 */ /* 0x000fe20000000f00 */
[----:B------:R-:W-:Y:S08]  /*23cf0*/  MUFU.EX2 R8, R23 ;  /* 0x0000001700087308 */ /* 0x000ff00000000800 */
[----:B------:R2:W3:Y:S01]  /*23d00*/  MUFU.EX2 R2, R11 ;  /* 0x0000000b00027308 */ /* 0x0004e20000000800 */
[----:B------:R-:W-:-:S02]  /*23d10*/  MOV R131, R242 ;  /* 0x000000f200837202 */ /* 0x000fc40000000f00 */
[----:B------:R-:W-:Y:S02]  /*23d20*/  MOV R136, R237 ;  /* 0x000000ed00887202 */ /* 0x000fe40000000f00 */
[----:B------:R-:W-:Y:S01]  /*23d30*/  MOV R137, R236 ;  /* 0x000000ec00897202 */ /* 0x000fe20000000f00 */
[--C-:B------:R-:W-:Y:S01]  /*23d40*/  FADD R226, R226, -R13.reuse ;  /* 0x8000000de2e27221 */ /* 0x100fe20000000000 */
[----:B-1----:R-:W-:Y:S01]  /*23d50*/  F2FP.F16.F32.PACK_AB R216, R19, R216 ;  /* 0x000000d813d8723e */ /* 0x002fe200000000ff */
[--C-:B------:R-:W-:Y:S01]  /*23d60*/  FADD R223, R223, -R13.reuse ;  /* 0x8000000ddfdf7221 */ /* 0x100fe20000000000 */
[----:B------:R-:W-:Y:S01]  /*23d70*/  MOV R22, R20 ;  /* 0x0000001400167202 */ /* 0x000fe20000000f00 */
[----:B------:R-:W-:Y:S01]  /*23d80*/  FMUL R226, R226, 1.4426950216293334961 ;  /* 0x3fb8aa3be2e27820 */ /* 0x000fe20000400000 */
[--C-:B------:R-:W-:Y:S01]  /*23d90*/  FADD R222, R222, -R13.reuse ;  /* 0x8000000ddede7221 */ /* 0x100fe20000000000 */
[----:B------:R-:W-:Y:S01]  /*23da0*/  FMUL R223, R223, 1.4426950216293334961 ;  /* 0x3fb8aa3bdfdf7820 */ /* 0x000fe20000400000 */
[--C-:B------:R-:W-:Y:S01]  /*23db0*/  FADD R225, R225, -R14.reuse ;  /* 0x8000000ee1e17221 */ /* 0x100fe20000000000 */
[--C-:B------:R-:W-:Y:S01]  /*23dc0*/  FADD R224, R224, -R14.reuse ;  /* 0x8000000ee0e07221 */ /* 0x100fe20000000000 */
[----:B------:R-:W-:Y:S01]  /*23dd0*/  FMUL R222, R222, 1.4426950216293334961 ;  /* 0x3fb8aa3bdede7820 */ /* 0x000fe20000400000 */
[----:B------:R-:W-:Y:S01]  /*23de0*/  FADD R227, R227, -R13 ;  /* 0x8000000de3e37221 */ /* 0x000fe20000000000 */
[----:B------:R-:W-:Y:S01]  /*23df0*/  FMUL R225, R225, 1.4426950216293334961 ;  /* 0x3fb8aa3be1e17820 */ /* 0x000fe20000400000 */
[----:B------:R-:W-:Y:S01]  /*23e00*/  FMUL R224, R224, 1.4426950216293334961 ;  /* 0x3fb8aa3be0e07820 */ /* 0x000fe20000400000 */
[--C-:B------:R-:W-:Y:S01]  /*23e10*/  FADD R221, R221, -R14.reuse ;  /* 0x8000000edddd7221 */ /* 0x100fe20000000000 */
[----:B--2---:R-:W-:Y:S01]  /*23e20*/  FADD R11, R220, -R14 ;  /* 0x8000000edc0b7221 */ /* 0x004fe20000000000 */
[----:B------:R-:W-:Y:S01]  /*23e30*/  FMUL R227, R227, 1.4426950216293334961 ;  /* 0x3fb8aa3be3e37820 */ /* 0x000fe20000400000 */
[----:B------:R-:W2:Y:S01]  /*23e40*/  LDL.LU R242, [R1+0x314] ;  /* 0x0003140001f27983 */ /* 0x000ea20000300800 */
[----:B------:R-:W-:Y:S01]  /*23e50*/  FMUL R221, R221, 1.4426950216293334961 ;  /* 0x3fb8aa3bdddd7820 */ /* 0x000fe20000400000 */
[----:B------:R-:W-:-:S02]  /*23e60*/  FMUL R11, R11, 1.4426950216293334961 ;  /* 0x3fb8aa3b0b0b7820 */ /* 0x000fc40000400000 */
[----:B------:R-:W4:Y:S04]  /*23e70*/  LDL.LU R236, [R1+0x308] ;  /* 0x0003080001ec7983 */ /* 0x000f280000300800 */
[----:B------:R-:W2:Y:S01]  /*23e80*/  LDL.LU R237, [R1+0x318] ;  /* 0x0003180001ed7983 */ /* 0x000ea20000300800 */
[----:B------:R-:W-:Y:S02]  /*23e90*/  MOV R230, R229 ;  /* 0x000000e500e67202 */ /* 0x000fe40000000f00 */
[----:B------:R-:W-:Y:S02]  /*23ea0*/  MOV R228, R217 ;  /* 0x000000d900e47202 */ /* 0x000fe40000000f00 */
[----:B0-----:R-:W-:Y:S02]  /*23eb0*/  F2FP.F16.F32.PACK_AB R217, R16, R18 ;  /* 0x0000001210d9723e */ /* 0x001fe400000000ff */
[----:B------:R-:W-:-:S02]  /*23ec0*/  MOV R12, R218 ;  /* 0x000000da000c7202 */ /* 0x000fc40000000f00 */
[----:B------:R-:W-:Y:S02]  /*23ed0*/  F2FP.F16.F32.PACK_AB R218, R9, R0 ;  /* 0x0000000009da723e */ /* 0x000fe400000000ff */
[----:B------:R-:W-:Y:S02]  /*23ee0*/  MOV R229, R219 ;  /* 0x000000db00e57202 */ /* 0x000fe40000000f00 */
[----:B---3--:R-:W-:-:S04]  /*23ef0*/  F2FP.F16.F32.PACK_AB R219, R2, R8 ;  /* 0x0000000802db723e */ /* 0x008fc800000000ff */
[----:B------:R-:W-:-:S06]  /*23f00*/  WARPGROUP.ARRIVE ;  /* 0x00000000000079c5 */ /* 0x000fcc0000000000 */
[----:B------:R-:W-:Y:S01]  /*23f10*/  HGMMA.64x256x16.F32 R24, R216, gdesc[UR28], R24, gsb0 ;  /* 0x03e0001cd8187df0 */ /* 0x000fe20008000818 */
[----:B------:R-:W-:Y:S02]  /*23f20*/  MOV R23, R240 ;  /* 0x000000f000177202 */ /* 0x000fe40000000f00 */
[----:B------:R-:W-:Y:S02]  /*23f30*/  MOV R240, R233 ;  /* 0x000000e900f07202 */ /* 0x000fe40000000f00 */
[----:B------:R-:W-:Y:S02]  /*23f40*/  MOV R233, R6 ;  /* 0x0000000600e97202 */ /* 0x000fe40000000f00 */
[----:B------:R0:W-:Y:S02]  /*23f50*/  MUFU.EX2 R6, R226 ;  /* 0x000000e200067308 */ /* 0x0001e40000000800 */
[----:B0-----:R-:W-:Y:S02]  /*23f60*/  MOV R226, R244 ;  /* 0x000000f400e27202 */ /* 0x001fe40000000f00 */
[----:B------:R-:W-:-:S04]  /*23f70*/  MOV R244, R7 ;  /* 0x0000000700f47202 */ /* 0x000fc80000000f00 */
[----:B------:R0:W-:Y:S02]  /*23f80*/  MUFU.EX2 R7, R223 ;  /* 0x000000df00077308 */ /* 0x0001e40000000800 */
[----:B0-----:R-:W-:Y:S02]  /*23f90*/  MOV R223, R23 ;  /* 0x0000001700df7202 */ /* 0x001fe40000000f00 */
[----:B------:R-:W-:Y:S02]  /*23fa0*/  MOV R23, R22 ;  /* 0x0000001600177202 */ /* 0x000fe40000000f00 */
[----:B------:R-:W-:Y:S02]  /*23fb0*/  MOV R22, R12 ;  /* 0x0000000c00167202 */ /* 0x000fe40000000f00 */
[----:B------:R-:W-:Y:S02]  /*23fc0*/  MOV R12, R230 ;  /* 0x000000e6000c7202 */ /* 0x000fe40000000f00 */
[----:B------:R-:W-:-:S02]  /*23fd0*/  MOV R230, R252 ;  /* 0x000000fc00e67202 */ /* 0x000fc40000000f00 */
[----:B------:R-:W-:Y:S02]  /*23fe0*/  MOV R252, R5 ;  /* 0x0000000500fc7202 */ /* 0x000fe40000000f00 */
[----:B------:R0:W-:Y:S01]  /*23ff0*/  MUFU.EX2 R5, R222 ;  /* 0x000000de00057308 */ /* 0x0001e20000000800 */
[----:B------:R-:W-:Y:S02]  /*24000*/  MOV R20, R238 ;  /* 0x000000ee00147202 */ /* 0x000fe40000000f00 */
[----:B0-----:R-:W-:-:S05]  /*24010*/  MOV R222, R244 ;  /* 0x000000f400de7202 */ /* 0x001fca0000000f00 */
[----:B------:R0:W-:Y:S01]  /*24020*/  MUFU.EX2 R244, R225 ;  /* 0x000000e100f47308 */ /* 0x0001e20000000800 */
[----:B------:R-:W-:Y:S02]  /*24030*/  MOV R238, R4 ;  /* 0x0000000400ee7202 */ /* 0x000fe40000000f00 */
[----:B------:R-:W-:Y:S02]  /*24040*/  MOV R220, R249 ;  /* 0x000000f900dc7202 */ /* 0x000fe40000000f00 */
[----:B0-----:R-:W-:-:S03]  /*24050*/  MOV R225, R247 ;  /* 0x000000f700e17202 */ /* 0x001fc60000000f00 */
[----:B------:R0:W-:Y:S02]  /*24060*/  MUFU.EX2 R247, R224 ;  /* 0x000000e000f77308 */ /* 0x0001e40000000800 */
[----:B0-----:R-:W-:Y:S02]  /*24070*/  MOV R224, R23 ;  /* 0x0000001700e07202 */ /* 0x001fe40000000f00 */
[----:B------:R-:W-:Y:S02]  /*24080*/  MOV R23, R22 ;  /* 0x0000001600177202 */ /* 0x000fe40000000f00 */
[----:B------:R-:W-:Y:S02]  /*24090*/  MOV R22, R12 ;  /* 0x0000000c00167202 */ /* 0x000fe40000000f00 */
[----:B------:R-:W0:Y:S01]  /*240a0*/  MUFU.EX2 R4, R227 ;  /* 0x000000e300047308 */ /* 0x000e220000000800 */
[----:B------:R-:W-:-:S07]  /*240b0*/  MOV R12, R252 ;  /* 0x000000fc000c7202 */ /* 0x000fce0000000f00 */
[----:B------:R-:W-:Y:S08]  /*240c0*/  MUFU.EX2 R249, R221 ;  /* 0x000000dd00f97308 */ /* 0x000ff00000000800 */
[----:B------:R-:W1:Y:S01]  /*240d0*/  MUFU.EX2 R252, R11 ;  /* 0x0000000b00fc7308 */ /* 0x000e620000000800 */
[----:B------:R-:W-:Y:S02]  /*240e0*/  WARPGROUP.DEPBAR.LE gsb0, 0x0 ;  /* 0x00008000000079c5 */ /* 0x000fe40000010000 */
[----:B0-----:R-:W-:-:S02]  /*240f0*/  F2FP.F16.F32.PACK_AB R216, R6, R4 ;  /* 0x0000000406d8723e */ /* 0x001fc400000000ff */
[----:B------:R-:W-:Y:S02]  /*24100*/  F2FP.F16.F32.PACK_AB R217, R247, R244 ;  /* 0x000000f4f7d9723e */ /* 0x000fe400000000ff */
[----:B------:R-:W-:Y:S02]  /*24110*/  F2FP.F16.F32.PACK_AB R218, R5, R7 ;  /* 0x0000000705da723e */ /* 0x000fe400000000ff */
[----:B-1----:R-:W-:-:S04]  /*24120*/  F2FP.F16.F32.PACK_AB R219, R252, R249 ;  /* 0x000000f9fcdb723e */ /* 0x002fc800000000ff */
[----:B------:R-:W-:-:S06]  /*24130*/  WARPGROUP.ARRIVE ;  /* 0x00000000000079c5 */ /* 0x000fcc0000000000 */
[----:B------:R-:W-:Y:S01]  /*24140*/  HGMMA.64x256x16.F32 R24, R216, gdesc[UR32], R24, gsb0 ;  /* 0x03e00020d8187df0 */ /* 0x000fe20008000818 */
[C---:B------:R-:W-:Y:S02]  /*24150*/  LOP3.LUT R11, R10.reuse, 0x40, RZ, 0xfc, !PT ;  /* 0x000000400a0b7812 */ /* 0x040fe400078efcff */
[----:B------:R-:W-:Y:S02]  /*24160*/  MOV R227, R23 ;  /* 0x0000001700e37202 */ /* 0x000fe40000000f00 */
[----:B------:R-:W-:Y:S02]  /*24170*/  MOV R23, R22 ;  /* 0x0000001600177202 */ /* 0x000fe40000000f00 */
[----:B------:R-:W-:Y:S02]  /*24180*/  MOV R22, R12 ;  /* 0x0000000c00167202 */ /* 0x000fe40000000f00 */
[----:B------:R-:W-:Y:S02]  /*24190*/  ISETP.GT.U32.AND P5, PT, R15, R11, PT ;  /* 0x0000000b0f00720c */ /* 0x000fe40003fa4070 */
[----:B------:R-:W-:-:S02]  /*241a0*/  LOP3.LUT R12, R10, 0x48, RZ, 0xfc, !PT ;  /* 0x000000480a0c7812 */ /* 0x000fc400078efcff */
[----:B------:R-:W-:Y:S02]  /*241b0*/  ISETP.GT.U32.AND.EX P5, PT, R17, RZ, PT, P5 ;  /* 0x000000ff1100720c */ /* 0x000fe40003fa4150 */
[CC--:B------:R-:W-:Y:S02]  /*241c0*/  ISETP.GT.U32.AND P1, PT, R223.reuse, R11.reuse, PT ;  /* 0x0000000bdf00720c */ /* 0x0c0fe40003f24070 */
[----:B------:R-:W-:Y:S02]  /*241d0*/  ISETP.GT.U32.AND P4, PT, R223, R12, PT ;  /* 0x0000000cdf00720c */ /* 0x000fe40003f84070 */
[----:B------:R-:W-:Y:S02]  /*241e0*/  ISETP.GE.U32.AND P6, PT, R15, R11, PT ;  /* 0x0000000b0f00720c */ /* 0x000fe40003fc6070 */
[C---:B------:R-:W-:Y:S02]  /*241f0*/  ISETP.GT.U32.AND.EX P1, PT, R226.reuse, RZ, PT, P1 ;  /* 0x000000ffe200720c */ /* 0x040fe40003f24110 */
[----:B------:R-:W-:-:S02]  /*24200*/  ISETP.GT.U32.AND.EX P4, PT, R226, RZ, PT, P4 ;  /* 0x000000ffe200720c */ /* 0x000fc40003f84140 */
[----:B------:R-:W-:Y:S02]  /*24210*/  MOV R226, R227 ;  /* 0x000000e300e27202 */ /* 0x000fe40000000f00 */
[----:B------:R-:W-:Y:S02]  /*24220*/  MOV R227, R23 ;  /* 0x0000001700e37202 */ /* 0x000fe40000000f00 */
[----:B------:R-:W-:Y:S02]  /*24230*/  ISETP.GE.U32.AND.EX P6, PT, R17, RZ, PT, P6 ;  /* 0x000000ff1100720c */ /* 0x000fe40003fc6160 */
[----:B------:R-:W-:Y:S02]  /*24240*/  MOV R223, R227 ;  /* 0x000000e300df7202 */ /* 0x000fe40000000f00 */
[----:B------:R-:W-:Y:S01]  /*24250*/  MOV R227, R22 ;  /* 0x0000001600e37202 */ /* 0x000fe20000000f00 */
[----:B------:R-:W-:Y:S02]  /*24260*/  WARPGROUP.DEPBAR.LE gsb0, 0x0 ;  /* 0x00008000000079c5 */ /* 0x000fe40000010000 */
[----:B------:R-:W-:Y:S01]  /*24270*/  STL.64 [R1], R24 ;  /* 0x0000001801007387 */ /* 0x000fe20000100a00 */
[----:B------:R-:W0:Y:S03]  /*24280*/  LDC R218, c[0x0][0x238] ;  /* 0x00008e00ffda7b82 */ /* 0x000e260000000800 */
        /* <DEDUP_REMOVED lines=51> */
[----:B------:R-:W-:Y:S01]  /*245c0*/  STL.64 [R1+0x1a0], R128 ;  /* 0x0001a08001007387 */ /* 0x000fe20000100a00 */
[----:B0-----:R-:W-:-:S03]  /*245d0*/  FMUL R216, R152, R218 ;  /* 0x000000da98d87220 */ /* 0x001fc60000400000 */
[----:B------:R-:W-:Y:S04]  /*245e0*/  STL.64 [R1+0x1a8], R130 ;  /* 0x0001a88201007387 */ /* 0x000fe80000100a00 */
[----:B------:R-:W-:Y:S04]  /*245f0*/  STL.64 [R1+0x1b0], R132 ;  /* 0x0001b08401007387 */ /* 0x000fe80000100a00 */
[----:B------:R-:W-:Y:S04]  /*24600*/  STL.64 [R1+0x1b8], R134 ;  /* 0x0001b88601007387 */ /* 0x000fe80000100a00 */
[----:B------:R-:W-:Y:S04]  /*24610*/  STL.64 [R1+0x1c0], R136 ;  /* 0x0001c08801007387 */ /* 0x000fe80000100a00 */
[----:B------:R-:W-:Y:S01]  /*24620*/  STL.64 [R1+0x1c8], R138 ;  /* 0x0001c88a01007387 */ /* 0x000fe20000100a00 */
[----:B------:R-:W-:-:S03]  /*24630*/  FSEL R216, R216, -INF , !P5 ;  /* 0xff800000d8d87808 */ /* 0x000fc60006800000 */
[----:B------:R-:W-:Y:S01]  /*24640*/  STL.64 [R1+0x1d0], R140 ;  /* 0x0001d08c01007387 */ /* 0x000fe20000100a00 */
[----:B------:R-:W-:-:S03]  /*24650*/  ISETP.GT.U32.AND P5, PT, R15, R12, PT ;  /* 0x0000000c0f00720c */ /* 0x000fc60003fa4070 */
[----:B------:R-:W-:Y:S01]  /*24660*/  STL.64 [R1+0x1d8], R142 ;  /* 0x0001d88e01007387 */ /* 0x000fe20000100a00 */
[----:B------:R-:W-:-:S03]  /*24670*/  FMUL R153, R153, R218 ;  /* 0x000000da99997220 */ /* 0x000fc60000400000 */
[----:B------:R-:W-:Y:S04]  /*24680*/  STL.64 [R1+0x1e0], R144 ;  /* 0x0001e09001007387 */ /* 0x000fe80000100a00 */
[----:B------:R-:W-:Y:S01]  /*24690*/  STL.64 [R1+0x1e8], R146 ;  /* 0x0001e89201007387 */ /* 0x000fe20000100a00 */
[----:B------:R-:W-:-:S03]  /*246a0*/  FMUL R23, R154, R218 ;  /* 0x000000da9a177220 */ /* 0x000fc60000400000 */
[----:B------:R-:W-:Y:S01]  /*246b0*/  STL.64 [R1+0x1f0], R148 ;  /* 0x0001f09401007387 */ /* 0x000fe20000100a00 */
[----:B------:R-:W-:-:S03]  /*246c0*/  ISETP.GT.U32.AND.EX P5, PT, R17, RZ, PT, P5 ;  /* 0x000000ff1100720c */ /* 0x000fc60003fa4150 */
[----:B------:R0:W-:Y:S01]  /*246d0*/  STL.64 [R1+0x1f8], R150 ;  /* 0x0001f89601007387 */ /* 0x0001e20000100a00 */
[----:B------:R-:W-:Y:S02]  /*246e0*/  FSEL R153, R153, -INF , !P6 ;  /* 0xff80000099997808 */ /* 0x000fe40007000000 */
[----:B------:R-:W-:Y:S02]  /*246f0*/  ISETP.GE.U32.AND P6, PT, R15, R12, PT ;  /* 0x0000000c0f00720c */ /* 0x000fe40003fc6070 */
[----:B------:R-:W-:Y:S01]  /*24700*/  FSEL R23, R23, -INF , !P5 ;  /* 0xff80000017177808 */ /* 0x000fe20006800000 */
[----:B0-----:R-:W3:Y:S04]  /*24710*/  LDL.LU.64 R150, [R1+0x11c8] ;  /* 0x0011c80001967983 */ /* 0x001ee80000300a00 */
[----:B------:R-:W3:Y:S04]  /*24720*/  LDL.LU.64 R148, [R1+0x11c0] ;  /* 0x0011c00001947983 */ /* 0x000ee80000300a00 */
[----:B------:R-:W3:Y:S04]  /*24730*/  LDL.LU.64 R146, [R1+0x11b8] ;  /* 0x0011b80001927983 */ /* 0x000ee80000300a00 */
[----:B------:R-:W3:Y:S01]  /*24740*/  LDL.LU.64 R144, [R1+0x11b0] ;  /* 0x0011b00001907983 */ /* 0x000ee20000300a00 */
[----:B------:R-:W-:-:S03]  /*24750*/  ISETP.GT.U32.AND P5, PT, R245, R11, PT ;  /* 0x0000000bf500720c */ /* 0x000fc60003fa4070 */
[----:B------:R-:W3:Y:S04]  /*24760*/  LDL.LU.64 R142, [R1+0x11a8] ;  /* 0x0011a800018e7983 */ /* 0x000ee80000300a00 */
[----:B------:R-:W3:Y:S01]  /*24770*/  LDL.LU.64 R140, [R1+0x11a0] ;  /* 0x0011a000018c7983 */ /* 0x000ee20000300a00 */
[----:B------:R-:W-:-:S03]  /*24780*/  ISETP.GE.U32.AND.EX P6, PT, R17, RZ, PT, P6 ;  /* 0x000000ff1100720c */ /* 0x000fc60003fc6160 */
[----:B------:R-:W3:Y:S01]  /*24790*/  LDL.LU.64 R138, [R1+0x1198] ;  /* 0x00119800018a7983 */ /* 0x000ee20000300a00 */
[----:B------:R-:W-:-:S03]  /*247a0*/  FMUL R152, R155, R218 ;  /* 0x000000da9b987220 */ /* 0x000fc60000400000 */
[----:B------:R-:W3:Y:S01]  /*247b0*/  LDL.LU.64 R136, [R1+0x1190] ;  /* 0x0011900001887983 */ /* 0x000ee20000300a00 */
[-C--:B------:R-:W-:Y:S01]  /*247c0*/  FMUL R22, R156, R218.reuse ;  /* 0x000000da9c167220 */ /* 0x080fe20000400000 */
[----:B------:R-:W-:Y:S02]  /*247d0*/  FMUL R17, R157, R218 ;  /* 0x000000da9d117220 */ /* 0x000fe40000400000 */
[----:B------:R-:W3:Y:S01]  /*247e0*/  LDL.LU.64 R134, [R1+0x1188] ;  /* 0x0011880001867983 */ /* 0x000ee20000300a00 */
[----:B------:R-:W-:-:S03]  /*247f0*/  ISETP.GT.U32.AND.EX P5, PT, R226, RZ, PT, P5 ;  /* 0x000000ffe200720c */ /* 0x000fc60003fa4150 */
[----:B------:R-:W3:Y:S04]  /*24800*/  LDL.LU.64 R132, [R1+0x1180] ;  /* 0x0011800001847983 */ /* 0x000ee80000300a00 */
[----:B------:R-:W3:Y:S04]  /*24810*/  LDL.LU.64 R130, [R1+0x1178] ;  /* 0x0011780001827983 */ /* 0x000ee80000300a00 */
[----:B------:R-:W3:Y:S01]  /*24820*/  LDL.LU.64 R128, [R1+0x1170] ;  /* 0x0011700001807983 */ /* 0x000ee20000300a00 */
[----:B------:R-:W-:-:S03]  /*24830*/  FSEL R152, R152, -INF , !P6 ;  /* 0xff80000098987808 */ /* 0x000fc60007000000 */
[----:B------:R-:W3:Y:S01]  /*24840*/  LDL.LU.64 R126, [R1+0x1168] ;  /* 0x00116800017e7983 */ /* 0x000ee20000300a00 */
[----:B------:R-:W-:-:S03]  /*24850*/  FSEL R22, R22, -INF , !P1 ;  /* 0xff80000016167808 */ /* 0x000fc60004800000 */
[----:B------:R-:W3:Y:S01]  /*24860*/  LDL.LU.64 R124, [R1+0x1160] ;  /* 0x00116000017c7983 */ /* 0x000ee20000300a00 */
[----:B------:R-:W-:-:S03]  /*24870*/  FSEL R17, R17, -INF , !P5 ;  /* 0xff80000011117808 */ /* 0x000fc60006800000 */
[----:B------:R-:W3:Y:S01]  /*24880*/  LDL.LU.64 R122, [R1+0x1158] ;  /* 0x00115800017a7983 */ /* 0x000ee20000300a00 */
[-C--:B------:R-:W-:Y:S02]  /*24890*/  ISETP.GT.U32.AND P6, PT, R245, R12.reuse, PT ;  /* 0x0000000cf500720c */ /* 0x080fe40003fc4070 */
[C---:B------:R-:W-:Y:S01]  /*248a0*/  ISETP.GT.U32.AND P1, PT, R246.reuse, R11, PT ;  /* 0x0000000bf600720c */ /* 0x040fe20003f24070 */
[----:B------:R-:W3:Y:S01]  /*248b0*/  LDL.LU.64 R120, [R1+0x1150] ;  /* 0x0011500001787983 */ /* 0x000ee20000300a00 */
[----:B------:R-:W-:-:S03]  /*248c0*/  ISETP.GT.U32.AND P5, PT, R246, R12, PT ;  /* 0x0000000cf600720c */ /* 0x000fc60003fa4070 */
[----:B------:R-:W3:Y:S01]  /*248d0*/  LDL.LU.64 R118, [R1+0x1148] ;  /* 0x0011480001767983 */ /* 0x000ee20000300a00 */
[----:B------:R-:W-:-:S03]  /*248e0*/  ISETP.GT.U32.AND.EX P6, PT, R226, RZ, PT, P6 ;  /* 0x000000ffe200720c */ /* 0x000fc60003fc4160 */
[----:B------:R-:W3:Y:S01]  /*248f0*/  LDL.LU.64 R116, [R1+0x1140] ;  /* 0x0011400001747983 */ /* 0x000ee20000300a00 */
[----:B------:R-:W-:-:S03]  /*24900*/  ISETP.GT.U32.AND.EX P1, PT, R229, RZ, PT, P1 ;  /* 0x000000ffe500720c */ /* 0x000fc60003f24110 */
[----:B------:R-:W3:Y:S01]  /*24910*/  LDL.LU.64 R114, [R1+0x1138] ;  /* 0x0011380001727983 */ /* 0x000ee20000300a00 */
[----:B------:R-:W-:-:S03]  /*24920*/  ISETP.GT.U32.AND.EX P5, PT, R229, RZ, PT, P5 ;  /* 0x000000ffe500720c */ /* 0x000fc60003fa4150 */
[----:B------:R-:W3:Y:S01]  /*24930*/  LDL.LU.64 R112, [R1+0x1130] ;  /* 0x0011300001707983 */ /* 0x000ee20000300a00 */
[----:B------:R-:W-:Y:S01]  /*24940*/  MOV R226, R21 ;  /* 0x0000001500e27202 */ /* 0x000fe20000000f00 */
[----:B------:R-:W-:Y:S01]  /*24950*/  FMUL R21, R158, R218 ;  /* 0x000000da9e157220 */ /* 0x000fe20000400000 */
[----:B------:R-:W-:Y:S01]  /*24960*/  MOV R229, R20 ;  /* 0x0000001400e57202 */ /* 0x000fe20000000f00 */
[----:B------:R-:W3:Y:S01]  /*24970*/  LDL.LU.64 R110, [R1+0x1128] ;  /* 0x00112800016e7983 */ /* 0x000ee20000300a00 */
[----:B------:R-:W-:-:S03]  /*24980*/  FMUL R20, R159, R218 ;  /* 0x000000da9f147220 */ /* 0x000fc60000400000 */
[----:B------:R-:W3:Y:S04]  /*24990*/  LDL.LU.64 R108, [R1+0x1120] ;  /* 0x00112000016c7983 */ /* 0x000ee80000300a00 */
[----:B------:R-:W3:Y:S01]  /*249a0*/  LDL.LU.64 R106, [R1+0x1118] ;  /* 0x00111800016a7983 */ /* 0x000ee20000300a00 */
[----:B------:R-:W-:-:S03]  /*249b0*/  FMUL R156, R160, R218 ;  /* 0x000000daa09c7220 */ /* 0x000fc60000400000 */
[----:B------:R-:W3:Y:S01]  /*249c0*/  LDL.LU.64 R104, [R1+0x1110] ;  /* 0x0011100001687983 */ /* 0x000ee20000300a00 */
[----:B------:R-:W-:-:S03]  /*249d0*/  FMUL R217, R162, R218 ;  /* 0x000000daa2d97220 */ /* 0x000fc60000400000 */
[----:B------:R-:W3:Y:S01]  /*249e0*/  LDL.LU.64 R102, [R1+0x1108] ;  /* 0x0011080001667983 */ /* 0x000ee20000300a00 */
[----:B------:R-:W-:-:S03]  /*249f0*/  FSEL R21, R21, -INF , !P4 ;  /* 0xff80000015157808 */ /* 0x000fc60006000000 */
[----:B------:R-:W3:Y:S01]  /*24a00*/  LDL.LU.64 R100, [R1+0x1100] ;  /* 0x0011000001647983 */ /* 0x000ee20000300a00 */
[----:B------:R-:W-:-:S03]  /*24a10*/  FSEL R20, R20, -INF , !P6 ;  /* 0xff80000014147808 */ /* 0x000fc60007000000 */
[----:B------:R-:W3:Y:S01]  /*24a20*/  LDL.LU.64 R98, [R1+0x10f8] ;  /* 0x0010f80001627983 */ /* 0x000ee20000300a00 */
[C---:B------:R-:W-:Y:S02]  /*24a30*/  ISETP.GT.U32.AND P4, PT, R248.reuse, R11, PT ;  /* 0x0000000bf800720c */ /* 0x040fe40003f84070 */
[----:B------:R-:W-:Y:S01]  /*24a40*/  ISETP.GT.U32.AND P6, PT, R248, R12, PT ;  /* 0x0000000cf800720c */ /* 0x000fe20003fc4070 */
[----:B------:R-:W3:Y:S01]  /*24a50*/  LDL.LU.64 R96, [R1+0x10f0] ;  /* 0x0010f00001607983 */ /* 0x000ee20000300a00 */
[----:B------:R-:W-:-:S03]  /*24a60*/  FMUL R158, R161, R218 ;  /* 0x000000daa19e7220 */ /* 0x000fc60000400000 */
[----:B------:R-:W3:Y:S01]  /*24a70*/  LDL.LU.64 R94, [R1+0x10e8] ;  /* 0x0010e800015e7983 */ /* 0x000ee20000300a00 */
[----:B------:R-:W-:Y:S01]  /*24a80*/  FSEL R156, R156, -INF , !P1 ;  /* 0xff8000009c9c7808 */ /* 0x000fe20004800000 */
[----:B------:R-:W-:Y:S02]  /*24a90*/  FMUL R163, R163, R218 ;  /* 0x000000daa3a37220 */ /* 0x000fe40000400000 */
[----:B------:R-:W3:Y:S01]  /*24aa0*/  LDL.LU.64 R92, [R1+0x10e0] ;  /* 0x0010e000015c7983 */ /* 0x000ee20000300a00 */
[----:B------:R-:W-:-:S03]  /*24ab0*/  FSEL R217, R217, -INF , !P5 ;  /* 0xff800000d9d97808 */ /* 0x000fc60006800000 */
[----:B------:R-:W3:Y:S01]  /*24ac0*/  LDL.LU.64 R90, [R1+0x10d8] ;  /* 0x0010d800015a7983 */ /* 0x000ee20000300a00 */
[C---:B------:R-:W-:Y:S02]  /*24ad0*/  ISETP.GT.U32.AND.EX P4, PT, R223.reuse, RZ, PT, P4 ;  /* 0x000000ffdf00720c */ /* 0x040fe40003f84140 */
[----:B------:R-:W-:Y:S01]  /*24ae0*/  ISETP.GT.U32.AND.EX P6, PT, R223, RZ, PT, P6 ;  /* 0x000000ffdf00720c */ /* 0x000fe20003fc4160 */
[----:B------:R-:W3:Y:S01]  /*24af0*/  LDL.LU.64 R88, [R1+0x10d0] ;  /* 0x0010d00001587983 */ /* 0x000ee20000300a00 */
[-C--:B------:R-:W-:Y:S02]  /*24b00*/  ISETP.GT.U32.AND P1, PT, R250, R11.reuse, PT ;  /* 0x0000000bfa00720c */ /* 0x080fe40003f24070 */
[----:B------:R-:W-:Y:S01]  /*24b10*/  ISETP.GT.U32.AND P5, PT, R251, R11, PT ;  /* 0x0000000bfb00720c */ /* 0x000fe20003fa4070 */
[----:B------:R-:W3:Y:S01]  /*24b20*/  LDL.LU.64 R86, [R1+0x10c8] ;  /* 0x0010c80001567983 */ /* 0x000ee20000300a00 */
[-C--:B------:R-:W-:Y:S01]  /*24b30*/  FMUL R157, R164, R218.reuse ;  /* 0x000000daa49d7220 */ /* 0x080fe20000400000 */
[----:B------:R-:W-:-:S02]  /*24b40*/  FMUL R159, R165, R218 ;  /* 0x000000daa59f7220 */ /* 0x000fc40000400000 */
[----:B------:R-:W3:Y:S01]  /*24b50*/  LDL.LU.64 R84, [R1+0x10c0] ;  /* 0x0010c00001547983 */ /* 0x000ee20000300a00 */
[----:B------:R-:W-:-:S03]  /*24b60*/  FSEL R158, R158, -INF , !P4 ;  /* 0xff8000009e9e7808 */ /* 0x000fc60006000000 */
[----:B------:R-:W3:Y:S01]  /*24b70*/  LDL.LU.64 R82, [R1+0x10b8] ;  /* 0x0010b80001527983 */ /* 0x000ee20000300a00 */
[----:B------:R-:W-:Y:S02]  /*24b80*/  ISETP.GT.U32.AND.EX P1, PT, R226, RZ, PT, P1 ;  /* 0x000000ffe200720c */ /* 0x000fe40003f24110 */
[----:B------:R-:W-:Y:S01]  /*24b90*/  FSEL R163, R163, -INF , !P6 ;  /* 0xff800000a3a37808 */ /* 0x000fe20007000000 */
[----:B------:R-:W3:Y:S01]  /*24ba0*/  LDL.LU.64 R80, [R1+0x10b0] ;  /* 0x0010b00001507983 */ /* 0x000ee20000300a00 */
[----:B------:R-:W-:Y:S02]  /*24bb0*/  ISETP.GT.U32.AND.EX P5, PT, R227, RZ, PT, P5 ;  /* 0x000000ffe300720c */ /* 0x000fe40003fa4150 */
[-C--:B------:R-:W-:Y:S01]  /*24bc0*/  ISETP.GT.U32.AND P4, PT, R250, R12.reuse, PT ;  /* 0x0000000cfa00720c */ /* 0x080fe20003f84070 */
[----:B------:R-:W3:Y:S01]  /*24bd0*/  LDL.LU.64 R78, [R1+0x10a8] ;  /* 0x0010a800014e7983 */ /* 0x000ee20000300a00 */
[----:B------:R-:W-:-:S03]  /*24be0*/  ISETP.GT.U32.AND P6, PT, R251, R12, PT ;  /* 0x0000000cfb00720c */ /* 0x000fc60003fc4070 */
[----:B------:R-:W3:Y:S01]  /*24bf0*/  LDL.LU.64 R76, [R1+0x10a0] ;  /* 0x0010a000014c7983 */ /* 0x000ee20000300a00 */
[----:B------:R-:W-:Y:S01]  /*24c00*/  FSEL R157, R157, -INF , !P1 ;  /* 0xff8000009d9d7808 */ /* 0x000fe20004800000 */
[-C--:B------:R-:W-:Y:S02]  /*24c10*/  FMUL R162, R166, R218.reuse ;  /* 0x000000daa6a27220 */ /* 0x080fe40000400000 */
[----:B------:R-:W3:Y:S01]  /*24c20*/  LDL.LU.64 R74, [R1+0x1098] ;  /* 0x00109800014a7983 */ /* 0x000ee20000300a00 */
[----:B------:R-:W-:Y:S01]  /*24c30*/  FSEL R159, R159, -INF , !P5 ;  /* 0xff8000009f9f7808 */ /* 0x000fe20006800000 */
[----:B------:R-:W-:Y:S02]  /*24c40*/  FMUL R167, R167, R218 ;  /* 0x000000daa7a77220 */ /* 0x000fe40000400000 */
[----:B------:R-:W3:Y:S01]  /*24c50*/  LDL.LU.64 R72, [R1+0x1090] ;  /* 0x0010900001487983 */ /* 0x000ee20000300a00 */
[----:B------:R-:W-:Y:S02]  /*24c60*/  ISETP.GT.U32.AND.EX P4, PT, R226, RZ, PT, P4 ;  /* 0x000000ffe200720c */ /* 0x000fe40003f84140 */
[----:B------:R-:W-:Y:S01]  /*24c70*/  ISETP.GT.U32.AND.EX P6, PT, R227, RZ, PT, P6 ;  /* 0x000000ffe300720c */ /* 0x000fe20003fc4160 */
[----:B------:R-:W3:Y:S01]  /*24c80*/  LDL.LU.64 R70, [R1+0x1088] ;  /* 0x0010880001467983 */ /* 0x000ee20000300a00 */
[----:B------:R-:W-:-:S02]  /*24c90*/  ISETP.GT.U32.AND P1, PT, R230, R11, PT ;  /* 0x0000000be600720c */ /* 0x000fc40003f24070 */
[----:B------:R-:W-:Y:S01]  /*24ca0*/  ISETP.GT.U32.AND P5, PT, R230, R12, PT ;  /* 0x0000000ce600720c */ /* 0x000fe20003fa4070 */
[----:B------:R-:W3:Y:S01]  /*24cb0*/  LDL.LU.64 R68, [R1+0x1080] ;  /* 0x0010800001447983 */ /* 0x000ee20000300a00 */
[-C--:B------:R-:W-:Y:S01]  /*24cc0*/  FMUL R168, R168, R218.reuse ;  /* 0x000000daa8a87220 */ /* 0x080fe20000400000 */
[----:B------:R-:W-:Y:S02]  /*24cd0*/  FMUL R170, R170, R218 ;  /* 0x000000daaaaa7220 */ /* 0x000fe40000400000 */
[----:B------:R-:W3:Y:S01]  /*24ce0*/  LDL.LU.64 R66, [R1+0x1078] ;  /* 0x0010780001427983 */ /* 0x000ee20000300a00 */
[----:B------:R-:W-:-:S03]  /*24cf0*/  ISETP.GT.U32.AND.EX P1, PT, R228, RZ, PT, P1 ;  /* 0x000000ffe400720c */ /* 0x000fc60003f24110 */
[----:B------:R-:W3:Y:S01]  /*24d00*/  LDL.LU.64 R64, [R1+0x1070] ;  /* 0x0010700001407983 */ /* 0x000ee20000300a00 */
[----:B------:R-:W-:Y:S02]  /*24d10*/  ISETP.GT.U32.AND.EX P5, PT, R228, RZ, PT, P5 ;  /* 0x000000ffe400720c */ /* 0x000fe40003fa4150 */
[----:B------:R-:W-:Y:S01]  /*24d20*/  FSEL R162, R162, -INF , !P4 ;  /* 0xff800000a2a27808 */ /* 0x000fe20006000000 */
[----:B------:R-:W3:Y:S01]  /*24d30*/  LDL.LU.64 R62, [R1+0x1068] ;  /* 0x00106800013e7983 */ /* 0x000ee20000300a00 */
[----:B------:R-:W-:Y:S02]  /*24d40*/  FSEL R167, R167, -INF , !P6 ;  /* 0xff800000a7a77808 */ /* 0x000fe40007000000 */
[C---:B------:R-:W-:Y:S01]  /*24d50*/  ISETP.GT.U32.AND P4, PT, R229.reuse, R11, PT ;  /* 0x0000000be500720c */ /* 0x040fe20003f84070 */
[----:B------:R-:W3:Y:S01]  /*24d60*/  LDL.LU.64 R60, [R1+0x1060] ;  /* 0x00106000013c7983 */ /* 0x000ee20000300a00 */
[----:B------:R-:W-:-:S03]  /*24d70*/  ISETP.GT.U32.AND P6, PT, R229, R12, PT ;  /* 0x0000000ce500720c */ /* 0x000fc60003fc4070 */
[----:B------:R-:W3:Y:S01]  /*24d80*/  LDL.LU.64 R58, [R1+0x1058] ;  /* 0x00105800013a7983 */ /* 0x000ee20000300a00 */
[-C--:B------:R-:W-:Y:S01]  /*24d90*/  FMUL R169, R169, R218.reuse ;  /* 0x000000daa9a97220 */ /* 0x080fe20000400000 */
[----:B------:R-:W-:Y:S02]  /*24da0*/  FSEL R168, R168, -INF , !P1 ;  /* 0xff800000a8a87808 */ /* 0x000fe40004800000 */
[----:B------:R-:W3:Y:S01]  /*24db0*/  LDL.LU.64 R56, [R1+0x1050] ;  /* 0x0010500001387983 */ /* 0x000ee20000300a00 */
[----:B------:R-:W-:Y:S01]  /*24dc0*/  FMUL R171, R171, R218 ;  /* 0x000000daabab7220 */ /* 0x000fe20000400000 */
[----:B------:R-:W-:Y:S02]  /*24dd0*/  FSEL R170, R170, -INF , !P5 ;  /* 0xff800000aaaa7808 */ /* 0x000fe40006800000 */
[----:B------:R-:W3:Y:S01]  /*24de0*/  LDL.LU.64 R54, [R1+0x1048] ;  /* 0x0010480001367983 */ /* 0x000ee20000300a00 */
[C---:B------:R-:W-:Y:S02]  /*24df0*/  ISETP.GT.U32.AND.EX P4, PT, R240.reuse, RZ, PT, P4 ;  /* 0x000000fff000720c */ /* 0x040fe40003f84140 */
[----:B------:R-:W-:Y:S01]  /*24e00*/  ISETP.GT.U32.AND.EX P6, PT, R240, RZ, PT, P6 ;  /* 0x000000fff000720c */ /* 0x000fe20003fc4160 */
[----:B------:R-:W3:Y:S01]  /*24e10*/  LDL.LU.64 R52, [R1+0x1040] ;  /* 0x0010400001347983 */ /* 0x000ee20000300a00 */
[----:B----4-:R-:W-:-:S02]  /*24e20*/  ISETP.GT.U32.AND P1, PT, R236, R11, PT ;  /* 0x0000000bec00720c */ /* 0x010fc40003f24070 */
[----:B------:R-:W-:Y:S01]  /*24e30*/  ISETP.GT.U32.AND P5, PT, R234, R11, PT ;  /* 0x0000000bea00720c */ /* 0x000fe20003fa4070 */
[----:B------:R-:W4:Y:S01]  /*24e40*/  LDL.LU.64 R50, [R1+0x1038] ;  /* 0x0010380001327983 */ /* 0x000f220000300a00 */
[-C--:B------:R-:W-:Y:S01]  /*24e50*/  FMUL R172, R172, R218.reuse ;  /* 0x000000daacac7220 */ /* 0x080fe20000400000 */
[----:B------:R-:W-:Y:S02]  /*24e60*/  FMUL R173, R173, R218 ;  /* 0x000000daadad7220 */ /* 0x000fe40000400000 */
[----:B------:R-:W4:Y:S01]  /*24e70*/  LDL.LU.64 R48, [R1+0x1030] ;  /* 0x0010300001307983 */ /* 0x000f220000300a00 */
[----:B------:R-:W-:-:S03]  /*24e80*/  FSEL R169, R169, -INF , !P4 ;  /* 0xff800000a9a97808 */ /* 0x000fc60006000000 */
[----:B------:R-:W4:Y:S01]  /*24e90*/  LDL.LU.64 R46, [R1+0x1028] ;  /* 0x00102800012e7983 */ /* 0x000f220000300a00 */
[----:B------:R-:W-:Y:S02]  /*24ea0*/  ISETP.GT.U32.AND.EX P1, PT, R243, RZ, PT, P1 ;  /* 0x000000fff300720c */ /* 0x000fe40003f24110 */
[----:B------:R-:W-:Y:S01]  /*24eb0*/  FSEL R171, R171, -INF , !P6 ;  /* 0xff800000abab7808 */ /* 0x000fe20007000000 */
[----:B------:R-:W4:Y:S01]  /*24ec0*/  LDL.LU.64 R44, [R1+0x1020] ;  /* 0x00102000012c7983 */ /* 0x000f220000300a00 */
[----:B------:R-:W-:Y:S02]  /*24ed0*/  ISETP.GT.U32.AND.EX P5, PT, R241, RZ, PT, P5 ;  /* 0x000000fff100720c */ /* 0x000fe40003fa4150 */
[-C--:B------:R-:W-:Y:S01]  /*24ee0*/  ISETP.GT.U32.AND P4, PT, R236, R12.reuse, PT ;  /* 0x0000000cec00720c */ /* 0x080fe20003f84070 */
[----:B------:R-:W4:Y:S01]  /*24ef0*/  LDL.LU.64 R42, [R1+0x1018] ;  /* 0x00101800012a7983 */ /* 0x000f220000300a00 */
[----:B------:R-:W-:-:S03]  /*24f00*/  ISETP.GT.U32.AND P6, PT, R234, R12, PT ;  /* 0x0000000cea00720c */ /* 0x000fc60003fc4070 */
[----:B------:R-:W4:Y:S01]  /*24f10*/  LDL.LU.64 R40, [R1+0x1010] ;  /* 0x0010100001287983 */ /* 0x000f220000300a00 */
[----:B------:R-:W-:Y:S01]  /*24f20*/  FSEL R172, R172, -INF , !P1 ;  /* 0xff800000acac7808 */ /* 0x000fe20004800000 */
[-C--:B------:R-:W-:Y:S02]  /*24f30*/  FMUL R174, R174, R218.reuse ;  /* 0x000000daaeae7220 */ /* 0x080fe40000400000 */
[----:B------:R-:W4:Y:S01]  /*24f40*/  LDL.LU.64 R38, [R1+0x1008] ;  /* 0x0010080001267983 */ /* 0x000f220000300a00 */
[----:B------:R-:W-:Y:S01]  /*24f50*/  FSEL R173, R173, -INF , !P5 ;  /* 0xff800000adad7808 */ /* 0x000fe20006800000 */
[----:B------:R-:W-:Y:S02]  /*24f60*/  FMUL R175, R175, R218 ;  /* 0x000000daafaf7220 */ /* 0x000fe40000400000 */
[----:B------:R-:W4:Y:S01]  /*24f70*/  LDL.LU.64 R36, [R1+0x1000] ;  /* 0x0010000001247983 */ /* 0x000f220000300a00 */
[----:B------:R-:W-:Y:S02]  /*24f80*/  ISETP.GT.U32.AND.EX P4, PT, R243, RZ, PT, P4 ;  /* 0x000000fff300720c */ /* 0x000fe40003f84140 */
[----:B------:R-:W-:Y:S01]  /*24f90*/  ISETP.GT.U32.AND.EX P6, PT, R241, RZ, PT, P6 ;  /* 0x000000fff100720c */ /* 0x000fe20003fc4160 */
[----:B------:R-:W4:Y:S01]  /*24fa0*/  LDL.LU.64 R34, [R1+0xff8] ;  /* 0x000ff80001227983 */ /* 0x000f220000300a00 */
[----:B------:R-:W-:-:S02]  /*24fb0*/  ISETP.GT.U32.AND P1, PT, R235, R11, PT ;  /* 0x0000000beb00720c */ /* 0x000fc40003f24070 */
[----:B------:R-:W-:Y:S01]  /*24fc0*/  ISETP.GT.U32.AND P5, PT, R235, R12, PT ;  /* 0x0000000ceb00720c */ /* 0x000fe20003fa4070 */
[----:B------:R-:W4:Y:S01]  /*24fd0*/  LDL.LU.64 R32, [R1+0xff0] ;  /* 0x000ff00001207983 */ /* 0x000f220000300a00 */
[----:B------:R-:W-:-:S03]  /*24fe0*/  ISETP.GT.U32.AND.EX P1, PT, R238, RZ, PT, P1 ;  /* 0x000000ffee00720c */ /* 0x000fc60003f24110 */
[----:B------:R-:W4:Y:S01]  /*24ff0*/  LDL.LU.64 R30, [R1+0xfe8] ;  /* 0x000fe800011e7983 */ /* 0x000f220000300a00 */
[----:B------:R-:W-:-:S03]  /*25000*/  ISETP.GT.U32.AND.EX P5, PT, R238, RZ, PT, P5 ;  /* 0x000000ffee00720c */ /* 0x000fc60003fa4150 */
[----:B------:R-:W4:Y:S01]  /*25010*/  LDL.LU.64 R28, [R1+0xfe0] ;  /* 0x000fe000011c7983 */ /* 0x000f220000300a00 */
[----:B------:R-:W-:Y:S02]  /*25020*/  FSEL R174, R174, -INF , !P4 ;  /* 0xff800000aeae7808 */ /* 0x000fe40006000000 */
[----:B------:R-:W-:Y:S01]  /*25030*/  FSEL R175, R175, -INF , !P6 ;  /* 0xff800000afaf7808 */ /* 0x000fe20007000000 */
[----:B------:R-:W4:Y:S01]  /*25040*/  LDL.LU.64 R26, [R1+0xfd8] ;  /* 0x000fd800011a7983 */ /* 0x000f220000300a00 */
[C---:B------:R-:W-:Y:S02]  /*25050*/  ISETP.GT.U32.AND P4, PT, R233.reuse, R11, PT ;  /* 0x0000000be900720c */ /* 0x040fe40003f84070 */
[----:B------:R-:W-:Y:S01]  /*25060*/  ISETP.GT.U32.AND P6, PT, R233, R12, PT ;  /* 0x0000000ce900720c */ /* 0x000fe20003fc4070 */
[----:B------:R-:W4:Y:S04]  /*25070*/  LDL.LU.64 R24, [R1+0xfd0] ;  /* 0x000fd00001187983 */ /* 0x000f280000300a00 */
[----:B------:R-:W3:Y:S01]  /*25080*/  LDL.LU R238, [R1+0x31c] ;  /* 0x00031c0001ee7983 */ /* 0x000ee20000300800 */
[----:B------:R-:W-:-:S02]  /*25090*/  ISETP.GT.U32.AND.EX P4, PT, R239, RZ, PT, P4 ;  /* 0x000000ffef00720c */ /* 0x000fc40003f84140 */
[----:B------:R-:W-:Y:S01]  /*250a0*/  ISETP.GT.U32.AND.EX P6, PT, R239, RZ, PT, P6 ;  /* 0x000000ffef00720c */ /* 0x000fe20003fc4160 */
[----:B------:R-:W4:Y:S04]  /*250b0*/  LDL.LU R233, [R1+0x6e4] ;  /* 0x0006e40001e97983 */ /* 0x000f280000300800 */
[----:B------:R-:W4:Y:S01]  /*250c0*/  LDL.LU R239, [R1+0x320] ;  /* 0x0003200001ef7983 */ /* 0x000f220000300800 */
[-C--:B------:R-:W-:Y:S01]  /*250d0*/  FMUL R176, R176, R218.reuse ;  /* 0x000000dab0b07220 */ /* 0x080fe20000400000 */
[-C--:B------:R-:W-:Y:S01]  /*250e0*/  FMUL R178, R178, R218.reuse ;  /* 0x000000dab2b27220 */ /* 0x080fe20000400000 */
[-C--:B------:R-:W-:Y:S01]  /*250f0*/  FMUL R177, R177, R218.reuse ;  /* 0x000000dab1b17220 */ /* 0x080fe20000400000 */
[-C--:B------:R-:W-:Y:S01]  /*25100*/  FMUL R179, R179, R218.reuse ;  /* 0x000000dab3b37220 */ /* 0x080fe20000400000 */
[-C--:B------:R-:W-:Y:S01]  /*25110*/  FMUL R180, R180, R218.reuse ;  /* 0x000000dab4b47220 */ /* 0x080fe20000400000 */
[----:B------:R-:W-:Y:S01]  /*25120*/  FSEL R176, R176, -INF , !P1 ;  /* 0xff800000b0b07808 */ /* 0x000fe20004800000 */
[----:B------:R-:W-:Y:S01]  /*25130*/  FMUL R181, R181, R218 ;  /* 0x000000dab5b57220 */ /* 0x000fe20000400000 */
[----:B------:R-:W-:Y:S01]  /*25140*/  FSEL R178, R178, -INF , !P5 ;  /* 0xff800000b2b27808 */ /* 0x000fe20006800000 */
[----:B------:R-:W4:Y:S01]  /*25150*/  LDL.LU R235, [R1+0x6e8] ;  /* 0x0006e80001eb7983 */ /* 0x000f220000300800 */
[----:B--2---:R-:W-:-:S02]  /*25160*/  ISETP.GT.U32.AND P1, PT, R242, R11, PT ;  /* 0x0000000bf200720c */ /* 0x004fc40003f24070 */
[----:B------:R-:W-:Y:S02]  /*25170*/  ISETP.GT.U32.AND P5, PT, R237, R11, PT ;  /* 0x0000000bed00720c */ /* 0x000fe40003fa4070 */
[----:B------:R-:W-:Y:S02]  /*25180*/  FSEL R177, R177, -INF , !P4 ;  /* 0xff800000b1b17808 */ /* 0x000fe40006000000 */
[----:B------:R-:W-:Y:S02]  /*25190*/  ISETP.GT.U32.AND.EX P1, PT, R231, RZ, PT, P1 ;  /* 0x000000ffe700720c */ /* 0x000fe40003f24110 */
[----:B------:R-:W-:Y:S02]  /*251a0*/  FSEL R179, R179, -INF , !P6 ;  /* 0xff800000b3b37808 */ /* 0x000fe40007000000 */
[----:B------:R-:W-:Y:S02]  /*251b0*/  ISETP.GT.U32.AND.EX P5, PT, R232, RZ, PT, P5 ;  /* 0x000000ffe800720c */ /* 0x000fe40003fa4150 */
[----:B------:R-:W-:-:S02]  /*251c0*/  ISETP.GT.U32.AND P4, PT, R242, R12, PT ;  /* 0x0000000cf200720c */ /* 0x000fc40003f84070 */
[----:B------:R-:W-:Y:S01]  /*251d0*/  ISETP.GT.U32.AND P6, PT, R237, R12, PT ;  /* 0x0000000ced00720c */ /* 0x000fe20003fc4070 */
[----:B------:R-:W2:Y:S01]  /*251e0*/  LDL.LU R242, [R1+0x324] ;  /* 0x0003240001f27983 */ /* 0x000ea20000300800 */
[----:B------:R-:W-:Y:S01]  /*251f0*/  FSEL R180, R180, -INF , !P1 ;  /* 0xff800000b4b47808 */ /* 0x000fe20004800000 */
[-C--:B------:R-:W-:Y:S01]  /*25200*/  FMUL R182, R182, R218.reuse ;  /* 0x000000dab6b67220 */ /* 0x080fe20000400000 */
[----:B------:R-:W-:Y:S01]  /*25210*/  FSEL R181, R181, -INF , !P5 ;  /* 0xff800000b5b57808 */ /* 0x000fe20006800000 */
[----:B------:R-:W-:Y:S01]  /*25220*/  FMUL R183, R183, R218 ;  /* 0x000000dab7b77220 */ /* 0x000fe20000400000 */
[----:B------:R-:W-:Y:S02]  /*25230*/  ISETP.GT.U32.AND.EX P4, PT, R231, RZ, PT, P4 ;  /* 0x000000ffe700720c */ /* 0x000fe40003f84140 */
[----:B------:R-:W-:Y:S01]  /*25240*/  ISETP.GT.U32.AND.EX P6, PT, R232, RZ, PT, P6 ;  /* 0x000000ffe800720c */ /* 0x000fe20003fc4160 */
[----:B------:R-:W2:Y:S01]  /*25250*/  LDL.LU R231, [R1+0x6ec] ;  /* 0x0006ec0001e77983 */ /* 0x000ea20000300800 */
[----:B------:R-:W-:-:S03]  /*25260*/  FSEL R182, R182, -INF , !P4 ;  /* 0xff800000b6b67808 */ /* 0x000fc60006000000 */
[----:B------:R-:W2:Y:S01]  /*25270*/  LDL.LU R237, [R1+0x328] ;  /* 0x0003280001ed7983 */ /* 0x000ea20000300800 */
[----:B------:R-:W-:-:S03]  /*25280*/  FSEL R164, R183, -INF , !P6 ;  /* 0xff800000b7a47808 */ /* 0x000fc60007000000 */
[----:B------:R-:W2:Y:S01]  /*25290*/  LDL.LU R232, [R1+0x6f0] ;  /* 0x0006f00001e87983 */ /* 0x000ea20000300800 */
[CC--:B---3--:R-:W-:Y:S02]  /*252a0*/  ISETP.GT.U32.AND P1, PT, R238.reuse, R11.reuse, PT ;  /* 0x0000000bee00720c */ /* 0x0c8fe40003f24070 */
[-C--:B------:R-:W-:Y:S02]  /*252b0*/  ISETP.GT.U32.AND P5, PT, R238, R12.reuse, PT ;  /* 0x0000000cee00720c */ /* 0x080fe40003fa4070 */
[C---:B----4-:R-:W-:Y:S01]  /*252c0*/  ISETP.GT.U32.AND.EX P1, PT, R233.reuse, RZ, PT, P1 ;  /* 0x000000ffe900720c */ /* 0x050fe20003f24110 */
[----:B------:R-:W3:Y:S01]  /*252d0*/  LDL.LU R238, [R1+0x32c] ;  /* 0x00032c0001ee7983 */ /* 0x000ee20000300800 */
[----:B------:R-:W-:Y:S02]  /*252e0*/  ISETP.GT.U32.AND.EX P5, PT, R233, RZ, PT, P5 ;  /* 0x000000ffe900720c */ /* 0x000fe40003fa4150 */
[C---:B------:R-:W-:Y:S01]  /*252f0*/  ISETP.GT.U32.AND P4, PT, R239.reuse, R11, PT ;  /* 0x0000000bef00720c */ /* 0x040fe20003f84070 */
[----:B------:R-:W4:Y:S01]  /*25300*/  LDL.LU R233, [R1+0x6f4] ;  /* 0x0006f40001e97983 */ /* 0x000f220000300800 */
[----:B------:R-:W-:-:S03]  /*25310*/  ISETP.GT.U32.AND P6, PT, R239, R12, PT ;  /* 0x0000000cef00720c */ /* 0x000fc60003fc4070 */
[----:B------:R-:W4:Y:S01]  /*25320*/  LDL.LU R239, [R1+0x330] ;  /* 0x0003300001ef7983 */ /* 0x000f220000300800 */
[----:B------:R-:W-:Y:S01]  /*25330*/  ISETP.GT.U32.AND P2, PT, R225, R11, PT ;  /* 0x0000000be100720c */ /* 0x000fe20003f44070 */
[----:B------:R-:W-:-:S03]  /*25340*/  FMUL R185, R185, R218 ;  /* 0x000000dab9b97220 */ /* 0x000fc60000400000 */
[----:B------:R-:W-:Y:S02]  /*25350*/  ISETP.GT.U32.AND.EX P2, PT, R222, RZ, PT, P2 ;  /* 0x000000ffde00720c */ /* 0x000fe40003f44120 */
[----:B------:R-:W-:Y:S01]  /*25360*/  FSEL R222, R185, -INF , !P1 ;  /* 0xff800000b9de7808 */ /* 0x000fe20004800000 */
[----:B------:R-:W-:Y:S01]  /*25370*/  FMUL R188, R188, R218 ;  /* 0x000000dabcbc7220 */ /* 0x000fe20000400000 */
[----:B------:R-:W-:Y:S01]  /*25380*/  ISETP.GT.U32.AND P3, PT, R220, R12, PT ;  /* 0x0000000cdc00720c */ /* 0x000fe20003f64070 */
[-C--:B------:R-:W-:Y:S01]  /*25390*/  FMUL R189, R189, R218.reuse ;  /* 0x000000dabdbd7220 */ /* 0x080fe20000400000 */
[-C--:B------:R-:W-:Y:S01]  /*253a0*/  FMUL R192, R192, R218.reuse ;  /* 0x000000dac0c07220 */ /* 0x080fe20000400000 */
[----:B------:R-:W-:Y:S01]  /*253b0*/  ISETP.GT.U32.AND.EX P4, PT, R235, RZ, PT, P4 ;  /* 0x000000ffeb00720c */ /* 0x000fe20003f84140 */
[-C--:B------:R-:W-:Y:S01]  /*253c0*/  FMUL R184, R184, R218.reuse ;  /* 0x000000dab8b87220 */ /* 0x080fe20000400000 */
[-C--:B------:R-:W-:Y:S01]  /*253d0*/  FMUL R190, R190, R218.reuse ;  /* 0x000000dabebe7220 */ /* 0x080fe20000400000 */
[----:B--2---:R-:W-:Y:S01]  /*253e0*/  ISETP.GT.U32.AND P1, PT, R242, R11, PT ;  /* 0x0000000bf200720c */ /* 0x004fe20003f24070 */
[-C--:B------:R-:W-:Y:S01]  /*253f0*/  FMUL R186, R186, R218.reuse ;  /* 0x000000dababa7220 */ /* 0x080fe20000400000 */
[----:B------:R-:W-:Y:S01]  /*25400*/  ISETP.GT.U32.AND.EX P3, PT, R224, RZ, PT, P3 ;  /* 0x000000ffe000720c */ /* 0x000fe20003f64130 */
[----:B------:R-:W-:Y:S01]  /*25410*/  FMUL R187, R187, R218 ;  /* 0x000000dabbbb7220 */ /* 0x000fe20000400000 */
[----:B------:R-:W-:-:S02]  /*25420*/  FSEL R166, R188, -INF , !P2 ;  /* 0xff800000bca67808 */ /* 0x000fc40005000000 */
[----:B------:R-:W-:Y:S02]  /*25430*/  ISETP.GT.U32.AND.EX P1, PT, R231, RZ, PT, P1 ;  /* 0x000000ffe700720c */ /* 0x000fe40003f24110 */
[----:B------:R-:W-:Y:S02]  /*25440*/  FSEL R165, R189, -INF , !P4 ;  /* 0xff800000bda57808 */ /* 0x000fe40006000000 */
[----:B------:R-:W-:Y:S02]  /*25450*/  ISETP.GT.U32.AND P2, PT, R237, R12, PT ;  /* 0x0000000ced00720c */ /* 0x000fe40003f44070 */
[----:B------:R-:W-:Y:S01]  /*25460*/  FSEL R230, R192, -INF , !P1 ;  /* 0xff800000c0e67808 */ /* 0x000fe20004800000 */
[-C--:B------:R-:W-:Y:S01]  /*25470*/  FMUL R191, R191, R218.reuse ;  /* 0x000000dabfbf7220 */ /* 0x080fe20000400000 */
[----:B------:R-:W-:Y:S01]  /*25480*/  FSEL R183, R184, -INF , !P0 ;  /* 0xff800000b8b77808 */ /* 0x000fe20004000000 */
[-C--:B------:R-:W-:Y:S01]  /*25490*/  FMUL R195, R195, R218.reuse ;  /* 0x000000dac3c37220 */ /* 0x080fe20000400000 */
[----:B------:R-:W-:Y:S01]  /*254a0*/  FSEL R224, R190, -INF , !P0 ;  /* 0xff800000bee07808 */ /* 0x000fe20004000000 */
[-C--:B------:R-:W-:Y:S01]  /*254b0*/  FMUL R196, R196, R218.reuse ;  /* 0x000000dac4c47220 */ /* 0x080fe20000400000 */
[----:B------:R-:W-:Y:S01]  /*254c0*/  ISETP.GT.U32.AND.EX P6, PT, R235, RZ, PT, P6 ;  /* 0x000000ffeb00720c */ /* 0x000fe20003fc4160 */
[----:B------:R-:W-:Y:S01]  /*254d0*/  FMUL R199, R199, R218 ;  /* 0x000000dac7c77220 */ /* 0x000fe20000400000 */
[----:B------:R-:W-:-:S02]  /*254e0*/  FSEL R228, R186, -INF , !P3 ;  /* 0xff800000bae47808 */ /* 0x000fc40005800000 */
[----:B------:R-:W-:Y:S02]  /*254f0*/  ISETP.GT.U32.AND P3, PT, R242, R12, PT ;  /* 0x0000000cf200720c */ /* 0x000fe40003f64070 */
[----:B------:R-:W-:Y:S02]  /*25500*/  ISETP.GT.U32.AND.EX P2, PT, R232, RZ, PT, P2 ;  /* 0x000000ffe800720c */ /* 0x000fe40003f44120 */
[----:B------:R-:W-:Y:S02]  /*25510*/  FSEL R227, R187, -INF , !P5 ;  /* 0xff800000bbe37808 */ /* 0x000fe40006800000 */
[----:B------:R-:W-:Y:S02]  /*25520*/  ISETP.GT.U32.AND P5, PT, R237, R11, PT ;  /* 0x0000000bed00720c */ /* 0x000fe40003fa4070 */
[----:B------:R-:W-:Y:S01]  /*25530*/  FSEL R223, R191, -INF , !P6 ;  /* 0xff800000bfdf7808 */ /* 0x000fe20007000000 */
[-C--:B------:R-:W-:Y:S01]  /*25540*/  FMUL R193, R193, R218.reuse ;  /* 0x000000dac1c17220 */ /* 0x080fe20000400000 */
[----:B------:R-:W-:Y:S01]  /*25550*/  ISETP.GT.U32.AND.EX P3, PT, R231, RZ, PT, P3 ;  /* 0x000000ffe700720c */ /* 0x000fe20003f64130 */
[-C--:B------:R-:W-:Y:S01]  /*25560*/  FMUL R194, R194, R218.reuse ;  /* 0x000000dac2c27220 */ /* 0x080fe20000400000 */
[----:B------:R-:W-:Y:S01]  /*25570*/  ISETP.GT.U32.AND.EX P5, PT, R232, RZ, PT, P5 ;  /* 0x000000ffe800720c */ /* 0x000fe20003fa4150 */
[-C--:B------:R-:W-:Y:S01]  /*25580*/  FMUL R197, R197, R218.reuse ;  /* 0x000000dac5c57220 */ /* 0x080fe20000400000 */
[-C--:B------:R-:W-:Y:S01]  /*25590*/  FMUL R201, R201, R218.reuse ;  /* 0x000000dac9c97220 */ /* 0x080fe20000400000 */
[-C--:B------:R-:W-:Y:S01]  /*255a0*/  FMUL R203, R203, R218.reuse ;  /* 0x000000dacbcb7220 */ /* 0x080fe20000400000 */
[----:B------:R-:W-:Y:S01]  /*255b0*/  FMUL R205, R205, R218 ;  /* 0x000000dacdcd7220 */ /* 0x000fe20000400000 */
[----:B------:R-:W-:-:S02]  /*255c0*/  FSEL R229, R193, -INF , !P5 ;  /* 0xff800000c1e57808 */ /* 0x000fc40006800000 */
[----:B------:R-:W-:Y:S02]  /*255d0*/  ISETP.GT.U32.AND P5, PT, R122, R11, PT ;  /* 0x0000000b7a00720c */ /* 0x000fe40003fa4070 */
[----:B------:R-:W-:Y:S01]  /*255e0*/  FSEL R234, R194, -INF , !P3 ;  /* 0xff800000c2ea7808 */ /* 0x000fe20005800000 */
[----:B------:R-:W-:Y:S01]  /*255f0*/  FMUL R198, R198, R218 ;  /* 0x000000dac6c67220 */ /* 0x000fe20000400000 */
[----:B------:R-:W-:Y:S01]  /*25600*/  ISETP.GT.U32.AND P3, PT, R122, R12, PT ;  /* 0x0000000c7a00720c */ /* 0x000fe20003f64070 */
[-C--:B------:R-:W-:Y:S01]  /*25610*/  FMUL R200, R200, R218.reuse ;  /* 0x000000dac8c87220 */ /* 0x080fe20000400000 */
[C---:B------:R-:W-:Y:S01]  /*25620*/  ISETP.GT.U32.AND.EX P5, PT, R123.reuse, RZ, PT, P5 ;  /* 0x000000ff7b00720c */ /* 0x040fe20003fa4150 */
[-C--:B------:R-:W-:Y:S01]  /*25630*/  FMUL R202, R202, R218.reuse ;  /* 0x000000dacaca7220 */ /* 0x080fe20000400000 */
[----:B------:R-:W-:Y:S01]  /*25640*/  ISETP.GT.U32.AND.EX P3, PT, R123, RZ, PT, P3 ;  /* 0x000000ff7b00720c */ /* 0x000fe20003f64130 */
[-C--:B------:R-:W-:Y:S01]  /*25650*/  FMUL R204, R204, R218.reuse ;  /* 0x000000dacccc7220 */ /* 0x080fe20000400000 */
[-C--:B------:R-:W-:Y:S01]  /*25660*/  FMUL R208, R208, R218.reuse ;  /* 0x000000dad0d07220 */ /* 0x080fe20000400000 */
[-C--:B------:R-:W-:Y:S01]  /*25670*/  FMUL R209, R209, R218.reuse ;  /* 0x000000dad1d17220 */ /* 0x080fe20000400000 */
[----:B------:R-:W-:Y:S01]  /*25680*/  FMUL R212, R212, R218 ;  /* 0x000000dad4d47220 */ /* 0x000fe20000400000 */
[----:B------:R-:W-:-:S02]  /*25690*/  FSEL R240, R202, -INF , !P3 ;  /* 0xff800000caf07808 */ /* 0x000fc40005800000 */
[----:B------:R-:W-:-:S04]  /*256a0*/  ISETP.GT.U32.AND P3, PT, R134, R12, PT ;  /* 0x0000000c8600720c */ /* 0x000fc80003f64070 */
[----:B------:R-:W-:Y:S02]  /*256b0*/  ISETP.GT.U32.AND.EX P3, PT, R146, RZ, PT, P3 ;  /* 0x000000ff9200720c */ /* 0x000fe40003f64130 */
        /* <DEDUP_REMOVED lines=8> */
[C---:B---3--:R-:W-:Y:S02]  /*25740*/  ISETP.GT.U32.AND P4, PT, R238.reuse, R11, PT ;  /* 0x0000000bee00720c */ /* 0x048fe40003f84070 */
[-C--:B------:R-:W-:Y:S02]  /*25750*/  ISETP.GT.U32.AND P0, PT, R238, R12.reuse, PT ;  /* 0x0000000cee00720c */ /* 0x080fe40003f04070 */
[----:B----4-:R-:W-:Y:S02]  /*25760*/  ISETP.GT.U32.AND.EX P4, PT, R233, RZ, PT, P4 ;  /* 0x000000ffe900720c */ /* 0x010fe40003f84140 */
[----:B------:R-:W-:Y:S02]  /*25770*/  ISETP.GT.U32.AND P1, PT, R239, R12, PT ;  /* 0x0000000cef00720c */ /* 0x000fe40003f24070 */
[----:B------:R-:W-:-:S02]  /*25780*/  ISETP.GT.U32.AND.EX P0, PT, R233, RZ, PT, P0 ;  /* 0x000000ffe900720c */ /* 0x000fc40003f04100 */
[----:B------:R-:W-:Y:S02]  /*25790*/  ISETP.GT.U32.AND.EX P1, PT, R119, RZ, PT, P1 ;  /* 0x000000ff7700720c */ /* 0x000fe40003f24110 */
[-C--:B------:R-:W-:Y:S02]  /*257a0*/  ISETP.GT.U32.AND P6, PT, R239, R11.reuse, PT ;  /* 0x0000000bef00720c */ /* 0x080fe40003fc4070 */
[----:B------:R-:W-:Y:S02]  /*257b0*/  FSEL R233, R195, -INF , !P2 ;  /* 0xff800000c3e97808 */ /* 0x000fe40005000000 */
[----:B------:R-:W-:Y:S02]  /*257c0*/  ISETP.GT.U32.AND P2, PT, R126, R11, PT ;  /* 0x0000000b7e00720c */ /* 0x000fe40003f44070 */
[----:B------:R-:W-:Y:S02]  /*257d0*/  FSEL R226, R196, -INF , !P4 ;  /* 0xff800000c4e27808 */ /* 0x000fe40006000000 */
[----:B------:R-:W-:-:S02]  /*257e0*/  FSEL R231, R199, -INF , !P1 ;  /* 0xff800000c7e77808 */ /* 0x000fc40004800000 */
[----:B------:R-:W-:Y:S02]  /*257f0*/  ISETP.GT.U32.AND P4, PT, R126, R12, PT ;  /* 0x0000000c7e00720c */ /* 0x000fe40003f84070 */
[----:B------:R-:W-:Y:S02]  /*25800*/  ISETP.GT.U32.AND P1, PT, R131, R11, PT ;  /* 0x0000000b8300720c */ /* 0x000fe40003f24070 */
[----:B------:R-:W-:Y:S02]  /*25810*/  ISETP.GT.U32.AND.EX P6, PT, R119, RZ, PT, P6 ;  /* 0x000000ff7700720c */ /* 0x000fe40003fc4160 */
[C---:B------:R-:W-:Y:S01]  /*25820*/  ISETP.GT.U32.AND.EX P2, PT, R127.reuse, RZ, PT, P2 ;  /* 0x000000ff7f00720c */ /* 0x040fe20003f44120 */
[----:B------:R-:W2:Y:S01]  /*25830*/  LDL.LU R119, [R1+0xfcc] ;  /* 0x000fcc0001777983 */ /* 0x000ea20000300800 */
[----:B------:R-:W-:Y:S02]  /*25840*/  ISETP.GT.U32.AND.EX P4, PT, R127, RZ, PT, P4 ;  /* 0x000000ff7f00720c */ /* 0x000fe40003f84140 */
[----:B------:R-:W-:Y:S01]  /*25850*/  ISETP.GT.U32.AND.EX P1, PT, R143, RZ, PT, P1 ;  /* 0x000000ff8f00720c */ /* 0x000fe20003f24110 */
[----:B------:R-:W3:Y:S01]  /*25860*/  LDL.LU R122, [R1+0xfc8] ;  /* 0x000fc800017a7983 */ /* 0x000ee20000300800 */
[----:B------:R-:W-:-:S02]  /*25870*/  FSEL R225, R197, -INF , !P6 ;  /* 0xff800000c5e17808 */ /* 0x000fc40007000000 */
[-C--:B------:R-:W-:Y:S01]  /*25880*/  ISETP.GT.U32.AND P6, PT, R130, R11.reuse, PT ;  /* 0x0000000b8200720c */ /* 0x080fe20003fc4070 */
[----:B------:R-:W4:Y:S01]  /*25890*/  LDL.LU R123, [R1+0xfc4] ;  /* 0x000fc400017b7983 */ /* 0x000f220000300800 */
[----:B------:R-:W-:Y:S02]  /*258a0*/  FSEL R237, R201, -INF , !P2 ;  /* 0xff800000c9ed7808 */ /* 0x000fe40005000000 */
[-C--:B------:R-:W-:Y:S01]  /*258b0*/  ISETP.GT.U32.AND P2, PT, R134, R11.reuse, PT ;  /* 0x0000000b8600720c */ /* 0x080fe20003f44070 */
[----:B------:R-:W4:Y:S01]  /*258c0*/  LDL.LU R126, [R1+0xfc0] ;  /* 0x000fc000017e7983 */ /* 0x000f220000300800 */
[----:B------:R-:W-:Y:S02]  /*258d0*/  FSEL R239, R203, -INF , !P4 ;  /* 0xff800000cbef7808 */ /* 0x000fe40006000000 */
[----:B------:R-:W-:Y:S01]  /*258e0*/  FSEL R235, R205, -INF , !P1 ;  /* 0xff800000cdeb7808 */ /* 0x000fe20004800000 */
[----:B------:R-:W4:Y:S01]  /*258f0*/  LDL.LU R127, [R1+0xfbc] ;  /* 0x000fbc00017f7983 */ /* 0x000f220000300800 */
[----:B------:R-:W-:-:S02]  /*25900*/  ISETP.GT.U32.AND P4, PT, R135, R11, PT ;  /* 0x0000000b8700720c */ /* 0x000fc40003f84070 */
[----:B------:R-:W-:Y:S02]  /*25910*/  ISETP.GT.U32.AND P1, PT, R138, R11, PT ;  /* 0x0000000b8a00720c */ /* 0x000fe40003f24070 */
[----:B------:R-:W-:Y:S02]  /*25920*/  ISETP.GT.U32.AND.EX P6, PT, R142, RZ, PT, P6 ;  /* 0x000000ff8e00720c */ /* 0x000fe40003fc4160 */
[----:B------:R-:W-:Y:S02]  /*25930*/  FSEL R232, R198, -INF , !P0 ;  /* 0xff800000c6e87808 */ /* 0x000fe40004000000 */
[----:B------:R-:W-:Y:S02]  /*25940*/  ISETP.GT.U32.AND.EX P2, PT, R146, RZ, PT, P2 ;  /* 0x000000ff9200720c */ /* 0x000fe40003f44120 */
[----:B------:R-:W-:Y:S02]  /*25950*/  ISETP.GT.U32.AND P0, PT, R130, R12, PT ;  /* 0x0000000c8200720c */ /* 0x000fe40003f04070 */
[----:B------:R-:W-:Y:S01]  /*25960*/  FSEL R238, R200, -INF , !P5 ;  /* 0xff800000c8ee7808 */ /* 0x000fe20006800000 */
[----:B------:R-:W4:Y:S01]  /*25970*/  LDL.LU R130, [R1+0xfb8] ;  /* 0x000fb80001827983 */ /* 0x000f220000300800 */
[----:B------:R-:W-:-:S02]  /*25980*/  ISETP.GT.U32.AND.EX P4, PT, R147, RZ, PT, P4 ;  /* 0x000000ff9300720c */ /* 0x000fc40003f84140 */
[----:B------:R-:W-:Y:S02]  /*25990*/  ISETP.GT.U32.AND.EX P1, PT, R150, RZ, PT, P1 ;  /* 0x000000ff9600720c */ /* 0x000fe40003f24110 */
[-C--:B------:R-:W-:Y:S02]  /*259a0*/  ISETP.GT.U32.AND P5, PT, R131, R12.reuse, PT ;  /* 0x0000000c8300720c */ /* 0x080fe40003fa4070 */
[----:B------:R-:W4:Y:S01]  /*259b0*/  LDL.LU R131, [R1+0xfb4] ;  /* 0x000fb40001837983 */ /* 0x000f220000300800 */
[----:B------:R-:W-:Y:S02]  /*259c0*/  FSEL R236, R204, -INF , !P6 ;  /* 0xff800000ccec7808 */ /* 0x000fe40007000000 */
[-C--:B------:R-:W-:Y:S01]  /*259d0*/  ISETP.GT.U32.AND P6, PT, R135, R12.reuse, PT ;  /* 0x0000000c8700720c */ /* 0x080fe20003fc4070 */
[----:B------:R-:W4:Y:S01]  /*259e0*/  LDL.LU R134, [R1+0xfb0] ;  /* 0x000fb00001867983 */ /* 0x000f220000300800 */
[----:B------:R-:W-:Y:S02]  /*259f0*/  FSEL R242, R208, -INF , !P2 ;  /* 0xff800000d0f27808 */ /* 0x000fe40005000000 */
[----:B------:R-:W-:Y:S01]  /*25a00*/  ISETP.GT.U32.AND P2, PT, R138, R12, PT ;  /* 0x0000000c8a00720c */ /* 0x000fe20003f44070 */
[----:B------:R-:W4:Y:S01]  /*25a10*/  LDL.LU R135, [R1+0xfac] ;  /* 0x000fac0001877983 */ /* 0x000f220000300800 */
[----:B------:R-:W-:-:S02]  /*25a20*/  FSEL R241, R209, -INF , !P4 ;  /* 0xff800000d1f17808 */ /* 0x000fc40006000000 */
[----:B------:R-:W-:Y:S01]  /*25a30*/  FSEL R243, R212, -INF , !P1 ;  /* 0xff800000d4f37808 */ /* 0x000fe20004800000 */
[----:B------:R-:W4:Y:S01]  /*25a40*/  LDL.LU R138, [R1+0xfa8] ;  /* 0x000fa800018a7983 */ /* 0x000f220000300800 */
[C---:B------:R-:W-:Y:S02]  /*25a50*/  ISETP.GT.U32.AND P4, PT, R139.reuse, R11, PT ;  /* 0x0000000b8b00720c */ /* 0x040fe40003f84070 */
[----:B------:R-:W-:Y:S02]  /*25a60*/  ISETP.GT.U32.AND P1, PT, R139, R12, PT ;  /* 0x0000000c8b00720c */ /* 0x000fe40003f24070 */
[----:B------:R-:W4:Y:S01]  /*25a70*/  LDL.LU R139, [R1+0xfa4] ;  /* 0x000fa400018b7983 */ /* 0x000f220000300800 */
[----:B------:R-:W-:Y:S02]  /*25a80*/  ISETP.GT.U32.AND.EX P0, PT, R142, RZ, PT, P0 ;  /* 0x000000ff8e00720c */ /* 0x000fe40003f04100 */
[----:B------:R-:W-:Y:S01]  /*25a90*/  ISETP.GT.U32.AND.EX P5, PT, R143, RZ, PT, P5 ;  /* 0x000000ff8f00720c */ /* 0x000fe20003fa4150 */
[----:B------:R-:W4:Y:S01]  /*25aa0*/  LDL.LU R142, [R1+0xfa0] ;  /* 0x000fa000018e7983 */ /* 0x000f220000300800 */
[----:B------:R-:W-:-:S03]  /*25ab0*/  ISETP.GT.U32.AND.EX P6, PT, R147, RZ, PT, P6 ;  /* 0x000000ff9300720c */ /* 0x000fc60003fc4160 */
[----:B------:R-:W4:Y:S04]  /*25ac0*/  LDL.LU R143, [R1+0xf9c] ;  /* 0x000f9c00018f7983 */ /* 0x000f280000300800 */
[----:B------:R-:W4:Y:S04]  /*25ad0*/  LDL.LU R146, [R1+0xf98] ;  /* 0x000f980001927983 */ /* 0x000f280000300800 */
[----:B------:R-:W4:Y:S04]  /*25ae0*/  LDL.LU R147, [R1+0xf94] ;  /* 0x000f940001937983 */ /* 0x000f280000300800 */
[----:B------:R-:W2:Y:S04]  /*25af0*/  LDL.LU R185, [R1+0x738] ;  /* 0x0007380001b97983 */ /* 0x000ea80000300800 */
[----:B------:R-:W3:Y:S01]  /*25b00*/  LDL.LU R184, [R1+0x73c] ;  /* 0x00073c0001b87983 */ /* 0x000ee20000300800 */
[----:B------:R-:W-:-:S02]  /*25b10*/  ISETP.GT.U32.AND.EX P2, PT, R150, RZ, PT, P2 ;  /* 0x000000ff9600720c */ /* 0x000fc40003f44120 */
[C---:B------:R-:W-:Y:S01]  /*25b20*/  ISETP.GT.U32.AND.EX P4, PT, R151.reuse, RZ, PT, P4 ;  /* 0x000000ff9700720c */ /* 0x040fe20003f84140 */
[----:B------:R-:W4:Y:S01]  /*25b30*/  LDL.LU R150, [R1+0xf90] ;  /* 0x000f900001967983 */ /* 0x000f220000300800 */
[----:B------:R-:W-:-:S03]  /*25b40*/  ISETP.GT.U32.AND.EX P1, PT, R151, RZ, PT, P1 ;  /* 0x000000ff9700720c */ /* 0x000fc60003f24110 */
[----:B------:R-:W4:Y:S01]  /*25b50*/  LDL.LU R151, [R1+0xf8c] ;  /* 0x000f8c0001977983 */ /* 0x000f220000300800 */
[----:B------:R-:W-:Y:S02]  /*25b60*/  FMNMX R11, R23, R152, !PT ;  /* 0x00000098170b7209 */ /* 0x000fe40007800000 */
[----:B------:R-:W-:Y:S01]  /*25b70*/  FMNMX R15, R169, R15, !PT ;  /* 0x0000000fa90f7209 */ /* 0x000fe20007800000 */
[-C--:B------:R-:W-:Y:S01]  /*25b80*/  FMUL R206, R206, R218.reuse ;  /* 0x000000dacece7220 */ /* 0x080fe20000400000 */
[----:B------:R-:W-:Y:S01]  /*25b90*/  FMNMX R11, R21, R11, !PT ;  /* 0x0000000b150b7209 */ /* 0x000fe20007800000 */
[-C--:B------:R-:W-:Y:S01]  /*25ba0*/  FMUL R207, R207, R218.reuse ;  /* 0x000000dacfcf7220 */ /* 0x080fe20000400000 */
[-C--:B------:R-:W-:Y:S01]  /*25bb0*/  FMUL R210, R210, R218.reuse ;  /* 0x000000dad2d27220 */ /* 0x080fe20000400000 */
[-C--:B------:R-:W-:Y:S01]  /*25bc0*/  FMUL R213, R213, R218.reuse ;  /* 0x000000dad5d57220 */ /* 0x080fe20000400000 */
[----:B------:R-:W-:Y:S01]  /*25bd0*/  FMNMX R11, R20, R11, !PT ;  /* 0x0000000b140b7209 */ /* 0x000fe20007800000 */
[-C--:B------:R-:W-:Y:S01]  /*25be0*/  FMUL R211, R211, R218.reuse ;  /* 0x000000dad3d37220 */ /* 0x080fe20000400000 */
[-C--:B------:R-:W-:Y:S01]  /*25bf0*/  FMUL R214, R214, R218.reuse ;  /* 0x000000dad6d67220 */ /* 0x080fe20000400000 */
[----:B------:R-:W-:Y:S01]  /*25c00*/  FMUL R215, R215, R218 ;  /* 0x000000dad7d77220 */ /* 0x000fe20000400000 */
[----:B------:R-:W-:Y:S01]  /*25c10*/  FMNMX R11, R217, R11, !PT ;  /* 0x0000000bd90b7209 */ /* 0x000fe20007800000 */
[----:B------:R-:W4:Y:S03]  /*25c20*/  LDL.LU R251, [R1+0x2e0] ;  /* 0x0002e00001fb7983 */ /* 0x000f260000300800 */
[----:B------:R-:W-:Y:S01]  /*25c30*/  FMNMX R11, R163, R11, !PT ;  /* 0x0000000ba30b7209 */ /* 0x000fe20007800000 */
[----:B------:R-:W4:Y:S03]  /*25c40*/  LDL.LU R250, [R1+0x2d4] ;  /* 0x0002d40001fa7983 */ /* 0x000f260000300800 */
[----:B------:R-:W-:Y:S01]  /*25c50*/  FMNMX R11, R162, R11, !PT ;  /* 0x0000000ba20b7209 */ /* 0x000fe20007800000 */
[----:B------:R-:W4:Y:S01]  /*25c60*/  LDL.LU R248, [R1+0x2b8] ;  /* 0x0002b80001f87983 */ /* 0x000f220000300800 */
[----:B------:R-:W-:-:S02]  /*25c70*/  FMNMX R15, R172, R15, !PT ;  /* 0x0000000fac0f7209 */ /* 0x000fc40007800000 */
[----:B------:R-:W-:Y:S01]  /*25c80*/  FMNMX R11, R167, R11, !PT ;  /* 0x0000000ba70b7209 */ /* 0x000fe20007800000 */
[----:B------:R-:W4:Y:S01]  /*25c90*/  LDL.LU R246, [R1+0x2c4] ;  /* 0x0002c40001f67983 */ /* 0x000f220000300800 */
[----:B------:R-:W-:Y:S02]  /*25ca0*/  FMNMX R15, R173, R15, !PT ;  /* 0x0000000fad0f7209 */ /* 0x000fe40007800000 */
[----:B------:R-:W-:Y:S01]  /*25cb0*/  FMNMX R11, R170, R11, !PT ;  /* 0x0000000baa0b7209 */ /* 0x000fe20007800000 */
[----:B------:R-:W4:Y:S01]  /*25cc0*/  LDL.LU R245, [R1+0x2c8] ;  /* 0x0002c80001f57983 */ /* 0x000f220000300800 */
[----:B------:R-:W-:Y:S02]  /*25cd0*/  FMNMX R15, R176, R15, !PT ;  /* 0x0000000fb00f7209 */ /* 0x000fe40007800000 */
[----:B------:R-:W-:Y:S02]  /*25ce0*/  FMNMX R11, R171, R11, !PT ;  /* 0x0000000bab0b7209 */ /* 0x000fe40007800000 */
[----:B------:R-:W-:-:S02]  /*25cf0*/  FMNMX R15, R177, R15, !PT ;  /* 0x0000000fb10f7209 */ /* 0x000fc40007800000 */
[----:B------:R-:W-:Y:S02]  /*25d00*/  FMNMX R11, R174, R11, !PT ;  /* 0x0000000bae0b7209 */ /* 0x000fe40007800000 */
[----:B------:R-:W-:Y:S02]  /*25d10*/  FMNMX R15, R180, R15, !PT ;  /* 0x0000000fb40f7209 */ /* 0x000fe40007800000 */
[----:B------:R-:W-:Y:S02]  /*25d20*/  FMNMX R11, R175, R11, !PT ;  /* 0x0000000baf0b7209 */ /* 0x000fe40007800000 */
        /* <DEDUP_REMOVED lines=26> */
[----:B------:R-:W-:-:S02]  /*25ed0*/  FSEL R161, R206, -INF , !P0 ;  /* 0xff800000cea17808 */ /* 0x000fc40004000000 */
[----:B------:R-:W-:Y:S02]  /*25ee0*/  FMNMX R11, R239, R11, !PT ;  /* 0x0000000bef0b7209 */ /* 0x000fe40007800000 */
[----:B------:R-:W-:Y:S02]  /*25ef0*/  FMNMX R15, R242, R15, !PT ;  /* 0x0000000ff20f7209 */ /* 0x000fe40007800000 */
[----:B------:R-:W-:Y:S02]  /*25f00*/  FSEL R160, R207, -INF , !P5 ;  /* 0xff800000cfa07808 */ /* 0x000fe40006800000 */
[----:B------:R-:W-:Y:S02]  /*25f10*/  FMNMX R11, R161, R11, !PT ;  /* 0x0000000ba10b7209 */ /* 0x000fe40007800000 */
[----:B------:R-:W-:Y:S02]  /*25f20*/  FMNMX R15, R241, R15, !PT ;  /* 0x0000000ff10f7209 */ /* 0x000fe40007800000 */
[----:B------:R-:W-:-:S02]  /*25f30*/  FSEL R220, R210, -INF , !P3 ;  /* 0xff800000d2dc7808 */ /* 0x000fc40005800000 */
[----:B------:R-:W-:Y:S02]  /*25f40*/  FMNMX R11, R160, R11, !PT ;  /* 0x0000000ba00b7209 */ /* 0x000fe40007800000 */
[----:B------:R-:W-:Y:S02]  /*25f50*/  FSEL R221, R213, -INF , !P4 ;  /* 0xff800000d5dd7808 */ /* 0x000fe40006000000 */
[----:B------:R-:W-:Y:S02]  /*25f60*/  FMNMX R15, R243, R15, !PT ;  /* 0x0000000ff30f7209 */ /* 0x000fe40007800000 */
[----:B------:R-:W-:Y:S02]  /*25f70*/  FSEL R219, R211, -INF , !P6 ;  /* 0xff800000d3db7808 */ /* 0x000fe40007000000 */
[----:B------:R-:W-:Y:S02]  /*25f80*/  FMNMX R11, R220, R11, !PT ;  /* 0x0000000bdc0b7209 */ /* 0x000fe40007800000 */
[----:B------:R-:W-:-:S02]  /*25f90*/  FMNMX R15, R221, R15, !PT ;  /* 0x0000000fdd0f7209 */ /* 0x000fc40007800000 */
[----:B------:R-:W-:Y:S02]  /*25fa0*/  FSEL R218, R214, -INF , !P2 ;  /* 0xff800000d6da7808 */ /* 0x000fe40005000000 */
[----:B------:R-:W-:Y:S01]  /*25fb0*/  FMNMX R11, R219, R11, !PT ;  /* 0x0000000bdb0b7209 */ /* 0x000fe20007800000 */
[----:B------:R-:W0:Y:S01]  /*25fc0*/  SHFL.BFLY PT, R154, R15, 0x2, 0x1f ;  /* 0x0c401f000f9a7f89 */ /* 0x000e2200000e0000 */
[----:B------:R-:W-:Y:S02]  /*25fd0*/  FSEL R215, R215, -INF , !P1 ;  /* 0xff800000d7d77808 */ /* 0x000fe40004800000 */
[----:B------:R-:W-:-:S04]  /*25fe0*/  FMNMX R11, R218, R11, !PT ;  /* 0x0000000bda0b7209 */ /* 0x000fc80007800000 */
[----:B------:R-:W-:-:S05]  /*25ff0*/  FMNMX R11, R215, R11, !PT ;  /* 0x0000000bd70b7209 */ /* 0x000fca0007800000 */
[----:B------:R-:W1:Y:S01]  /*26000*/  SHFL.BFLY PT, R12, R11, 0x2, 0x1f ;  /* 0x0c401f000b0c7f89 */ /* 0x000e6200000e0000 */
[----:B0-----:R-:W-:-:S05]  /*26010*/  FMNMX R15, R15, R154, !PT ;  /* 0x0000009a0f0f7209 */ /* 0x001fca0007800000 */
[----:B------:R-:W0:Y:S01]  /*26020*/  SHFL.BFLY PT, R154, R15, 0x1, 0x1f ;  /* 0x0c201f000f9a7f89 */ /* 0x000e2200000e0000 */
[----:B-1----:R-:W-:-:S05]  /*26030*/  FMNMX R12, R11, R12, !PT ;  /* 0x0000000c0b0c7209 */ /* 0x002fca0007800000 */
[----:B------:R-:W1:Y:S01]  /*26040*/  SHFL.BFLY PT, R155, R12, 0x1, 0x1f ;  /* 0x0c201f000c9b7f89 */ /* 0x000e6200000e0000 */
[----:B0-----:R-:W-:Y:S02]  /*26050*/  FMNMX R11, R15, R154, !PT ;  /* 0x0000009a0f0b7209 */ /* 0x001fe40007800000 */
[----:B-1----:R-:W-:Y:S02]  /*26060*/  FMNMX R12, R12, R155, !PT ;  /* 0x0000009b0c0c7209 */ /* 0x002fe40007800000 */
[----:B--2---:R-:W-:-:S05]  /*26070*/  FMNMX R11, R11, R185, !PT ;  /* 0x000000b90b0b7209 */ /* 0x004fca0007800000 */
[----:B------:R-:W-:Y:S01]  /*26080*/  FADD R17, R17, -R11 ;  /* 0x8000000b11117221 */ /* 0x000fe20000000000 */
[----:B------:R-:W-:Y:S01]  /*26090*/  FADD R15, -R11, R185 ;  /* 0x000000b90b0f7221 */ /* 0x000fe20000000100 */
[----:B---3--:R-:W-:Y:S02]  /*260a0*/  FMNMX R12, R12, R184, !PT ;  /* 0x000000b80c0c7209 */ /* 0x008fe40007800000 */
[----:B------:R-:W-:Y:S01]  /*260b0*/  FMUL R17, R17, 1.4426950216293334961 ;  /* 0x3fb8aa3b11117820 */ /* 0x000fe20000400000 */
[----:B------:R-:W-:-:S03]  /*260c0*/  FMUL R15, R15, 1.4426950216293334961 ;  /* 0x3fb8aa3b0f0f7820 */ /* 0x000fc60000400000 */
[----:B------:R-:W-:Y:S01]  /*260d0*/  MUFU.EX2 R214, R17 ;  /* 0x0000001100d67308 */ /* 0x000fe20000000800 */
[----:B------:R-:W-:Y:S01]  /*260e0*/  FADD R216, R216, -R11 ;  /* 0x8000000bd8d87221 */ /* 0x000fe20000000000 */
[--C-:B------:R-:W-:Y:S01]  /*260f0*/  FADD R211, R23, -R12.reuse ;  /* 0x8000000c17d37221 */ /* 0x100fe20000000000 */
[--C-:B------:R-:W-:Y:S01]  /*26100*/  FADD R210, R152, -R12.reuse ;  /* 0x8000000c98d27221 */ /* 0x100fe20000000000 */
[--C-:B------:R-:W-:Y:S01]  /*26110*/  FADD R209, R21, -R12.reuse ;  /* 0x8000000c15d17221 */ /* 0x100fe20000000000 */
[----:B------:R-:W-:-:S03]  /*26120*/  FADD R208, R20, -R12 ;  /* 0x8000000c14d07221 */ /* 0x000fc60000000000 */
[----:B------:R0:W1:Y:S01]  /*26130*/  MUFU.EX2 R17, R15 ;  /* 0x0000000f00117308 */ /* 0x0000620000000800 */
[--C-:B------:R-:W-:Y:S01]  /*26140*/  FADD R153, R153, -R11.reuse ;  /* 0x8000000b99997221 */ /* 0x100fe20000000000 */
[----:B------:R-:W-:Y:S01]  /*26150*/  FADD R22, R22, -R11 ;  /* 0x8000000b16167221 */ /* 0x000fe20000000000 */
[----:B------:R-:W-:Y:S01]  /*26160*/  FMUL R216, R216, 1.4426950216293334961 ;  /* 0x3fb8aa3bd8d87820 */ /* 0x000fe20000400000 */
[----:B0-----:R-:W-:Y:S01]  /*26170*/  FADD R15, -R12, R184 ;  /* 0x000000b80c0f7221 */ /* 0x001fe20000000100 */
[----:B------:R-:W-:Y:S01]  /*26180*/  FMUL R211, R211, 1.4426950216293334961 ;  /* 0x3fb8aa3bd3d37820 */ /* 0x000fe20000400000 */
[----:B------:R-:W-:Y:S02]  /*26190*/  FMUL R210, R210, 1.4426950216293334961 ;  /* 0x3fb8aa3bd2d27820 */ /* 0x000fe40000400000 */
[----:B------:R-:W-:Y:S01]  /*261a0*/  FMUL R15, R15, 1.4426950216293334961 ;  /* 0x3fb8aa3b0f0f7820 */ /* 0x000fe20000400000 */
[----:B------:R-:W-:Y:S01]  /*261b0*/  FMUL R209, R209, 1.4426950216293334961 ;  /* 0x3fb8aa3bd1d17820 */ /* 0x000fe20000400000 */
[----:B------:R-:W-:Y:S01]  /*261c0*/  FMUL R208, R208, 1.4426950216293334961 ;  /* 0x3fb8aa3bd0d07820 */ /* 0x000fe20000400000 */
[----:B------:R-:W-:Y:S01]  /*261d0*/  FMUL R153, R153, 1.4426950216293334961 ;  /* 0x3fb8aa3b99997820 */ /* 0x000fe20000400000 */
[----:B------:R-:W-:-:S02]  /*261e0*/  FMUL R22, R22, 1.4426950216293334961 ;  /* 0x3fb8aa3b16167820 */ /* 0x000fc40000400000 */
[----:B------:R-:W0:Y:S08]  /*261f0*/  MUFU.EX2 R15, R15 ;  /* 0x0000000f000f7308 */ /* 0x000e300000000800 */
[----:B------:R-:W-:Y:S08]  /*26200*/  MUFU.EX2 R216, R216 ;  /* 0x000000d800d87308 */ /* 0x000ff00000000800 */
[----:B------:R-:W2:Y:S08]  /*26210*/  MUFU.EX2 R212, R153 ;  /* 0x0000009900d47308 */ /* 0x000eb00000000800 */
[----:B------:R-:W3:Y:S08]  /*26220*/  MUFU.EX2 R213, R22 ;  /* 0x0000001600d57308 */ /* 0x000ef00000000800 */
[----:B------:R-:W-:Y:S08]  /*26230*/  MUFU.EX2 R211, R211 ;  /* 0x000000d300d37308 */ /* 0x000ff00000000800 */
[----:B------:R-:W3:Y:S08]  /*26240*/  MUFU.EX2 R210, R210 ;  /* 0x000000d200d27308 */ /* 0x000ef00000000800 */
[----:B------:R-:W-:Y:S08]  /*26250*/  MUFU.EX2 R209, R209 ;  /* 0x000000d100d17308 */ /* 0x000ff00000000800 */
[----:B------:R-:W3:Y:S01]  /*26260*/  MUFU.EX2 R208, R208 ;  /* 0x000000d000d07308 */ /* 0x000ee20000000800 */
[-C--:B-1----:R-:W-:Y:S01]  /*26270*/  FMUL R24, R24, R17.reuse ;  /* 0x0000001118187220 */ /* 0x082fe20000400000 */
        /* <DEDUP_REMOVED lines=63> */
[-C--:B0-----:R-:W-:Y:S01]  /*26670*/  FMUL R26, R26, R15.reuse ;  /* 0x0000000f1a1a7220 */ /* 0x081fe20000400000 */
        /* <DEDUP_REMOVED lines=48> */
[-C--:B----4-:R-:W-:Y:S01]  /*26980*/  FMUL R123, R123, R15.reuse ;  /* 0x0000000f7b7b7220 */ /* 0x090fe20000400000 */
        /* <DEDUP_REMOVED lines=14> */
[----:B--2---:R-:W-:-:S02]  /*26a70*/  F2FP.F16.F32.PACK_AB R152, R212, R216 ;  /* 0x000000d8d498723e */ /* 0x004fc400000000ff */
[----:B---3--:R-:W-:Y:S02]  /*26a80*/  F2FP.F16.F32.PACK_AB R154, R214, R213 ;  /* 0x000000d5d69a723e */ /* 0x008fe400000000ff */
[----:B------:R-:W-:Y:S02]  /*26a90*/  F2FP.F16.F32.PACK_AB R153, R210, R211 ;  /* 0x000000d3d299723e */ /* 0x000fe400000000ff */
[----:B------:R-:W-:-:S04]  /*26aa0*/  F2FP.F16.F32.PACK_AB R155, R208, R209 ;  /* 0x000000d1d09b723e */ /* 0x000fc800000000ff */
[----:B------:R-:W-:-:S06]  /*26ab0*/  WARPGROUP.ARRIVE ;  /* 0x00000000000079c5 */ /* 0x000fcc0000000000 */
[----:B------:R-:W-:Y:S01]  /*26ac0*/  HGMMA.64x256x16.F32 R24, R152, gdesc[UR52], R24, gsb0 ;  /* 0x03e0003498187df0 */ /* 0x000fe20008000818 */
[--C-:B------:R-:W-:Y:S01]  /*26ad0*/  FADD R207, R156, -R11.reuse ;  /* 0x8000000b9ccf7221 */ /* 0x100fe20000000000 */
[--C-:B------:R-:W-:Y:S01]  /*26ae0*/  FADD R206, R158, -R11.reuse ;  /* 0x8000000b9ece7221 */ /* 0x100fe20000000000 */
[--C-:B------:R-:W-:Y:S01]  /*26af0*/  FADD R203, R157, -R11.reuse ;  /* 0x8000000b9dcb7221 */ /* 0x100fe20000000000 */
[--C-:B------:R-:W-:Y:S01]  /*26b00*/  FADD R202, R159, -R11.reuse ;  /* 0x8000000b9fca7221 */ /* 0x100fe20000000000 */
[--C-:B------:R-:W-:Y:S01]  /*26b10*/  FADD R205, R217, -R12.reuse ;  /* 0x8000000cd9cd7221 */ /* 0x100fe20000000000 */
[--C-:B------:R-:W-:Y:S01]  /*26b20*/  FADD R204, R163, -R12.reuse ;  /* 0x8000000ca3cc7221 */ /* 0x100fe20000000000 */
[--C-:B------:R-:W-:Y:S01]  /*26b30*/  FADD R201, R162, -R12.reuse ;  /* 0x8000000ca2c97221 */ /* 0x100fe20000000000 */
[--C-:B------:R-:W-:Y:S01]  /*26b40*/  FADD R200, R167, -R12.reuse ;  /* 0x8000000ca7c87221 */ /* 0x100fe20000000000 */
[----:B------:R-:W-:Y:S01]  /*26b50*/  FMUL R207, R207, 1.4426950216293334961 ;  /* 0x3fb8aa3bcfcf7820 */ /* 0x000fe20000400000 */
[----:B------:R-:W-:Y:S01]  /*26b60*/  FMUL R206, R206, 1.4426950216293334961 ;  /* 0x3fb8aa3bcece7820 */ /* 0x000fe20000400000 */
[----:B------:R-:W-:Y:S01]  /*26b70*/  FMUL R203, R203, 1.4426950216293334961 ;  /* 0x3fb8aa3bcbcb7820 */ /* 0x000fe20000400000 */
[----:B------:R-:W-:Y:S01]  /*26b80*/  FMUL R202, R202, 1.4426950216293334961 ;  /* 0x3fb8aa3bcaca7820 */ /* 0x000fe20000400000 */
[----:B------:R-:W-:Y:S01]  /*26b90*/  FMUL R205, R205, 1.4426950216293334961 ;  /* 0x3fb8aa3bcdcd7820 */ /* 0x000fe20000400000 */
[----:B------:R-:W-:Y:S01]  /*26ba0*/  FMUL R204, R204, 1.4426950216293334961 ;  /* 0x3fb8aa3bcccc7820 */ /* 0x000fe20000400000 */
[----:B------:R-:W-:Y:S01]  /*26bb0*/  FMUL R201, R201, 1.4426950216293334961 ;  /* 0x3fb8aa3bc9c97820 */ /* 0x000fe20000400000 */
[----:B------:R-:W-:Y:S01]  /*26bc0*/  FMUL R200, R200, 1.4426950216293334961 ;  /* 0x3fb8aa3bc8c87820 */ /* 0x000fe20000400000 */
[----:B------:R-:W-:Y:S01]  /*26bd0*/  MUFU.EX2 R207, R207 ;  /* 0x000000cf00cf7308 */ /* 0x000fe20000000800 */
[--C-:B------:R-:W-:Y:S01]  /*26be0*/  FADD R199, R168, -R11.reuse ;  /* 0x8000000ba8c77221 */ /* 0x100fe20000000000 */
[--C-:B------:R-:W-:Y:S01]  /*26bf0*/  FADD R198, R169, -R11.reuse ;  /* 0x8000000ba9c67221 */ /* 0x100fe20000000000 */
[--C-:B------:R-:W-:Y:S01]  /*26c00*/  FADD R195, R172, -R11.reuse ;  /* 0x8000000bacc37221 */ /* 0x100fe20000000000 */
[--C-:B------:R-:W-:Y:S01]  /*26c10*/  FADD R194, R173, -R11.reuse ;  /* 0x8000000badc27221 */ /* 0x100fe20000000000 */
[--C-:B------:R-:W-:Y:S01]  /*26c20*/  FADD R197, R170, -R12.reuse ;  /* 0x8000000caac57221 */ /* 0x100fe20000000000 */
[--C-:B------:R-:W-:Y:S01]  /*26c30*/  FADD R196, R171, -R12.reuse ;  /* 0x8000000cabc47221 */ /* 0x100fe20000000000 */
[--C-:B------:R-:W-:Y:S01]  /*26c40*/  FADD R193, R174, -R12.reuse ;  /* 0x8000000caec17221 */ /* 0x100fe20000000000 */
[----:B------:R-:W0:Y:S01]  /*26c50*/  MUFU.EX2 R206, R206 ;  /* 0x000000ce00ce7308 */ /* 0x000e220000000800 */
[--C-:B------:R-:W-:Y:S01]  /*26c60*/  FADD R192, R175, -R12.reuse ;  /* 0x8000000cafc07221 */ /* 0x100fe20000000000 */
[--C-:B------:R-:W-:Y:S01]  /*26c70*/  FADD R191, R176, -R11.reuse ;  /* 0x8000000bb0bf7221 */ /* 0x100fe20000000000 */
[--C-:B------:R-:W-:Y:S01]  /*26c80*/  FADD R190, R177, -R11.reuse ;  /* 0x8000000bb1be7221 */ /* 0x100fe20000000000 */
[--C-:B------:R-:W-:Y:S01]  /*26c90*/  FADD R187, R180, -R11.reuse ;  /* 0x8000000bb4bb7221 */ /* 0x100fe20000000000 */
[--C-:B------:R-:W-:Y:S01]  /*26ca0*/  FADD R186, R181, -R11.reuse ;  /* 0x8000000bb5ba7221 */ /* 0x100fe20000000000 */
[--C-:B------:R-:W-:Y:S01]  /*26cb0*/  FADD R189, R178, -R12.reuse ;  /* 0x8000000cb2bd7221 */ /* 0x100fe20000000000 */
[--C-:B------:R-:W-:Y:S01]  /*26cc0*/  FADD R188, R179, -R12.reuse ;  /* 0x8000000cb3bc7221 */ /* 0x100fe20000000000 */
[----:B------:R-:W-:Y:S01]  /*26cd0*/  MUFU.EX2 R203, R203 ;  /* 0x000000cb00cb7308 */ /* 0x000fe20000000800 */
[--C-:B------:R-:W-:Y:S01]  /*26ce0*/  FADD R185, R182, -R12.reuse ;  /* 0x8000000cb6b97221 */ /* 0x100fe20000000000 */
[--C-:B------:R-:W-:Y:S01]  /*26cf0*/  FADD R184, R164, -R12.reuse ;  /* 0x8000000ca4b87221 */ /* 0x100fe20000000000 */
[----:B------:R-:W-:Y:S01]  /*26d00*/  FADD R183, R183, -R11 ;  /* 0x8000000bb7b77221 */ /* 0x000fe20000000000 */
[--C-:B------:R-:W-:Y:S01]  /*26d10*/  FADD R161, R161, -R12.reuse ;  /* 0x8000000ca1a17221 */ /* 0x100fe20000000000 */
[----:B------:R-:W-:Y:S01]  /*26d20*/  FADD R160, R160, -R12 ;  /* 0x8000000ca0a07221 */ /* 0x000fe20000000000 */
[----:B------:R-:W2:Y:S02]  /*26d30*/  LDL.LU R217, [R1+0x2d8] ;  /* 0x0002d80001d97983 */ /* 0x000ea40000300800 */
[----:B------:R-:W-:Y:S08]  /*26d40*/  MUFU.EX2 R202, R202 ;  /* 0x000000ca00ca7308 */ /* 0x000ff00000000800 */
[----:B------:R-:W-:Y:S08]  /*26d50*/  MUFU.EX2 R205, R205 ;  /* 0x000000cd00cd7308 */ /* 0x000ff00000000800 */
[----:B------:R-:W1:Y:S08]  /*26d60*/  MUFU.EX2 R204, R204 ;  /* 0x000000cc00cc7308 */ /* 0x000e700000000800 */
[----:B------:R-:W-:Y:S08]  /*26d70*/  MUFU.EX2 R201, R201 ;  /* 0x000000c900c97308 */ /* 0x000ff00000000800 */
[----:B------:R-:W3:Y:S01]  /*26d80*/  MUFU.EX2 R200, R200 ;  /* 0x000000c800c87308 */ /* 0x000ee20000000800 */
        /* <DEDUP_REMOVED lines=8> */
[----:B------:R-:W-:Y:S08]  /*26e10*/  MUFU.EX2 R199, R199 ;  /* 0x000000c700c77308 */ /* 0x000ff00000000800 */
[----:B------:R-:W4:Y:S08]  /*26e20*/  MUFU.EX2 R198, R198 ;  /* 0x000000c600c67308 */ /* 0x000f300000000800 */
[----:B------:R-:W-:Y:S08]  /*26e30*/  MUFU.EX2 R195, R195 ;  /* 0x000000c300c37308 */ /* 0x000ff00000000800 */
[----:B------:R-:W-:Y:S01]  /*26e40*/  MUFU.EX2 R194, R194 ;  /* 0x000000c200c27308 */ /* 0x000fe20000000800 */
[----:B------:R-:W-:-:S02]  /*26e50*/  WARPGROUP.DEPBAR.LE gsb0, 0x0 ;  /* 0x00008000000079c5 */ /* 0x000fc40000010000 */
[----:B0-----:R-:W-:Y:S02]  /*26e60*/  F2FP.F16.F32.PACK_AB R152, R206, R207 ;  /* 0x000000cfce98723e */ /* 0x001fe400000000ff */
[----:B-1----:R-:W-:Y:S02]  /*26e70*/  F2FP.F16.F32.PACK_AB R153, R204, R205 ;  /* 0x000000cdcc99723e */ /* 0x002fe400000000ff */
[----:B------:R-:W-:Y:S02]  /*26e80*/  F2FP.F16.F32.PACK_AB R154, R202, R203 ;  /* 0x000000cbca9a723e */ /* 0x000fe400000000ff */
[----:B---3--:R-:W-:-:S04]  /*26e90*/  F2FP.F16.F32.PACK_AB R155, R200, R201 ;  /* 0x000000c9c89b723e */ /* 0x008fc800000000ff */
[----:B------:R-:W-:-:S06]  /*26ea0*/  WARPGROUP.ARRIVE ;  /* 0x00000000000079c5 */ /* 0x000fcc0000000000 */
[----:B------:R-:W-:Y:S01]  /*26eb0*/  HGMMA.64x256x16.F32 R24, R152, gdesc[UR4], R24, gsb0 ;  /* 0x03e0000498187df0 */ /* 0x000fe20008000818 */
[----:B------:R-:W-:Y:S08]  /*26ec0*/  MUFU.EX2 R197, R197 ;  /* 0x000000c500c57308 */ /* 0x000ff00000000800 */
[----:B------:R-:W0:Y:S08]  /*26ed0*/  MUFU.EX2 R196, R196 ;  /* 0x000000c400c47308 */ /* 0x000e300000000800 */
[----:B------:R-:W-:Y:S08]  /*26ee0*/  MUFU.EX2 R193, R193 ;  /* 0x000000c100c17308 */ /* 0x000ff00000000800 */
[----:B------:R-:W1:Y:S01]  /*26ef0*/  MUFU.EX2 R192, R192 ;  /* 0x000000c000c07308 */ /* 0x000e620000000800 */
        /* <DEDUP_REMOVED lines=9> */
[----:B------:R-:W3:Y:S08]  /*26f90*/  MUFU.EX2 R190, R190 ;  /* 0x000000be00be7308 */ /* 0x000ef00000000800 */
[----:B------:R-:W-:Y:S08]  /*26fa0*/  MUFU.EX2 R187, R187 ;  /* 0x000000bb00bb7308 */ /* 0x000ff00000000800 */
[----:B------:R-:W-:Y:S08]  /*26fb0*/  MUFU.EX2 R186, R186 ;  /* 0x000000ba00ba7308 */ /* 0x000ff00000000800 */
[----:B------:R-:W-:Y:S08]  /*26fc0*/  MUFU.EX2 R189, R189 ;  /* 0x000000bd00bd7308 */ /* 0x000ff00000000800 */
[----:B------:R-:W3:Y:S08]  /*26fd0*/  MUFU.EX2 R188, R188 ;  /* 0x000000bc00bc7308 */ /* 0x000ef00000000800 */
[----:B------:R-:W-:Y:S08]  /*26fe0*/  MUFU.EX2 R185, R185 ;  /* 0x000000b900b97308 */ /* 0x000ff00000000800 */
[----:B------:R-:W3:Y:S01]  /*26ff0*/  MUFU.EX2 R184, R184 ;  /* 0x000000b800b87308 */ /* 0x000ee20000000800 */
[----:B------:R-:W-:-:S02]  /*27000*/  WARPGROUP.DEPBAR.LE gsb0, 0x0 ;  /* 0x00008000000079c5 */ /* 0x000fc40000010000 */
[----:B----4-:R-:W-:Y:S02]  /*27010*/  F2FP.F16.F32.PACK_AB R152, R198, R199 ;  /* 0x000000c7c698723e */ /* 0x010fe400000000ff */
[----:B0-----:R-:W-:Y:S02]  /*27020*/  F2FP.F16.F32.PACK_AB R153, R196, R197 ;  /* 0x000000c5c499723e */ /* 0x001fe400000000ff */
[----:B------:R-:W-:Y:S02]  /*27030*/  F2FP.F16.F32.PACK_AB R154, R194, R195 ;  /* 0x000000c3c29a723e */ /* 0x000fe400000000ff */
[----:B-1----:R-:W-:-:S04]  /*27040*/  F2FP.F16.F32.PACK_AB R155, R192, R193 ;  /* 0x000000c1c09b723e */ /* 0x002fc800000000ff */
        /* <DEDUP_REMOVED lines=29> */
[----:B------:R-:W-:Y:S01]  /*27220*/  FADD R162, R235, -R11 ;  /* 0x8000000beba27221 */ /* 0x000fe20000000000 */
[----:B------:R-:W-:Y:S01]  /*27230*/  FADD R164, R239, -R12 ;  /* 0x8000000cefa47221 */ /* 0x000fe20000000000 */
[----:B------:R-:W-:Y:S01]  /*27240*/  FMUL R161, R161, 1.4426950216293334961 ;  /* 0x3fb8aa3ba1a17820 */ /* 0x000fe20000400000 */
[----:B------:R-:W-:Y:S01]  /*27250*/  FMUL R160, R160, 1.4426950216293334961 ;  /* 0x3fb8aa3ba0a07820 */ /* 0x000fe20000400000 */
[----:B------:R-:W-:Y:S01]  /*27260*/  MUFU.EX2 R179, R179 ;  /* 0x000000b300b37308 */ /* 0x000fe20000000800 */
[----:B------:R-:W4:Y:S07]  /*27270*/  LDL.LU R222, [R1+0x2dc] ;  /* 0x0002dc0001de7983 */ /* 0x000f2e0000300800 */
[----:B------:R-:W-:Y:S08]  /*27280*/  MUFU.EX2 R178, R178 ;  /* 0x000000b200b27308 */ /* 0x000ff00000000800 */
[----:B------:R-:W-:Y:S08]  /*27290*/  MUFU.EX2 R181, R181 ;  /* 0x000000b500b57308 */ /* 0x000ff00000000800 */
[----:B------:R-:W1:Y:S08]  /*272a0*/  MUFU.EX2 R180, R180 ;  /* 0x000000b400b47308 */ /* 0x000e700000000800 */
[----:B------:R-:W-:Y:S08]  /*272b0*/  MUFU.EX2 R177, R177 ;  /* 0x000000b100b17308 */ /* 0x000ff00000000800 */
[----:B------:R-:W1:Y:S01]  /*272c0*/  MUFU.EX2 R176, R176 ;  /* 0x000000b000b07308 */ /* 0x000e620000000800 */
[----:B------:R-:W-:-:S02]  /*272d0*/  WARPGROUP.DEPBAR.LE gsb0, 0x0 ;  /* 0x00008000000079c5 */ /* 0x000fc40000010000 */
[----:B---3--:R-:W-:Y:S01]  /*272e0*/  F2FP.F16.F32.PACK_AB R152, R190, R191 ;  /* 0x000000bfbe98723e */ /* 0x008fe200000000ff */
[----:B------:R-:W-:Y:S01]  /*272f0*/  FMUL R175, R175, 1.4426950216293334961 ;  /* 0x3fb8aa3bafaf7820 */ /* 0x000fe20000400000 */
[----:B------:R-:W-:Y:S01]  /*27300*/  F2FP.F16.F32.PACK_AB R153, R188, R189 ;  /* 0x000000bdbc99723e */ /* 0x000fe200000000ff */
[----:B------:R-:W-:Y:S01]  /*27310*/  FMUL R174, R174, 1.4426950216293334961 ;  /* 0x3fb8aa3baeae7820 */ /* 0x000fe20000400000 */
[----:B------:R-:W-:Y:S01]  /*27320*/  F2FP.F16.F32.PACK_AB R154, R186, R187 ;  /* 0x000000bbba9a723e */ /* 0x000fe200000000ff */
[----:B------:R-:W-:Y:S01]  /*27330*/  FMUL R171, R171, 1.4426950216293334961 ;  /* 0x3fb8aa3babab7820 */ /* 0x000fe20000400000 */
[----:B------:R-:W-:Y:S01]  /*27340*/  F2FP.F16.F32.PACK_AB R155, R184, R185 ;  /* 0x000000b9b89b723e */ /* 0x000fe200000000ff */
[----:B------:R-:W-:Y:S01]  /*27350*/  FMUL R170, R170, 1.4426950216293334961 ;  /* 0x3fb8aa3baaaa7820 */ /* 0x000fe20000400000 */
[----:B------:R-:W-:Y:S01]  /*27360*/  FMUL R173, R173, 1.4426950216293334961 ;  /* 0x3fb8aa3badad7820 */ /* 0x000fe20000400000 */
[----:B------:R-:W-:Y:S01]  /*27370*/  FMUL R172, R172, 1.4426950216293334961 ;  /* 0x3fb8aa3bacac7820 */ /* 0x000fe20000400000 */
[----:B------:R-:W-:Y:S01]  /*27380*/  WARPGROUP.ARRIVE ;  /* 0x00000000000079c5 */ /* 0x000fe20000000000 */
[----:B------:R-:W-:Y:S01]  /*27390*/  FMUL R169, R169, 1.4426950216293334961 ;  /* 0x3fb8aa3ba9a97820 */ /* 0x000fe20000400000 */
[----:B------:R-:W-:Y:S01]  /*273a0*/  FMUL R168, R168, 1.4426950216293334961 ;  /* 0x3fb8aa3ba8a87820 */ /* 0x000fe20000400000 */
[----:B------:R-:W-:Y:S01]  /*273b0*/  FADD R166, R237, -R11 ;  /* 0x8000000beda67221 */ /* 0x000fe20000000000 */
[----:B------:R-:W-:Y:S01]  /*273c0*/  FADD R165, R240, -R12 ;  /* 0x8000000cf0a57221 */ /* 0x000fe20000000000 */
[----:B------:R-:W-:Y:S01]  /*273d0*/  FMUL R167, R167, 1.4426950216293334961 ;  /* 0x3fb8aa3ba7a77820 */ /* 0x000fe20000400000 */
[----:B------:R-:W-:Y:S01]  /*273e0*/  HGMMA.64x256x16.F32 R24, R152, gdesc[UR12], R24, gsb0 ;  /* 0x03e0000c98187df0 */ /* 0x000fe20008000818 */
[----:B------:R-:W-:Y:S01]  /*273f0*/  MUFU.EX2 R175, R175 ;  /* 0x000000af00af7308 */ /* 0x000fe20000000800 */
[----:B------:R-:W-:Y:S01]  /*27400*/  FMUL R163, R163, 1.4426950216293334961 ;  /* 0x3fb8aa3ba3a37820 */ /* 0x000fe20000400000 */
[----:B------:R-:W-:Y:S01]  /*27410*/  FMUL R162, R162, 1.4426950216293334961 ;  /* 0x3fb8aa3ba2a27820 */ /* 0x000fe20000400000 */
[----:B------:R-:W-:Y:S01]  /*27420*/  FMUL R164, R164, 1.4426950216293334961 ;  /* 0x3fb8aa3ba4a47820 */ /* 0x000fe20000400000 */
[----:B------:R-:W3:Y:S04]  /*27430*/  LDL.LU R228, [R1+0x2ec] ;  /* 0x0002ec0001e47983 */ /* 0x000ee80000300800 */
[----:B------:R-:W2:Y:S08]  /*27440*/  MUFU.EX2 R174, R174 ;  /* 0x000000ae00ae7308 */ /* 0x000eb00000000800 */
[----:B------:R-:W-:Y:S08]  /*27450*/  MUFU.EX2 R171, R171 ;  /* 0x000000ab00ab7308 */ /* 0x000ff00000000800 */
[----:B------:R-:W-:Y:S08]  /*27460*/  MUFU.EX2 R170, R170 ;  /* 0x000000aa00aa7308 */ /* 0x000ff00000000800 */
[----:B------:R-:W-:Y:S08]  /*27470*/  MUFU.EX2 R173, R173 ;  /* 0x000000ad00ad7308 */ /* 0x000ff00000000800 */
[----:B------:R-:W2:Y:S08]  /*27480*/  MUFU.EX2 R172, R172 ;  /* 0x000000ac00ac7308 */ /* 0x000eb00000000800 */
[----:B------:R-:W-:Y:S08]  /*27490*/  MUFU.EX2 R169, R169 ;  /* 0x000000a900a97308 */ /* 0x000ff00000000800 */
[----:B------:R-:W2:Y:S01]  /*274a0*/  MUFU.EX2 R168, R168 ;  /* 0x000000a800a87308 */ /* 0x000ea20000000800 */
[----:B------:R-:W-:Y:S01]  /*274b0*/  FMUL R166, R166, 1.4426950216293334961 ;  /* 0x3fb8aa3ba6a67820 */ /* 0x000fe20000400000 */
[----:B------:R-:W-:Y:S01]  /*274c0*/  FMUL R165, R165, 1.4426950216293334961 ;  /* 0x3fb8aa3ba5a57820 */ /* 0x000fe20000400000 */
[----:B------:R-:W4:Y:S04]  /*274d0*/  LDL.LU R227, [R1+0x2a4] ;  /* 0x0002a40001e37983 */ /* 0x000f280000300800 */
[----:B------:R-:W4:Y:S01]  /*274e0*/  LDL.LU R224, [R1+0x294] ;  /* 0x0002940001e07983 */ /* 0x000f220000300800 */
[----:B------:R-:W-:-:S02]  /*274f0*/  WARPGROUP.DEPBAR.LE gsb0, 0x0 ;  /* 0x00008000000079c5 */ /* 0x000fc40000010000 */
[----:B0-----:R-:W-:Y:S01]  /*27500*/  F2FP.F16.F32.PACK_AB R152, R182, R183 ;  /* 0x000000b7b698723e */ /* 0x001fe200000000ff */
[----:B------:R-:W-:Y:S01]  /*27510*/  MUFU.EX2 R167, R167 ;  /* 0x000000a700a77308 */ /* 0x000fe20000000800 */
[----:B-1----:R-:W-:Y:S01]  /*27520*/  F2FP.F16.F32.PACK_AB R153, R180, R181 ;  /* 0x000000b5b499723e */ /* 0x002fe200000000ff */
[----:B------:R-:W4:Y:S01]  /*27530*/  LDL.LU R223, [R1+0x2e4] ;  /* 0x0002e40001df7983 */ /* 0x000f220000300800 */
[----:B------:R-:W-:Y:S02]  /*27540*/  F2FP.F16.F32.PACK_AB R154, R178, R179 ;  /* 0x000000b3b29a723e */ /* 0x000fe400000000ff */
[----:B------:R-:W-:Y:S01]  /*27550*/  F2FP.F16.F32.PACK_AB R155, R176, R177 ;  /* 0x000000b1b09b723e */ /* 0x000fe200000000ff */
[----:B------:R-:W4:Y:S03]  /*27560*/  LDL.LU R230, [R1+0x2d0] ;  /* 0x0002d00001e67983 */ /* 0x000f260000300800 */
[----:B------:R-:W-:Y:S01]  /*27570*/  WARPGROUP.ARRIVE ;  /* 0x00000000000079c5 */ /* 0x000fe20000000000 */
[----:B------:R-:W0:Y:S01]  /*27580*/  MUFU.EX2 R166, R166 ;  /* 0x000000a600a67308 */ /* 0x000e220000000800 */
[----:B------:R-:W3:Y:S04]  /*27590*/  LDL.LU R229, [R1+0x2e8] ;  /* 0x0002e80001e57983 */ /* 0x000ee80000300800 */
[----:B------:R-:W-:Y:S03]  /*275a0*/  HGMMA.64x256x16.F32 R24, R152, gdesc[UR20], R24, gsb0 ;  /* 0x03e0001498187df0 */ /* 0x000fe60008000818 */
[----:B------:R-:W-:Y:S08]  /*275b0*/  MUFU.EX2 R163, R163 ;  /* 0x000000a300a37308 */ /* 0x000ff00000000800 */
[----:B------:R-:W-:Y:S08]  /*275c0*/  MUFU.EX2 R162, R162 ;  /* 0x000000a200a27308 */ /* 0x000ff00000000800 */
[----:B------:R-:W-:Y:S08]  /*275d0*/  MUFU.EX2 R165, R165 ;  /* 0x000000a500a57308 */ /* 0x000ff00000000800 */
[----:B------:R-:W1:Y:S08]  /*275e0*/  MUFU.EX2 R164, R164 ;  /* 0x000000a400a47308 */ /* 0x000e700000000800 */
[----:B------:R-:W-:Y:S08]  /*275f0*/  MUFU.EX2 R161, R161 ;  /* 0x000000a100a17308 */ /* 0x000ff00000000800 */
[----:B------:R-:W1:Y:S01]  /*27600*/  MUFU.EX2 R160, R160 ;  /* 0x000000a000a07308 */ /* 0x000e620000000800 */
[----:B------:R-:W-:-:S02]  /*27610*/  WARPGROUP.DEPBAR.LE gsb0, 0x0 ;  /* 0x00008000000079c5 */ /* 0x000fc40000010000 */
[----:B--2---:R-:W-:Y:S02]  /*27620*/  F2FP.F16.F32.PACK_AB R152, R174, R175 ;  /* 0x000000afae98723e */ /* 0x004fe400000000ff */
[----:B------:R-:W-:Y:S02]  /*27630*/  F2FP.F16.F32.PACK_AB R153, R172, R173 ;  /* 0x000000adac99723e */ /* 0x000fe400000000ff */
[----:B------:R-:W-:Y:S02]  /*27640*/  F2FP.F16.F32.PACK_AB R154, R170, R171 ;  /* 0x000000abaa9a723e */ /* 0x000fe400000000ff */
[----:B------:R-:W-:-:S04]  /*27650*/  F2FP.F16.F32.PACK_AB R155, R168, R169 ;  /* 0x000000a9a89b723e */ /* 0x000fc800000000ff */
[----:B------:R-:W-:-:S06]  /*27660*/  WARPGROUP.ARRIVE ;  /* 0x00000000000079c5 */ /* 0x000fcc0000000000 */
[----:B------:R-:W-:Y:S01]  /*27670*/  HGMMA.64x256x16.F32 R24, R152, gdesc[UR24], R24, gsb0 ;  /* 0x03e0001898187df0 */ /* 0x000fe20008000818 */
[--C-:B------:R-:W-:Y:S01]  /*27680*/  FADD R22, R242, -R11.reuse ;  /* 0x8000000bf2167221 */ /* 0x100fe20000000000 */
[--C-:B------:R-:W-:Y:S01]  /*27690*/  FADD R21, R241, -R11.reuse ;  /* 0x8000000bf1157221 */ /* 0x100fe20000000000 */
[--C-:B------:R-:W-:Y:S01]  /*276a0*/  FADD R23, R243, -R11.reuse ;  /* 0x8000000bf3177221 */ /* 0x100fe20000000000 */
[----:B------:R-:W-:Y:S01]  /*276b0*/  FADD R158, R221, -R11 ;  /* 0x8000000bdd9e7221 */ /* 0x000fe20000000000 */
[--C-:B------:R-:W-:Y:S01]  /*276c0*/  FADD R20, R220, -R12.reuse ;  /* 0x8000000cdc147221 */ /* 0x100fe20000000000 */
[--C-:B------:R-:W-:Y:S01]  /*276d0*/  FADD R156, R219, -R12.reuse ;  /* 0x8000000cdb9c7221 */ /* 0x100fe20000000000 */
[--C-:B------:R-:W-:Y:S01]  /*276e0*/  FADD R157, R218, -R12.reuse ;  /* 0x8000000cda9d7221 */ /* 0x100fe20000000000 */
[----:B------:R-:W-:Y:S01]  /*276f0*/  FADD R159, R215, -R12 ;  /* 0x8000000cd79f7221 */ /* 0x000fe20000000000 */
        /* <DEDUP_REMOVED lines=9> */
[----:B------:R-:W2:Y:S08]  /*27790*/  MUFU.EX2 R21, R21 ;  /* 0x0000001500157308 */ /* 0x000eb00000000800 */
[----:B------:R-:W-:Y:S08]  /*277a0*/  MUFU.EX2 R23, R23 ;  /* 0x0000001700177308 */ /* 0x000ff00000000800 */
[----:B------:R-:W-:Y:S08]  /*277b0*/  MUFU.EX2 R158, R158 ;  /* 0x0000009e009e7308 */ /* 0x000ff00000000800 */
[----:B------:R-:W-:Y:S08]  /*277c0*/  MUFU.EX2 R20, R20 ;  /* 0x0000001400147308 */ /* 0x000ff00000000800 */
[----:B------:R-:W2:Y:S08]  /*277d0*/  MUFU.EX2 R156, R156 ;  /* 0x0000009c009c7308 */ /* 0x000eb00000000800 */
[----:B------:R-:W-:Y:S08]  /*277e0*/  MUFU.EX2 R157, R157 ;  /* 0x0000009d009d7308 */ /* 0x000ff00000000800 */
[----:B------:R-:W2:Y:S01]  /*277f0*/  MUFU.EX2 R159, R159 ;  /* 0x0000009f009f7308 */ /* 0x000ea20000000800 */
[----:B------:R-:W-:-:S02]  /*27800*/  WARPGROUP.DEPBAR.LE gsb0, 0x0 ;  /* 0x00008000000079c5 */ /* 0x000fc40000010000 */
[----:B0-----:R-:W-:Y:S02]  /*27810*/  F2FP.F16.F32.PACK_AB R152, R166, R167 ;  /* 0x000000a7a698723e */ /* 0x001fe400000000ff */
[----:B-1----:R-:W-:Y:S02]  /*27820*/  F2FP.F16.F32.PACK_AB R153, R164, R165 ;  /* 0x000000a5a499723e */ /* 0x002fe400000000ff */
[----:B------:R-:W-:Y:S02]  /*27830*/  F2FP.F16.F32.PACK_AB R154, R162, R163 ;  /* 0x000000a3a29a723e */ /* 0x000fe400000000ff */
[----:B------:R-:W-:-:S04]  /*27840*/  F2FP.F16.F32.PACK_AB R155, R160, R161 ;  /* 0x000000a1a09b723e */ /* 0x000fc800000000ff */
[----:B------:R-:W-:-:S06]  /*27850*/  WARPGROUP.ARRIVE ;  /* 0x00000000000079c5 */ /* 0x000fcc0000000000 */
[----:B------:R-:W-:Y:S03]  /*27860*/  HGMMA.64x256x16.F32 R24, R152, gdesc[UR28], R24, gsb0 ;  /* 0x03e0001c98187df0 */ /* 0x000fe60008000818 */
[----:B------:R-:W-:Y:S02]  /*27870*/  WARPGROUP.DEPBAR.LE gsb0, 0x0 ;  /* 0x00008000000079c5 */ /* 0x000fe40000010000 */
[----:B--2---:R-:W-:Y:S02]  /*27880*/  F2FP.F16.F32.PACK_AB R152, R21, R22 ;  /* 0x000000161598723e */ /* 0x004fe400000000ff */
[----:B------:R-:W-:Y:S02]  /*27890*/  F2FP.F16.F32.PACK_AB R153, R156, R20 ;  /* 0x000000149c99723e */ /* 0x000fe400000000ff */
[----:B------:R-:W-:Y:S02]  /*278a0*/  F2FP.F16.F32.PACK_AB R154, R158, R23 ;  /* 0x000000179e9a723e */ /* 0x000fe400000000ff */
[----:B------:R-:W-:-:S04]  /*278b0*/  F2FP.F16.F32.PACK_AB R155, R159, R157 ;  /* 0x0000009d9f9b723e */ /* 0x000fc800000000ff */
[----:B------:R-:W-:-:S13]  /*278c0*/  WARPGROUP.ARRIVE ;  /* 0x00000000000079c5 */ /* 0x000fda0000000000 */
[----:B------:R-:W-:Y:S03]  /*278d0*/  HGMMA.64x256x16.F32 R24, R152, gdesc[UR32], R24, gsb0 ;  /* 0x03e0002098187df0 */ /* 0x000fe60008000818 */
[----:B------:R-:W-:Y:S02]  /*278e0*/  WARPGROUP.DEPBAR.LE gsb0, 0x0 ;  /* 0x00008000000079c5 */ /* 0x000fe40000010000 */
[----:B---3--:R-:W-:Y:S02]  /*278f0*/  FADD R152, R228, R229 ;  /* 0x000000e5e4987221 */ /* 0x008fe40000000000 */
[----:B------:R-:W2:Y:S01]  /*27900*/  LDL.LU R228, [R1+0x2b0] ;  /* 0x0002b00001e47983 */ /* 0x000ea20000300800 */
[----:B----4-:R-:W-:Y:S01]  /*27910*/  FADD R153, R222, R230 ;  /* 0x000000e6de997221 */ /* 0x010fe20000000000 */
[----:B------:R-:W-:Y:S02]  /*27920*/  FADD R152, R223, R152 ;  /* 0x00000098df987221 */ /* 0x000fe40000000000 */
[----:B------:R-:W3:Y:S01]  /*27930*/  LDL.LU R222, [R1+0x2cc] ;  /* 0x0002cc0001de7983 */ /* 0x000ee20000300800 */
[----:B------:R-:W-:Y:S01]  /*27940*/  FADD R154, R216, R212 ;  /* 0x000000d4d89a7221 */ /* 0x000fe20000000000 */
[----:B------:R-:W-:-:S02]  /*27950*/  FADD R155, R217, R153 ;  /* 0x00000099d99b7221 */ /* 0x000fc40000000000 */
[----:B------:R-:W4:Y:S01]  /*27960*/  LDL.LU R230, [R1+0x2bc] ;  /* 0x0002bc0001e67983 */ /* 0x000f220000300800 */
[----:B------:R-:W-:Y:S01]  /*27970*/  FADD R212, R251, R152 ;  /* 0x00000098fbd47221 */ /* 0x000fe20000000000 */
[----:B------:R-:W-:Y:S02]  /*27980*/  FADD R152, R213, R154 ;  /* 0x0000009ad5987221 */ /* 0x000fe40000000000 */
[----:B------:R-:W4:Y:S01]  /*27990*/  LDL.LU R217, [R1+0x29c] ;  /* 0x00029c0001d97983 */ /* 0x000f220000300800 */
[----:B------:R-:W-:-:S03]  /*279a0*/  FADD R154, R250, R155 ;  /* 0x0000009bfa9a7221 */ /* 0x000fc60000000000 */
        /* <DEDUP_REMOVED lines=11> */
[----:B------:R-:W-:-:S03]  /*27a60*/  FADD R154, R245, R155 ;  /* 0x0000009bf59a7221 */ /* 0x000fc60000000000 */
[----:B------:R-:W4:Y:S04]  /*27a70*/  LDL.LU R246, [R1+0x2c0] ;  /* 0x0002c00001f67983 */ /* 0x000f280000300800 */
[----:B------:R-:W4:Y:S04]  /*27a80*/  LDL.LU R245, [R1+0x2a0] ;  /* 0x0002a00001f57983 */ /* 0x000f280000300800 */
[----:B------:R-:W4:Y:S01]  /*27a90*/  LDL.LU R227, [R1+0x27c] ;  /* 0x00027c0001e37983 */ /* 0x000f220000300800 */
[----:B--2---:R-:W-:-:S03]  /*27aa0*/  FADD R152, R228, R152 ;  /* 0x00000098e4987221 */ /* 0x004fc60000000000 */
[----:B------:R-:W2:Y:S01]  /*27ab0*/  LDL.LU R228, [R1+0x254] ;  /* 0x0002540001e47983 */ /* 0x000ea20000300800 */
[----:B---3--:R-:W-:-:S03]  /*27ac0*/  FADD R154, R222, R154 ;  /* 0x0000009ade9a7221 */ /* 0x008fc60000000000 */
[----:B------:R-:W3:Y:S01]  /*27ad0*/  LDL.LU R222, [R1+0x28c] ;  /* 0x00028c0001de7983 */ /* 0x000ee20000300800 */
[----:B----4-:R-:W-:Y:S01]  /*27ae0*/  FADD R152, R230, R152 ;  /* 0x00000098e6987221 */ /* 0x010fe20000000000 */
        /* <DEDUP_REMOVED lines=13> */
[----:B------:R-:W4:Y:S04]  /*27bc0*/  LDL.LU R245, [R1+0x25c] ;  /* 0x00025c0001f57983 */ /* 0x000f280000300800 */
[----:B------:R-:W4:Y:S04]  /*27bd0*/  LDL.LU R234, [R1+0x238] ;  /* 0x0002380001ea7983 */ /* 0x000f280000300800 */
[----:B------:R-:W4:Y:S04]  /*27be0*/  LDL.LU R225, [R1+0x26c] ;  /* 0x00026c0001e17983 */ /* 0x000f280000300800 */
[----:B------:R-:W4:Y:S04]  /*27bf0*/  LDL.LU R226, [R1+0x248] ;  /* 0x0002480001e27983 */ /* 0x000f280000300800 */
[----:B------:R-:W4:Y:S04]  /*27c00*/  LDL.LU R229, [R1+0x278] ;  /* 0x0002780001e57983 */ /* 0x000f280000300800 */
        /* <DEDUP_REMOVED lines=9> */
[----:B----4-:R-:W-:-:S03]  /*27ca0*/  FADD R152, R217, R152 ;  /* 0x00000098d9987221 */ /* 0x010fc60000000000 */
[----:B------:R-:W4:Y:S01]  /*27cb0*/  LDL.LU R217, [R1+0x22c] ;  /* 0x00022c0001d97983 */ /* 0x000f220000300800 */
[----:B------:R-:W-:-:S03]  /*27cc0*/  FADD R154, R251, R154 ;  /* 0x0000009afb9a7221 */ /* 0x000fc60000000000 */
        /* <DEDUP_REMOVED lines=9> */
[----:B------:R-:W-:Y:S01]  /*27d60*/  FADD R153, R211, R210 ;  /* 0x000000d2d3997221 */ /* 0x000fe20000000000 */
[----:B------:R-:W-:-:S03]  /*27d70*/  FADD R206, R206, R207 ;  /* 0x000000cfcece7221 */ /* 0x000fc60000000000 */
        /* <DEDUP_REMOVED lines=19> */
[----:B------:R-:W-:Y:S01]  /*27eb0*/  FADD R186, R186, R187 ;  /* 0x000000bbbaba7221 */ /* 0x000fe20000000000 */
[----:B------:R-:W-:Y:S02]  /*27ec0*/  FADD R154, R225, R154 ;  /* 0x0000009ae19a7221 */ /* 0x000fe40000000000 */
[----:B------:R-:W-:Y:S01]  /*27ed0*/  FADD R153, R189, R153 ;  /* 0x00000099bd997221 */ /* 0x000fe20000000000 */
        /* <DEDUP_REMOVED lines=13> */
[----:B------:R-:W-:-:S02]  /*27fb0*/  FADD R178, R178, R179 ;  /* 0x000000b3b2b27221 */ /* 0x000fc40000000000 */
[----:B------:R-:W-:Y:S02]  /*27fc0*/  FADD R153, R181, R153 ;  /* 0x00000099b5997221 */ /* 0x000fe40000000000 */
[----:B------:R-:W-:Y:S02]  /*27fd0*/  FADD R175, R175, R178 ;  /* 0x000000b2afaf7221 */ /* 0x000fe40000000000 */
[----:B------:R-:W-:Y:S02]  /*27fe0*/  FADD R153, R180, R153 ;  /* 0x00000099b4997221 */ /* 0x000fe40000000000 */
[----:B------:R-:W-:Y:S02]  /*27ff0*/  FADD R174, R174, R175 ;  /* 0x000000afaeae7221 */ /* 0x000fe40000000000 */
[----:B------:R-:W-:Y:S02]  /*28000*/  FADD R153, R177, R153 ;  /* 0x00000099b1997221 */ /* 0x000fe40000000000 */
        /* <DEDUP_REMOVED lines=13> */
[----:B------:R-:W-:-:S04]  /*280e0*/  FADD R153, R164, R153 ;  /* 0x00000099a4997221 */ /* 0x000fc80000000000 */
[----:B------:R-:W-:-:S04]  /*280f0*/  FADD R153, R161, R153 ;  /* 0x00000099a1997221 */ /* 0x000fc80000000000 */
[----:B------:R-:W-:-:S04]  /*28100*/  FADD R153, R160, R153 ;  /* 0x00000099a0997221 */ /* 0x000fc80000000000 */
[----:B------:R-:W-:Y:S01]  /*28110*/  FADD R153, R20, R153 ;  /* 0x0000009914997221 */ /* 0x000fe20000000000 */
[----:B------:R-:W-:Y:S01]  /*28120*/  FADD R20, R21, R22 ;  /* 0x0000001615147221 */ /* 0x000fe20000000000 */
[----:B--2---:R-:W-:Y:S01]  /*28130*/  FADD R152, R228, R152 ;  /* 0x00000098e4987221 */ /* 0x004fe20000000000 */
[----:B---3--:R-:W-:-:S03]  /*28140*/  FADD R154, R222, R154 ;  /* 0x0000009ade9a7221 */ /* 0x008fc60000000000 */
[----:B----4-:R-:W-:Y:S01]  /*28150*/  FADD R152, R217, R152 ;  /* 0x00000098d9987221 */ /* 0x010fe20000000000 */
[----:B------:R-:W-:-:S03]  /*28160*/  FADD R154, R251, R154 ;  /* 0x0000009afb9a7221 */ /* 0x000fc60000000000 */
[----:B------:R-:W-:Y:S01]  /*28170*/  FADD R152, R250, R152 ;  /* 0x00000098fa987221 */ /* 0x000fe20000000000 */
[----:B------:R-:W-:-:S03]  /*28180*/  FADD R154, R248, R154 ;  /* 0x0000009af89a7221 */ /* 0x000fc60000000000 */
[----:B------:R-:W-:Y:S01]  /*28190*/  FADD R152, R246, R152 ;  /* 0x00000098f6987221 */ /* 0x000fe20000000000 */
[----:B------:R-:W-:-:S04]  /*281a0*/  FADD R154, R245, R154 ;  /* 0x0000009af59a7221 */ /* 0x000fc80000000000 */
[----:B------:R-:W-:Y:S01]  /*281b0*/  FADD R154, R19, R154 ;  /* 0x0000009a139a7221 */ /* 0x000fe20000000000 */
[----:B------:R-:W-:Y:S02]  /*281c0*/  FADD R152, R18, R152 ;  /* 0x0000009812987221 */ /* 0x000fe40000000000 */
[----:B------:R-:W2:Y:S01]  /*281d0*/  LDL.LU R18, [R1+0xf88] ;  /* 0x000f880001127983 */ /* 0x000ea20000300800 */
[----:B------:R-:W-:Y:S01]  /*281e0*/  FADD R154, R0, R154 ;  /* 0x0000009a009a7221 */ /* 0x000fe20000000000 */
[----:B------:R-:W-:Y:S02]  /*281f0*/  FADD R152, R16, R152 ;  /* 0x0000009810987221 */ /* 0x000fe40000000000 */
[----:B------:R-:W3:Y:S01]  /*28200*/  LDL.LU R19, [R1+0xf84] ;  /* 0x000f840001137983 */ /* 0x000ee20000300800 */
[----:B------:R-:W-:Y:S01]  /*28210*/  FADD R154, R9, R154 ;  /* 0x0000009a099a7221 */ /* 0x000fe20000000000 */
[----:B------:R-:W-:Y:S02]  /*28220*/  FADD R152, R8, R152 ;  /* 0x0000009808987221 */ /* 0x000fe40000000000 */
[----:B------:R0:W5:Y:S01]  /*28230*/  LDL.LU R16, [R1+0xf80] ;  /* 0x000f800001107983 */ /* 0x0001620000300800 */
[----:B------:R-:W-:Y:S01]  /*28240*/  FADD R154, R4, R154 ;  /* 0x0000009a049a7221 */ /* 0x000fe20000000000 */
[----:B------:R-:W-:-:S02]  /*28250*/  FADD R152, R2, R152 ;  /* 0x0000009802987221 */ /* 0x000fc40000000000 */
[----:B------:R-:W4:Y:S01]  /*28260*/  LDL.LU R0, [R1+0xf7c] ;  /* 0x000f7c0001007983 */ /* 0x000f220000300800 */
[----:B------:R-:W-:-:S03]  /*28270*/  FADD R154, R6, R154 ;  /* 0x0000009a069a7221 */ /* 0x000fc60000000000 */
[----:B------:R0:W5:Y:S04]  /*28280*/  LDL.LU R8, [R1+0xf78] ;  /* 0x000f780001087983 */ /* 0x0001680000300800 */
[----:B------:R0:W5:Y:S01]  /*28290*/  LDL.LU R9, [R1+0xf74] ;  /* 0x000f740001097983 */ /* 0x0001620000300800 */
[----:B------:R-:W-:-:S03]  /*282a0*/  FADD R154, R7, R154 ;  /* 0x0000009a079a7221 */ /* 0x000fc60000000000 */
[----:B------:R-:W4:Y:S04]  /*282b0*/  LDL.LU R2, [R1+0xf70] ;  /* 0x000f700001027983 */ /* 0x000f280000300800 */
[----:B------:R-:W4:Y:S04]  /*282c0*/  LDL.LU R4, [R1+0xf6c] ;  /* 0x000f6c0001047983 */ /* 0x000f280000300800 */
[----:B------:R0:W5:Y:S04]  /*282d0*/  LDL.LU R6, [R1+0xf68] ;  /* 0x000f680001067983 */ /* 0x0001680000300800 */
[----:B------:R-:W3:Y:S04]  /*282e0*/  LDL.LU R164, [R1+0x7e0] ;  /* 0x0007e00001a47983 */ /* 0x000ee80000300800 */
[----:B------:R0:W5:Y:S04]  /*282f0*/  LDL.LU R7, [R1+0xf64] ;  /* 0x000f640001077983 */ /* 0x0001680000300800 */
[----:B------:R-:W2:Y:S04]  /*28300*/  LDL.LU R162, [R1+0x7e8] ;  /* 0x0007e80001a27983 */ /* 0x000ea80000300800 */
[----:B------:R-:W4:Y:S04]  /*28310*/  LDL.LU R163, [R1+0x7ec] ;  /* 0x0007ec0001a37983 */ /* 0x000f280000300800 */
[----:B------:R-:W4:Y:S01]  /*28320*/  LDL.LU R161, [R1+0x7e4] ;  /* 0x0007e40001a17983 */ /* 0x000f220000300800 */
[----:B------:R-:W-:-:S03]  /*28330*/  FADD R21, R5, R154 ;  /* 0x0000009a05157221 */ /* 0x000fc60000000000 */
[----:B------:R-:W4:Y:S04]  /*28340*/  LDL.LU R5, [R1+0xf60] ;  /* 0x000f600001057983 */ /* 0x000f280000300800 */
[----:B------:R-:W4:Y:S01]  /*28350*/  LDL R160, [R1+0xf4c] ;  /* 0x000f4c0001a07983 */ /* 0x000f220000100800 */
[----:B------:R-:W-:-:S04]  /*28360*/  FADD R152, R244, R152 ;  /* 0x00000098f4987221 */ /* 0x000fc80000000000 */
[----:B------:R-:W-:Y:S01]  /*28370*/  FADD R152, R247, R152 ;  /* 0x00000098f7987221 */ /* 0x000fe20000000000 */
[----:B------:R-:W-:-:S03]  /*28380*/  FADD R23, R23, R20 ;  /* 0x0000001417177221 */ /* 0x000fc60000000000 */
[----:B------:R-:W-:Y:S01]  /*28390*/  FADD R22, R249, R152 ;  /* 0x00000098f9167221 */ /* 0x000fe20000000000 */
[----:B------:R-:W-:-:S03]  /*283a0*/  FADD R23, R158, R23 ;  /* 0x000000179e177221 */ /* 0x000fc60000000000 */
[----:B------:R-:W-:Y:S01]  /*283b0*/  FADD R20, R252, R22 ;  /* 0x00000016fc147221 */ /* 0x000fe20000000000 */
[----:B------:R-:W1:Y:S04]  /*283c0*/  SHFL.BFLY PT, R152, R21, 0x2, 0x1f ;  /* 0x0c401f0015987f89 */ /* 0x000e6800000e0000 */
[----:B------:R-:W0:Y:S04]  /*283d0*/  SHFL.BFLY PT, R22, R20, 0x2, 0x1f ;  /* 0x0c401f0014167f89 */ /* 0x000e2800000e0000 */
[----:B------:R-:W0:Y:S01]  /*283e0*/  SHFL.BFLY PT, R154, R23, 0x2, 0x1f ;  /* 0x0c401f00179a7f89 */ /* 0x000e2200000e0000 */
[----:B------:R-:W-:Y:S01]  /*283f0*/  FADD R153, R156, R153 ;  /* 0x000000999c997221 */ /* 0x000fe20000000000 */
[----:B-1----:R-:W-:Y:S01]  /*28400*/  FADD R152, R21, R152 ;  /* 0x0000009815987221 */ /* 0x002fe20000000000 */
[----:B0-----:R-:W-:Y:S01]  /*28410*/  FADD R22, R20, R22 ;  /* 0x0000001614167221 */ /* 0x001fe20000000000 */
[----:B------:R-:W-:-:S03]  /*28420*/  FADD R21, R23, R154 ;  /* 0x0000009a17157221 */ /* 0x000fc60000000000 */
[----:B------:R-:W0:Y:S04]  /*28430*/  SHFL.BFLY PT, R154, R152, 0x1, 0x1f ;  /* 0x0c201f00989a7f89 */ /* 0x000e2800000e0000 */
[----:B------:R-:W1:Y:S01]  /*28440*/  SHFL.BFLY PT, R23, R22, 0x1, 0x1f ;  /* 0x0c201f0016177f89 */ /* 0x000e6200000e0000 */
[----:B------:R-:W-:-:S04]  /*28450*/  FADD R153, R157, R153 ;  /* 0x000000999d997221 */ /* 0x000fc80000000000 */
[----:B------:R-:W-:-:S05]  /*28460*/  FADD R153, R159, R153 ;  /* 0x000000999f997221 */ /* 0x000fca0000000000 */
[----:B------:R-:W1:Y:S01]  /*28470*/  SHFL.BFLY PT, R155, R153, 0x2, 0x1f ;  /* 0x0c401f00999b7f89 */ /* 0x000e6200000e0000 */
[----:B0-----:R-:W-:Y:S01]  /*28480*/  FADD R152, R152, R154 ;  /* 0x0000009a98987221 */ /* 0x001fe20000000000 */
[----:B-1----:R-:W-:Y:S01]  /*28490*/  FADD R22, R22, R23 ;  /* 0x0000001716167221 */ /* 0x002fe20000000000 */
[----:B------:R-:W-:Y:S02]  /*284a0*/  FADD R20, R153, R155 ;  /* 0x0000009b99147221 */ /* 0x000fe40000000000 */
[----:B------:R-:W0:Y:S04]  /*284b0*/  SHFL.BFLY PT, R153, R21, 0x1, 0x1f ;  /* 0x0c201f0015997f89 */ /* 0x000e2800000e0000 */
[----:B------:R-:W1:Y:S01]  /*284c0*/  SHFL.BFLY PT, R155, R20, 0x1, 0x1f ;  /* 0x0c201f00149b7f89 */ /* 0x000e6200000e0000 */
[----:B0-----:R-:W-:Y:S01]  /*284d0*/  FADD R21, R21, R153 ;  /* 0x0000009915157221 */ /* 0x001fe20000000000 */
[----:B-1----:R-:W-:Y:S01]  /*284e0*/  FADD R20, R20, R155 ;  /* 0x0000009b14147221 */ /* 0x002fe20000000000 */
[----:B---3--:R-:W-:Y:S01]  /*284f0*/  FFMA R164, R19, R164, R152 ;  /* 0x000000a413a47223 */ /* 0x008fe20000000098 */
[----:B--2---:R-:W-:-:S04]  /*28500*/  FFMA R162, R18, R162, R22 ;  /* 0x000000a212a27223 */ /* 0x004fc80000000016 */
[----:B------:R-:W-:Y:S04]  /*28510*/  STL [R1+0x7e0], R164 ;  /* 0x0007e0a401007387 */ /* 0x000fe80000100800 */
[----:B------:R0:W-:Y:S02]  /*28520*/  STL [R1+0x7e8], R162 ;  /* 0x0007e8a201007387 */ /* 0x0001e40000100800 */
[----:B0-----:R-:W0:Y:S01]  /*28530*/  S2R R162, SR_CTAID.X ;  /* 0x0000000000a27919 */ /* 0x001e220000002500 */
[----:B----4-:R-:W-:Y:S01]  /*28540*/  IADD3 R2, P0, R2, 0x80, RZ ;  /* 0x0000008002027810 */ /* 0x010fe20007f1e0ff */
[----:B------:R-:W-:Y:S01]  /*28550*/  FFMA R163, R17, R163, R21 ;  /* 0x000000a311a37223 */ /* 0x000fe20000000015 */
[----:B------:R-:W-:Y:S02]  /*28560*/  FFMA R161, R15, R161, R20 ;  /* 0x000000a10fa17223 */ /* 0x000fe40000000014 */
[----:B------:R-:W-:Y:S01]  /*28570*/  IADD3.X R3, RZ, R3, RZ, P0, !PT ;  /* 0x00000003ff037210 */ /* 0x000fe200007fe4ff */
[----:B------:R1:W-:Y:S04]  /*28580*/  STL [R1+0x728], R2 ;  /* 0x0007280201007387 */ /* 0x0003e80000100800 */
[----:B------:R-:W-:Y:S01]  /*28590*/  STL [R1+0x7ec], R163 ;  /* 0x0007eca301007387 */ /* 0x000fe20000100800 */
[----:B0-----:R-:W-:-:S04]  /*285a0*/  SHF.L.U32 R162, R162, 0x7, RZ ;  /* 0x00000007a2a27819 */ /* 0x001fc800000006ff */
[----:B------:R-:W-:-:S04]  /*285b0*/  IADD3 R162, R162, 0x80, RZ ;  /* 0x00000080a2a27810 */ /* 0x000fc80007ffe0ff */
[----:B------:R-:W-:Y:S02]  /*285c0*/  ISETP.GE.U32.AND P0, PT, R2, R162, PT ;  /* 0x000000a20200720c */ /* 0x000fe40003f06070 */
[----:B-1----:R0:W5:Y:S02]  /*285d0*/  LDL.LU R2, [R1+0xf5c] ;  /* 0x000f5c0001027983 */ /* 0x0021640000300800 */
[----:B------:R-:W-:Y:S02]  /*285e0*/  ISETP.GE.U32.AND.EX P0, PT, R3, RZ, PT, P0 ;  /* 0x000000ff0300720c */ /* 0x000fe40003f06100 */
[----:B------:R1:W-:Y:S04]  /*285f0*/  STL [R1+0x72c], R3 ;  /* 0x00072c0301007387 */ /* 0x0003e80000100800 */
[----:B------:R0:W-:Y:S04]  /*28600*/  STL [R1+0x7e4], R161 ;  /* 0x0007e4a101007387 */ /* 0x0001e80000100800 */
[----:B-1----:R0:W5:Y:S04]  /*28610*/  LDL.LU R3, [R1+0xf58] ;  /* 0x000f580001037983 */ /* 0x0021680000300800 */
[----:B------:R0:W-:Y:S04]  /*28620*/  STL [R1+0x730], R13 ;  /* 0x0007300d01007387 */ /* 0x0001e80000100800 */
[----:B------:R0:W-:Y:S04]  /*28630*/  STL [R1+0x734], R14 ;  /* 0x0007340e01007387 */ /* 0x0001e80000100800 */
[----:B------:R0:W-:Y:S04]  /*28640*/  STL [R1+0x738], R11 ;  /* 0x0007380b01007387 */ /* 0x0001e80000100800 */
[----:B------:R0:W-:Y:S01]  /*28650*/  STL [R1+0x73c], R12 ;  /* 0x00073c0c01007387 */ /* 0x0001e20000100800 */
[----:B------:R-:W-:-:S02]  /*28660*/  LEA R4, R5, R4, 0x7 ;  /* 0x0000000405047211 */ /* 0x000fc400078e38ff */
[----:B------:R-:W-:Y:S01]  /*28670*/  LEA R0, R160, R0, 0x7 ;  /* 0x00000000a0007211 */ /* 0x000fe200078e38ff */
[----:B------:R-:W-:Y:S06]  /*28680*/  @!P0 BRA `(.L_x_1) ;  /* 0xfffffe5c00808947 */ /* 0x000fec000383ffff */
.L_x_0:
[----:B------:R-:W2:Y:S04]  /*28690*/  LDL.LU R18, [R1+0x7e4] ;  /* 0x0007e40001127983 */ /* 0x000ea80000300800 */
[----:B------:R-:W3:Y:S04]  /*286a0*/  LDL.LU R15, [R1+0x7ec] ;  /* 0x0007ec00010f7983 */ /* 0x000ee80000300800 */
[----:B------:R-:W4:Y:S04]  /*286b0*/  LDL.LU R17, [R1+0x7e8] ;  /* 0x0007e80001117983 */ /* 0x000f280000300800 */
[----:B------:R-:W-:Y:S04]  /*286c0*/  STL [R1+0xf64], R13 ;  /* 0x000f640d01007387 */ /* 0x000fe80000100800 */
[----:B------:R-:W-:Y:S04]  /*286d0*/  STL [R1+0xf60], R14 ;  /* 0x000f600e01007387 */ /* 0x000fe80000100800 */
[----:B------:R0:W-:Y:S04]  /*286e0*/  STL [R1+0xf5c], R11 ;  /* 0x000f5c0b01007387 */ /* 0x0001e80000100800 */
[----:B------:R1:W-:Y:S04]  /*286f0*/  STL [R1+0xf58], R12 ;  /* 0x000f580c01007387 */ /* 0x0003e80000100800 */
[----:B------:R-:W3:Y:S01]  /*28700*/  LDL.LU R4, [R1+0x7e0] ;  /* 0x0007e00001047983 */ /* 0x000ee20000300800 */
[----:B-----5:R-:W-:Y:S01]  /*28710*/  FMUL R3, R26, 0.25 ;  /* 0x3e8000001a037820 */ /* 0x020fe20000400000 */
[----:B------:R-:W-:Y:S01]  /*28720*/  MOV R10, 0x3dc6b27f ;  /* 0x3dc6b27f000a7802 */ /* 0x000fe20000000f00 */
[----:B------:R-:W-:Y:S01]  /*28730*/  BAR.SYNC.DEFER_BLOCKING 0x0 ;  /* 0x0000000000007b1d */ /* 0x000fe20000010000 */
[----:B--2---:R-:W-:-:S04]  /*28740*/  MOV R5, R18 ;  /* 0x0000001200057202 */ /* 0x004fc80000000f00 */
[C---:B------:R-:W-:Y:S02]  /*28750*/  FSETP.GT.AND P3, PT, |R5|.reuse, 8.50705917302346158658e+37, PT ;  /* 0x7e8000000500780b */ /* 0x040fe40003f64200 */
[----:B------:R-:W-:Y:S02]  /*28760*/  FSETP.GEU.AND P4, PT, R5, 1.175494350822287508e-38, PT ;  /* 0x008000000500780b */ /* 0x000fe40003f8e000 */
[----:B------:R-:W-:Y:S01]  /*28770*/  FSEL R26, R3, R26, P3 ;  /* 0x0000001a031a7208 */ /* 0x000fe20001800000 */
[C---:B---3--:R-:W-:Y:S01]  /*28780*/  FMUL R2, R4.reuse, 8388608 ;  /* 0x4b00000004027820 */ /* 0x048fe20000400000 */
[----:B------:R-:W-:-:S04]  /*28790*/  FSETP.GEU.AND P0, PT, R4, 1.175494350822287508e-38, PT ;  /* 0x008000000400780b */ /* 0x000fc80003f0e000 */
[----:B------:R-:W-:-:S04]  /*287a0*/  FSEL R2, R2, R4, !P0 ;  /* 0x0000000402027208 */ /* 0x000fc80004000000 */
[----:B------:R-:W-:-:S04]  /*287b0*/  IADD3 R0, R2, -0x3f3504f3, RZ ;  /* 0xc0cafb0d02007810 */ /* 0x000fc80007ffe0ff */
[----:B------:R-:W-:-:S04]  /*287c0*/  LOP3.LUT R0, R0, 0xff800000, RZ, 0xc0, !PT ;  /* 0xff80000000007812 */ /* 0x000fc800078ec0ff */
[-C--:B------:R-:W-:Y:S02]  /*287d0*/  IADD3 R3, R2, -R0.reuse, RZ ;  /* 0x8000000002037210 */ /* 0x080fe40007ffe0ff */
[----:B------:R-:W-:-:S03]  /*287e0*/  I2FP.F32.S32 R6, R0 ;  /* 0x0000000000067245 */ /* 0x000fc60000201400 */
[----:B------:R-:W-:Y:S01]  /*287f0*/  FADD R0, R3, -1 ;  /* 0xbf80000003007421 */ /* 0x000fe20000000000 */
[----:B------:R-:W-:Y:S02]  /*28800*/  FSEL R3, RZ, -23, P0 ;  /* 0xc1b80000ff037808 */ /* 0x000fe40000000000 */
[----:B------:R-:W-:-:S03]  /*28810*/  ISETP.GE.U32.AND P0, PT, R2, 0x7f800000, PT ;  /* 0x7f8000000200780c */ /* 0x000fc60003f06070 */
[----:B------:R-:W-:Y:S01]  /*28820*/  FFMA.FTZ R6, R6, 1.1920928955078125e-07, R3 ;  /* 0x3400000006067823 */ /* 0x000fe20000010003 */
[----:B------:R-:W-:-:S04]  /*28830*/  FFMA.FTZ R3, R0, R10, -0.16845393180847167969 ;  /* 0xbe2c7f3000037423 */ /* 0x000fc8000001000a */
[----:B------:R-:W-:-:S04]  /*28840*/  FFMA.FTZ R3, R0, R3, 0.1716887056827545166 ;  /* 0x3e2fcf2a00037423 */ /* 0x000fc80000010003 */
[----:B------:R-:W-:-:S04]  /*28850*/  FFMA.FTZ R3, R0, R3, -0.17900948226451873779 ;  /* 0xbe374e4300037423 */ /* 0x000fc80000010003 */
[----:B------:R-:W-:-:S04]  /*28860*/  FFMA.FTZ R3, R0, R3, 0.20512372255325317383 ;  /* 0x3e520bf400037423 */ /* 0x000fc80000010003 */
[----:B------:R-:W-:-:S04]  /*28870*/  FFMA.FTZ R3, R0, R3, -0.24046532809734344482 ;  /* 0xbe763c8b00037423 */ /* 0x000fc80000010003 */
[----:B------:R-:W-:-:S04]  /*28880*/  FFMA.FTZ R3, R0, R3, 0.28857114911079406738 ;  /* 0x3e93bf9900037423 */ /* 0x000fc80000010003 */
[----:B------:R-:W-:-:S04]  /*28890*/  FFMA.FTZ R3, R0, R3, -0.36067417263984680176 ;  /* 0xbeb8aa4900037423 */ /* 0x000fc80000010003 */
[----:B------:R-:W-:-:S04]  /*288a0*/  FFMA.FTZ R3, R0, R3, 0.48089820146560668945 ;  /* 0x3ef6384a00037423 */ /* 0x000fc80000010003 */
[----:B------:R-:W-:-:S04]  /*288b0*/  FFMA.FTZ R3, R0, R3, -0.72134751081466674805 ;  /* 0xbf38aa3b00037423 */ /* 0x000fc80000010003 */
[----:B------:R-:W-:-:S04]  /*288c0*/  FMUL R3, R0, R3 ;  /* 0x0000000300037220 */ /* 0x000fc80000400000 */
[----:B------:R-:W-:-:S04]  /*288d0*/  FMUL R3, R0, R3 ;  /* 0x0000000300037220 */ /* 0x000fc80000400000 */
[----:B------:R-:W-:Y:S01]  /*288e0*/  FFMA.FTZ R0, R0, 1.4426950216293334961, R3 ;  /* 0x3fb8aa3b00007823 */ /* 0x000fe20000010003 */
[----:B----4-:R-:W-:-:S03]  /*288f0*/  MOV R3, R17 ;  /* 0x0000001100037202 */ /* 0x010fc60000000f00 */
[----:B------:R-:W-:Y:S01]  /*28900*/  FADD R222, R6, R0 ;  /* 0x0000000006de7221 */ /* 0x000fe20000000000 */
[C---:B------:R-:W-:Y:S01]  /*28910*/  FSETP.GEU.AND P1, PT, R3.reuse, 1.175494350822287508e-38, PT ;  /* 0x008000000300780b */ /* 0x040fe20003f2e000 */
[----:B------:R-:W-:Y:S01]  /*28920*/  FMUL R7, R3, 8388608 ;  /* 0x4b00000003077820 */ /* 0x000fe20000400000 */
[----:B------:R-:W-:-:S04]  /*28930*/  @P0 MOV R0, 0x7f800000 ;  /* 0x7f80000000000802 */ /* 0x000fc80000000f00 */
[----:B------:R-:W-:Y:S01]  /*28940*/  FSEL R7, R7, R3, !P1 ;  /* 0x0000000307077208 */ /* 0x000fe20004800000 */
[C---:B------:R-:W-:Y:S01]  /*28950*/  @P0 FFMA.FTZ R222, R2.reuse, R0, +INF ;  /* 0x7f80000002de0423 */ /* 0x040fe20000010000 */
[----:B------:R-:W-:Y:S02]  /*28960*/  FSETP.NEU.AND P0, PT, R2, RZ, PT ;  /* 0x000000ff0200720b */ /* 0x000fe40003f0d000 */
[C---:B------:R-:W-:Y:S02]  /*28970*/  IADD3 R0, R7.reuse, -0x3f3504f3, RZ ;  /* 0xc0cafb0d07007810 */ /* 0x040fe40007ffe0ff */
[----:B------:R-:W-:Y:S01]  /*28980*/  FSEL R2, RZ, -23, P1 ;  /* 0xc1b80000ff027808 */ /* 0x000fe20000800000 */
[----:B------:R-:W-:Y:S01]  /*28990*/  STL [R1+0xf68], R222 ;  /* 0x000f68de01007387 */ /* 0x000fe20000100800 */
[----:B------:R-:W-:Y:S02]  /*289a0*/  LOP3.LUT R0, R0, 0xff800000, RZ, 0xc0, !PT ;  /* 0xff80000000007812 */ /* 0x000fe400078ec0ff */
[----:B------:R-:W-:-:S02]  /*289b0*/  ISETP.GE.U32.AND P1, PT, R7, 0x7f800000, PT ;  /* 0x7f8000000700780c */ /* 0x000fc40003f26070 */
[-C--:B------:R-:W-:Y:S02]  /*289c0*/  IADD3 R6, R7, -R0.reuse, RZ ;  /* 0x8000000007067210 */ /* 0x080fe40007ffe0ff */
[----:B------:R-:W-:-:S05]  /*289d0*/  I2FP.F32.S32 R0, R0 ;  /* 0x0000000000007245 */ /* 0x000fca0000201400 */
[----:B------:R-:W-:Y:S01]  /*289e0*/  FFMA.FTZ R8, R0, 1.1920928955078125e-07, R2 ;  /* 0x3400000000087823 */ /* 0x000fe20000010002 */
[----:B------:R-:W-:-:S04]  /*289f0*/  FADD R0, R6, -1 ;  /* 0xbf80000006007421 */ /* 0x000fc80000000000 */
        /* <DEDUP_REMOVED lines=12> */
[----:B------:R-:W-:-:S03]  /*28ac0*/  MOV R2, R15 ;  /* 0x0000000f00027202 */ /* 0x000fc60000000f00 */
[----:B------:R-:W-:Y:S01]  /*28ad0*/  FADD R218, R8, R0 ;  /* 0x0000000008da7221 */ /* 0x000fe20000000000 */
[C---:B------:R-:W-:Y:S01]  /*28ae0*/  FSETP.GEU.AND P2, PT, R2.reuse, 1.175494350822287508e-38, PT ;  /* 0x008000000200780b */ /* 0x040fe20003f4e000 */
[----:B------:R-:W-:Y:S01]  /*28af0*/  FMUL R6, R2, 8388608 ;  /* 0x4b00000002067820 */ /* 0x000fe20000400000 */
[----:B------:R-:W-:-:S04]  /*28b00*/  @P1 MOV R0, 0x7f800000 ;  /* 0x7f80000000001802 */ /* 0x000fc80000000f00 */
[----:B------:R-:W-:Y:S01]  /*28b10*/  FSEL R6, R6, R2, !P2 ;  /* 0x0000000206067208 */ /* 0x000fe20005000000 */
[C---:B------:R-:W-:Y:S01]  /*28b20*/  @P1 FFMA.FTZ R218, R7.reuse, R0, +INF ;  /* 0x7f80000007da1423 */ /* 0x040fe20000010000 */
[----:B------:R-:W-:Y:S02]  /*28b30*/  FSETP.NEU.AND P1, PT, R7, RZ, PT ;  /* 0x000000ff0700720b */ /* 0x000fe40003f2d000 */
[----:B------:R-:W-:Y:S02]  /*28b40*/  IADD3 R0, R6, -0x3f3504f3, RZ ;  /* 0xc0cafb0d06007810 */ /* 0x000fe40007ffe0ff */
        /* <DEDUP_REMOVED lines=20> */
[----:B------:R-:W-:-:S03]  /*28c90*/  FSEL R7, RZ, -23, P4 ;  /* 0xc1b80000ff077808 */ /* 0x000fc60002000000 */
[----:B------:R-:W-:Y:S01]  /*28ca0*/  FADD R214, R9, R0 ;  /* 0x0000000009d67221 */ /* 0x000fe20000000000 */
[----:B------:R-:W-:-:S05]  /*28cb0*/  @P2 MOV R0, 0x7f800000 ;  /* 0x7f80000000002802 */ /* 0x000fca0000000f00 */
[C---:B------:R-:W-:Y:S01]  /*28cc0*/  @P2 FFMA.FTZ R214, R6.reuse, R0, +INF ;  /* 0x7f80000006d62423 */ /* 0x040fe20000010000 */
[----:B------:R-:W-:Y:S01]  /*28cd0*/  FMUL R0, R5, 8388608 ;  /* 0x4b00000005007820 */ /* 0x000fe20000400000 */
[----:B------:R-:W-:-:S03]  /*28ce0*/  FSETP.NEU.AND P2, PT, R6, RZ, PT ;  /* 0x000000ff0600720b */ /* 0x000fc60003f4d000 */
[----:B------:R2:W-:Y:S01]  /*28cf0*/  STL [R1+0xf70], R214 ;  /* 0x000f70d601007387 */ /* 0x0005e20000100800 */
[----:B------:R-:W-:Y:S02]  /*28d00*/  FSEL R0, R0, R5, !P4 ;  /* 0x0000000500007208 */ /* 0x000fe40006000000 */
[C---:B------:R-:W-:Y:S01]  /*28d10*/  FSETP.GEU.AND P4, PT, |R5|.reuse, 1.175494350822287508e-38, PT ;  /* 0x008000000500780b */ /* 0x040fe20003f8e200 */
[----:B------:R-:W-:Y:S01]  /*28d20*/  @P3 FMUL R5, R5, 0.25 ;  /* 0x3e80000005053820 */ /* 0x000fe20000400000 */
[----:B------:R-:W-:-:S04]  /*28d30*/  IADD3 R6, R0, -0x3f3504f3, RZ ;  /* 0xc0cafb0d00067810 */ /* 0x000fc80007ffe0ff */
[----:B------:R-:W-:-:S04]  /*28d40*/  LOP3.LUT R6, R6, 0xff800000, RZ, 0xc0, !PT ;  /* 0xff80000006067812 */ /* 0x000fc800078ec0ff */
[-C--:B------:R-:W-:Y:S02]  /*28d50*/  IADD3 R8, R0, -R6.reuse, RZ ;  /* 0x8000000600087210 */ /* 0x080fe40007ffe0ff */
[----:B------:R-:W-:Y:S01]  /*28d60*/  I2FP.F32.S32 R6, R6 ;  /* 0x0000000600067245 */ /* 0x000fe20000201400 */
[----:B------:R-:W-:Y:S01]  /*28d70*/  @!P4 FMUL R5, R5, 16777216 ;  /* 0x4b8000000505c820 */ /* 0x000fe20000400000 */
[----:B------:R-:W-:Y:S01]  /*28d80*/  FSETP.GT.AND P6, PT, |R3|, 8.50705917302346158658e+37, PT ;  /* 0x7e8000000300780b */ /* 0x000fe20003fc4200 */
[----:B------:R-:W-:Y:S02]  /*28d90*/  @!P4 FMUL R26, R26, 16777216 ;  /* 0x4b8000001a1ac820 */ /* 0x000fe40000400000 */
[----:B------:R-:W-:Y:S01]  /*28da0*/  FFMA.FTZ R9, R6, 1.1920928955078125e-07, R7 ;  /* 0x3400000006097823 */ /* 0x000fe20000010007 */
[----:B------:R-:W-:Y:S01]  /*28db0*/  FADD R6, R8, -1 ;  /* 0xbf80000008067421 */ /* 0x000fe20000000000 */
[----:B------:R-:W0:Y:S03]  /*28dc0*/  MUFU.RCP R5, R5 ;  /* 0x0000000500057308 */ /* 0x000e260000001000 */
        /* <DEDUP_REMOVED lines=11> */
[----:B------:R-:W-:-:S04]  /*28e80*/  FFMA.FTZ R6, R6, 1.4426950216293334961, R7 ;  /* 0x3fb8aa3b06067823 */ /* 0x000fc80000010007 */
[----:B------:R-:W-:Y:S01]  /*28e90*/  FADD R208, R9, R6 ;  /* 0x0000000609d07221 */ /* 0x000fe20000000000 */
[----:B------:R-:W-:-:S05]  /*28ea0*/  FMUL R6, R151, 0.25 ;  /* 0x3e80000097067820 */ /* 0x000fca0000400000 */
[----:B------:R-:W-:Y:S01]  /*28eb0*/  FSEL R151, R6, R151, P3 ;  /* 0x0000009706977208 */ /* 0x000fe20001800000 */
[----:B------:R-:W-:-:S04]  /*28ec0*/  FMUL R6, R150, 0.25 ;  /* 0x3e80000096067820 */ /* 0x000fc80000400000 */
[----:B------:R-:W-:Y:S01]  /*28ed0*/  @!P4 FMUL R151, R151, 16777216 ;  /* 0x4b8000009797c820 */ /* 0x000fe20000400000 */
[----:B------:R-:W-:Y:S01]  /*28ee0*/  FSEL R150, R6, R150, P3 ;  /* 0x0000009606967208 */ /* 0x000fe20001800000 */
[----:B------:R-:W-:Y:S02]  /*28ef0*/  FMUL R6, R147, 0.25 ;  /* 0x3e80000093067820 */ /* 0x000fe40000400000 */
[C---:B0-----:R-:W-:Y:S02]  /*28f00*/  FMUL R11, R5.reuse, R151 ;  /* 0x00000097050b7220 */ /* 0x041fe40000400000 */
[----:B------:R-:W-:Y:S01]  /*28f10*/  @!P4 FMUL R150, R150, 16777216 ;  /* 0x4b8000009696c820 */ /* 0x000fe20000400000 */
[----:B------:R-:W-:Y:S01]  /*28f20*/  FSEL R147, R6, R147, P3 ;  /* 0x0000009306937208 */ /* 0x000fe20001800000 */
[----:B------:R-:W-:Y:S01]  /*28f30*/  FMUL R6, R146, 0.25 ;  /* 0x3e80000092067820 */ /* 0x000fe20000400000 */
[----:B------:R-:W-:Y:S01]  /*28f40*/  STL [R1+0xf74], R11 ;  /* 0x000f740b01007387 */ /* 0x000fe20000100800 */
[----:B-1----:R-:W-:-:S02]  /*28f50*/  FMUL R12, R5, R150 ;  /* 0x00000096050c7220 */ /* 0x002fc40000400000 */
[----:B------:R-:W-:Y:S01]  /*28f60*/  @!P4 FMUL R147, R147, 16777216 ;  /* 0x4b8000009393c820 */ /* 0x000fe20000400000 */
[----:B------:R-:W-:Y:S01]  /*28f70*/  FSEL R146, R6, R146, P3 ;  /* 0x0000009206927208 */ /* 0x000fe20001800000 */
[----:B------:R-:W-:Y:S01]  /*28f80*/  FMUL R6, R143, 0.25 ;  /* 0x3e8000008f067820 */ /* 0x000fe20000400000 */
[----:B------:R0:W-:Y:S01]  /*28f90*/  STL [R1+0xf78], R12 ;  /* 0x000f780c01007387 */ /* 0x0001e20000100800 */
[C---:B------:R-:W-:Y:S02]  /*28fa0*/  FMUL R13, R5.reuse, R147 ;  /* 0x00000093050d7220 */ /* 0x040fe40000400000 */
[----:B------:R-:W-:Y:S01]  /*28fb0*/  @!P4 FMUL R146, R146, 16777216 ;  /* 0x4b8000009292c820 */ /* 0x000fe20000400000 */
[----:B------:R-:W-:Y:S01]  /*28fc0*/  FSEL R143, R6, R143, P3 ;  /* 0x0000008f068f7208 */ /* 0x000fe20001800000 */
[----:B------:R-:W-:Y:S01]  /*28fd0*/  FMUL R6, R142, 0.25 ;  /* 0x3e8000008e067820 */ /* 0x000fe20000400000 */
[----:B------:R1:W-:Y:S01]  /*28fe0*/  STL [R1+0xf7c], R13 ;  /* 0x000f7c0d01007387 */ /* 0x0003e20000100800 */
[----:B------:R-:W-:-:S02]  /*28ff0*/  FMUL R14, R5, R146 ;  /* 0x00000092050e7220 */ /* 0x000fc40000400000 */
[----:B------:R-:W-:Y:S01]  /*29000*/  @!P4 FMUL R143, R143, 16777216 ;  /* 0x4b8000008f8fc820 */ /* 0x000fe20000400000 */
[----:B------:R-:W-:Y:S01]  /*29010*/  FSEL R142, R6, R142, P3 ;  /* 0x0000008e068e7208 */ /* 0x000fe20001800000 */
[----:B------:R-:W-:Y:S01]  /*29020*/  FMUL R6, R139, 0.25 ;  /* 0x3e8000008b067820 */ /* 0x000fe20000400000 */
[----:B------:R-:W3:Y:S01]  /*29030*/  LDL.LU R9, [R1+0x1fc] ;  /* 0x0001fc0001097983 */ /* 0x000ee20000300800 */
[----:B------:R-:W-:Y:S01]  /*29040*/  FMUL R7, R28, 0.25 ;  /* 0x3e8000001c077820 */ /* 0x000fe20000400000 */
[----:B------:R-:W-:Y:S01]  /*29050*/  FMUL R8, R25, 0.25 ;  /* 0x3e80000019087820 */ /* 0x000fe20000400000 */
[----:B------:R-:W-:Y:S01]  /*29060*/  @!P4 FMUL R142, R142, 16777216 ;  /* 0x4b8000008e8ec820 */ /* 0x000fe20000400000 */
[----:B------:R-:W-:Y:S01]  /*29070*/  FSEL R139, R6, R139, P3 ;  /* 0x0000008b068b7208 */ /* 0x000fe20001800000 */
[----:B------:R-:W-:Y:S01]  /*29080*/  FMUL R6, R138, 0.25 ;  /* 0x3e8000008a067820 */ /* 0x000fe20000400000 */
[----:B------:R-:W4:Y:S03]  /*29090*/  LDL.LU R10, [R1+0x1f8] ;  /* 0x0001f800010a7983 */ /* 0x000f260000300800 */
[----:B------:R-:W-:Y:S01]  /*290a0*/  @!P4 FMUL R139, R139, 16777216 ;  /* 0x4b8000008b8bc820 */ /* 0x000fe20000400000 */
[----:B------:R-:W-:Y:S01]  /*290b0*/  FSEL R138, R6, R138, P3 ;  /* 0x0000008a068a7208 */ /* 0x000fe20001800000 */
[----:B------:R-:W-:-:S04]  /*290c0*/  FMUL R6, R135, 0.25 ;  /* 0x3e80000087067820 */ /* 0x000fc80000400000 */
[----:B------:R-:W-:Y:S01]  /*290d0*/  @!P4 FMUL R138, R138, 16777216 ;  /* 0x4b8000008a8ac820 */ /* 0x000fe20000400000 */
[----:B------:R-:W-:Y:S01]  /*290e0*/  FSEL R135, R6, R135, P3 ;  /* 0x0000008706877208 */ /* 0x000fe20001800000 */
[----:B------:R-:W-:Y:S01]  /*290f0*/  FMUL R6, R134, 0.25 ;  /* 0x3e80000086067820 */ /* 0x000fe20000400000 */
[----:B--2---:R-:W-:-:S03]  /*29100*/  FMUL R214, R5, R139 ;  /* 0x0000008b05d67220 */ /* 0x004fc60000400000 */
[----:B------:R-:W-:Y:S01]  /*29110*/  @!P4 FMUL R135, R135, 16777216 ;  /* 0x4b8000008787c820 */ /* 0x000fe20000400000 */
[----:B------:R-:W-:Y:S01]  /*29120*/  FSEL R134, R6, R134, P3 ;  /* 0x0000008606867208 */ /* 0x000fe20001800000 */
[----:B------:R-:W-:Y:S01]  /*29130*/  FMUL R6, R131, 0.25 ;  /* 0x3e80000083067820 */ /* 0x000fe20000400000 */
[----:B------:R-:W-:-:S03]  /*29140*/  FMUL R218, R5, R138 ;  /* 0x0000008a05da7220 */ /* 0x000fc60000400000 */
[----:B------:R-:W-:Y:S01]  /*29150*/  @!P4 FMUL R134, R134, 16777216 ;  /* 0x4b8000008686c820 */ /* 0x000fe20000400000 */
[----:B------:R-:W-:Y:S01]  /*29160*/  FSEL R131, R6, R131, P3 ;  /* 0x0000008306837208 */ /* 0x000fe20001800000 */
[----:B------:R-:W-:Y:S01]  /*29170*/  FMUL R6, R130, 0.25 ;  /* 0x3e80000082067820 */ /* 0x000fe20000400000 */
[----:B0-----:R-:W-:-:S03]  /*29180*/  FMUL R12, R5, R135 ;  /* 0x00000087050c7220 */ /* 0x001fc60000400000 */
[----:B------:R-:W-:Y:S01]  /*29190*/  @!P4 FMUL R131, R131, 16777216 ;  /* 0x4b8000008383c820 */ /* 0x000fe20000400000 */
[----:B------:R-:W-:Y:S01]  /*291a0*/  FSEL R130, R6, R130, P3 ;  /* 0x0000008206827208 */ /* 0x000fe20001800000 */
[----:B------:R-:W-:Y:S01]  /*291b0*/  FMUL R6, R127, 0.25 ;  /* 0x3e8000007f067820 */ /* 0x000fe20000400000 */
[----:B------:R-:W-:-:S03]  /*291c0*/  FMUL R11, R5, R134 ;  /* 0x00000086050b7220 */ /* 0x000fc60000400000 */
[----:B------:R-:W-:Y:S01]  /*291d0*/  @!P4 FMUL R130, R130, 16777216 ;  /* 0x4b8000008282c820 */ /* 0x000fe20000400000 */
[----:B------:R-:W-:Y:S01]  /*291e0*/  FSEL R127, R6, R127, P3 ;  /* 0x0000007f067f7208 */ /* 0x000fe20001800000 */
[----:B------:R-:W-:Y:S01]  /*291f0*/  FMUL R6, R126, 0.25 ;  /* 0x3e8000007e067820 */ /* 0x000fe20000400000 */
[----:B-1----:R-:W-:-:S03]  /*29200*/  FMUL R13, R5, R131 ;  /* 0x00000083050d7220 */ /* 0x002fc60000400000 */
[----:B------:R-:W-:Y:S01]  /*29210*/  @!P4 FMUL R127, R127, 16777216 ;  /* 0x4b8000007f7fc820 */ /* 0x000fe20000400000 */
[----:B------:R-:W-:Y:S01]  /*29220*/  FSEL R126, R6, R126, P3 ;  /* 0x0000007e067e7208 */ /* 0x000fe20001800000 */
[----:B------:R-:W-:Y:S01]  /*29230*/  FMUL R6, R123, 0.25 ;  /* 0x3e8000007b067820 */ /* 0x000fe20000400000 */
[----:B------:R-:W-:-:S03]  /*29240*/  FMUL R252, R5, R130 ;  /* 0x0000008205fc7220 */ /* 0x000fc60000400000 */
        /* <DEDUP_REMOVED lines=79> */
[C---:B------:R-:W-:Y:S01]  /*29740*/  FMUL R230, R5.reuse, R90 ;  /* 0x0000005a05e67220 */ /* 0x040fe20000400000 */
[C---:B------:R-:W-:Y:S02]  /*29750*/  FMUL R229, R5.reuse, R87 ;  /* 0x0000005705e57220 */ /* 0x040fe40000400000 */
[----:B------:R-:W-:Y:S01]  /*29760*/  @!P4 FMUL R86, R86, 16777216 ;  /* 0x4b8000005656c820 */ /* 0x000fe20000400000 */
[----:B------:R-:W-:Y:S01]  /*29770*/  FSEL R83, R6, R83, P3 ;  /* 0x0000005306537208 */ /* 0x000fe20001800000 */
[----:B------:R-:W-:Y:S02]  /*29780*/  FMUL R6, R82, 0.25 ;  /* 0x3e80000052067820 */ /* 0x000fe40000400000 */
[----:B------:R-:W-:-:S02]  /*29790*/  FMUL R227, R5, R86 ;  /* 0x0000005605e37220 */ /* 0x000fc40000400000 */
[----:B------:R-:W-:Y:S01]  /*297a0*/  @!P4 FMUL R83, R83, 16777216 ;  /* 0x4b8000005353c820 */ /* 0x000fe20000400000 */
[----:B------:R-:W-:Y:S01]  /*297b0*/  FSEL R82, R6, R82, P3 ;  /* 0x0000005206527208 */ /* 0x000fe20001800000 */
[----:B------:R-:W-:-:S04]  /*297c0*/  FMUL R6, R79, 0.25 ;  /* 0x3e8000004f067820 */ /* 0x000fc80000400000 */
        /* <DEDUP_REMOVED lines=80> */
[----:B------:R-:W-:Y:S01]  /*29cd0*/  FMUL R6, R5, R143 ;  /* 0x0000008f05067220 */ /* 0x000fe20000400000 */
[----:B------:R-:W-:-:S03]  /*29ce0*/  FSETP.GT.AND P3, PT, |R2|, 8.50705917302346158658e+37, PT ;  /* 0x7e8000000200780b */ /* 0x000fc60003f64200 */
[----:B------:R-:W-:Y:S01]  /*29cf0*/  @!P4 FMUL R27, R27, 16777216 ;  /* 0x4b8000001b1bc820 */ /* 0x000fe20000400000 */
[----:B------:R0:W-:Y:S04]  /*29d00*/  STL [R1+0x218], R6 ;  /* 0x0002180601007387 */ /* 0x0001e80000100800 */
[----:B------:R-:W2:Y:S04]  /*29d10*/  LDL.LU R15, [R1+0x1ec] ;  /* 0x0001ec00010f7983 */ /* 0x000ea80000300800 */
[----:B------:R-:W2:Y:S04]  /*29d20*/  LDL.LU R17, [R1+0x1e8] ;  /* 0x0001e80001117983 */ /* 0x000ea80000300800 */
[----:B------:R-:W2:Y:S04]  /*29d30*/  LDL.LU R18, [R1+0x1dc] ;  /* 0x0001dc0001127983 */ /* 0x000ea80000300800 */
[----:B------:R-:W2:Y:S04]  /*29d40*/  LDL.LU R19, [R1+0x1d8] ;  /* 0x0001d80001137983 */ /* 0x000ea80000300800 */
[----:B------:R-:W3:Y:S04]  /*29d50*/  LDL.LU R146, [R1+0xec] ;  /* 0x0000ec0001927983 */ /* 0x000ee80000300800 */
        /* <DEDUP_REMOVED lines=22> */
[----:B0-----:R-:W-:-:S03]  /*29ec0*/  FMUL R6, R24, 0.25 ;  /* 0x3e80000018067820 */ /* 0x001fc60000400000 */
[----:B------:R-:W2:Y:S04]  /*29ed0*/  LDL.LU R163, [R1+0x38] ;  /* 0x0000380001a37983 */ /* 0x000ea80000300800 */
[----:B------:R-:W2:Y:S04]  /*29ee0*/  LDL.LU R162, [R1+0x2c] ;  /* 0x00002c0001a27983 */ /* 0x000ea80000300800 */
[----:B------:R-:W2:Y:S04]  /*29ef0*/  LDL.LU R161, [R1+0x28] ;  /* 0x0000280001a17983 */ /* 0x000ea80000300800 */
[----:B------:R-:W2:Y:S04]  /*29f00*/  LDL.LU R160, [R1+0x1c] ;  /* 0x00001c0001a07983 */ /* 0x000ea80000300800 */
[----:B------:R-:W2:Y:S01]  /*29f10*/  LDL.LU R22, [R1+0x18] ;  /* 0x0000180001167983 */ /* 0x000ea20000300800 */
[----:B------:R-:W-:-:S03]  /*29f20*/  FSEL R24, R6, R24, P3 ;  /* 0x0000001806187208 */ /* 0x000fc60001800000 */
[----:B------:R-:W2:Y:S01]  /*29f30*/  LDL.LU R20, [R1+0xc] ;  /* 0x00000c0001147983 */ /* 0x000ea20000300800 */
[----:B------:R-:W-:-:S03]  /*29f40*/  FMUL R6, R149, 0.25 ;  /* 0x3e80000095067820 */ /* 0x000fc60000400000 */
[----:B------:R-:W2:Y:S04]  /*29f50*/  LDL.LU R155, [R1] ;  /* 0x00000000019b7983 */ /* 0x000ea80000300800 */
[----:B------:R-:W4:Y:S04]  /*29f60*/  LDL.LU R154, [R1+0x24] ;  /* 0x00002400019a7983 */ /* 0x000f280000300800 */
[----:B------:R-:W2:Y:S04]  /*29f70*/  LDL.LU R152, [R1+0x20] ;  /* 0x0000200001987983 */ /* 0x000ea80000300800 */
[----:B------:R-:W2:Y:S04]  /*29f80*/  LDL.LU R153, [R1+0x14] ;  /* 0x0000140001997983 */ /* 0x000ea80000300800 */
[----:B------:R-:W2:Y:S01]  /*29f90*/  LDL.LU R23, [R1+0x10] ;  /* 0x0000100001177983 */ /* 0x000ea20000300800 */
[----:B------:R-:W-:-:S03]  /*29fa0*/  FSEL R149, R6, R149, P3 ;  /* 0x0000009506957208 */ /* 0x000fc60001800000 */
[----:B------:R-:W2:Y:S01]  /*29fb0*/  LDL.LU R157, [R1+0x174] ;  /* 0x00017400019d7983 */ /* 0x000ea20000300800 */
[----:B------:R-:W-:-:S03]  /*29fc0*/  FMUL R6, R148, 0.25 ;  /* 0x3e80000094067820 */ /* 0x000fc60000400000 */
        /* <DEDUP_REMOVED lines=66> */
[----:B------:R-:W3:Y:S01]  /*2a3f0*/  LDL.LU R87, [R1+0x1c8] ;  /* 0x0001c80001577983 */ /* 0x000ee20000300800 */
[----:B------:R-:W-:Y:S01]  /*2a400*/  FSEL R132, R6, R132, P3 ;  /* 0x0000008406847208 */ /* 0x000fe20001800000 */
[----:B------:R-:W-:Y:S01]  /*2a410*/  FMUL R6, R129, 0.25 ;  /* 0x3e80000081067820 */ /* 0x000fe20000400000 */
[----:B------:R-:W-:Y:S01]  /*2a420*/  FSEL R7, R7, R28, P3 ;  /* 0x0000001c07077208 */ /* 0x000fe20001800000 */
[----:B------:R-:W2:Y:S03]  /*2a430*/  LDL.LU R86, [R1+0x1cc] ;  /* 0x0001cc0001567983 */ /* 0x000ea60000300800 */
[----:B------:R-:W-:Y:S01]  /*2a440*/  FSEL R129, R6, R129, P3 ;  /* 0x0000008106817208 */ /* 0x000fe20001800000 */
[----:B------:R-:W-:-:S05]  /*2a450*/  FMUL R6, R128, 0.25 ;  /* 0x3e80000080067820 */ /* 0x000fca0000400000 */
        /* <DEDUP_REMOVED lines=95> */
[----:B------:R-:W-:Y:S01]  /*2aa50*/  FMUL R6, R32, 0.25 ;  /* 0x3e80000020067820 */ /* 0x000fe20000400000 */
[----:B---3--:R-:W-:-:S04]  /*2aa60*/  FMUL R28, R87, 0.25 ;  /* 0x3e800000571c7820 */ /* 0x008fc80000400000 */
[----:B------:R-:W-:Y:S01]  /*2aa70*/  FSEL R32, R6, R32, P3 ;  /* 0x0000002006207208 */ /* 0x000fe20001800000 */
[----:B------:R-:W-:Y:S01]  /*2aa80*/  FMUL R6, R29, 0.25 ;  /* 0x3e8000001d067820 */ /* 0x000fe20000400000 */
[----:B------:R-:W-:Y:S01]  /*2aa90*/  FSEL R28, R28, R87, P6 ;  /* 0x000000571c1c7208 */ /* 0x000fe20003000000 */
[----:B------:R-:W-:Y:S01]  /*2aaa0*/  FMUL R87, R146, 0.25 ;  /* 0x3e80000092577820 */ /* 0x000fe20000400000 */
[C---:B------:R-:W-:Y:S01]  /*2aab0*/  FSETP.GEU.AND P4, PT, |R2|.reuse, 1.175494350822287508e-38, PT ;  /* 0x008000000200780b */ /* 0x040fe20003f8e200 */
[----:B------:R-:W-:Y:S01]  /*2aac0*/  @P3 FMUL R2, R2, 0.25 ;  /* 0x3e80000002023820 */ /* 0x000fe20000400000 */
[----:B------:R-:W-:Y:S02]  /*2aad0*/  FSEL R6, R6, R29, P3 ;  /* 0x0000001d06067208 */ /* 0x000fe40001800000 */
[----:B------:R-:W-:Y:S01]  /*2aae0*/  FSEL R87, R87, R146, P6 ;  /* 0x0000009257577208 */ /* 0x000fe20003000000 */
[----:B----4-:R-:W-:Y:S01]  /*2aaf0*/  FMUL R146, R154, 0.25 ;  /* 0x3e8000009a927820 */ /* 0x010fe20000400000 */
[----:B------:R-:W-:-:S02]  /*2ab00*/  FSEL R25, R8, R25, P3 ;  /* 0x0000001908197208 */ /* 0x000fc40001800000 */
[----:B------:R-:W-:Y:S01]  /*2ab10*/  FSETP.GT.AND P3, PT, |R4|, 8.50705917302346158658e+37, PT ;  /* 0x7e8000000400780b */ /* 0x000fe20003f64200 */
[----:B------:R-:W-:Y:S02]  /*2ab20*/  FMUL R226, R5, R83 ;  /* 0x0000005305e27220 */ /* 0x000fe40000400000 */
[----:B------:R-:W3:Y:S01]  /*2ab30*/  LDL.LU R83, [R1+0x8] ;  /* 0x0000080001537983 */ /* 0x000ee20000300800 */
[----:B------:R-:W-:-:S03]  /*2ab40*/  FSEL R146, R146, R154, P3 ;  /* 0x0000009a92927208 */ /* 0x000fc60001800000 */
[----:B------:R-:W4:Y:S01]  /*2ab50*/  LDL.LU R154, [R1+0x4] ;  /* 0x00000400019a7983 */ /* 0x000f220000300800 */
[----:B------:R-:W-:-:S05]  /*2ab60*/  FMUL R8, R9, 0.25 ;  /* 0x3e80000009087820 */ /* 0x000fca0000400000 */
[----:B------:R-:W-:Y:S01]  /*2ab70*/  FSEL R8, R8, R9, P6 ;  /* 0x0000000908087208 */ /* 0x000fe20003000000 */
[----:B------:R-:W-:Y:S01]  /*2ab80*/  FMUL R9, R10, 0.25 ;  /* 0x3e8000000a097820 */ /* 0x000fe20000400000 */
[----:B--2---:R-:W-:-:S04]  /*2ab90*/  FMUL R29, R90, 0.25 ;  /* 0x3e8000005a1d7820 */ /* 0x004fc80000400000 */
[----:B------:R-:W-:Y:S01]  /*2aba0*/  FSEL R9, R9, R10, P6 ;  /* 0x0000000a09097208 */ /* 0x000fe20003000000 */
[----:B------:R-:W-:Y:S01]  /*2abb0*/  FMUL R10, R15, 0.25 ;  /* 0x3e8000000f0a7820 */ /* 0x000fe20000400000 */
[----:B------:R-:W-:Y:S01]  /*2abc0*/  FSEL R29, R29, R90, P6 ;  /* 0x0000005a1d1d7208 */ /* 0x000fe20003000000 */
[----:B------:R-:W-:-:S03]  /*2abd0*/  FMUL R90, R147, 0.25 ;  /* 0x3e800000935a7820 */ /* 0x000fc60000400000 */
[----:B------:R-:W-:Y:S01]  /*2abe0*/  FSEL R10, R10, R15, P6 ;  /* 0x0000000f0a0a7208 */ /* 0x000fe20003000000 */
[----:B------:R-:W-:Y:S01]  /*2abf0*/  FMUL R15, R17, 0.25 ;  /* 0x3e800000110f7820 */ /* 0x000fe20000400000 */
[----:B------:R-:W-:Y:S01]  /*2ac00*/  FSEL R90, R90, R147, P6 ;  /* 0x000000935a5a7208 */ /* 0x000fe20003000000 */
[----:B------:R-:W-:-:S03]  /*2ac10*/  FMUL R147, R152, 0.25 ;  /* 0x3e80000098937820 */ /* 0x000fc60000400000 */
[----:B------:R-:W-:Y:S01]  /*2ac20*/  FSEL R15, R15, R17, P6 ;  /* 0x000000110f0f7208 */ /* 0x000fe20003000000 */
[----:B------:R-:W-:Y:S01]  /*2ac30*/  FMUL R17, R18, 0.25 ;  /* 0x3e80000012117820 */ /* 0x000fe20000400000 */
[----:B------:R-:W-:Y:S01]  /*2ac40*/  FMUL R143, R5, R39 ;  /* 0x00000027058f7220 */ /* 0x000fe20000400000 */
[----:B------:R-:W-:Y:S01]  /*2ac50*/  FMUL R39, R94, 0.25 ;  /* 0x3e8000005e277820 */ /* 0x000fe20000400000 */
[----:B------:R-:W-:Y:S02]  /*2ac60*/  FSEL R147, R147, R152, P3 ;  /* 0x0000009893937208 */ /* 0x000fe40001800000 */
[----:B------:R-:W-:Y:S01]  /*2ac70*/  FSEL R17, R17, R18, P6 ;  /* 0x0000001211117208 */ /* 0x000fe20003000000 */
[----:B------:R-:W-:Y:S01]  /*2ac80*/  FMUL R18, R19, 0.25 ;  /* 0x3e80000013127820 */ /* 0x000fe20000400000 */
[----:B------:R-:W-:Y:S01]  /*2ac90*/  FMUL R152, R153, 0.25 ;  /* 0x3e80000099987820 */ /* 0x000fe20000400000 */
[C---:B------:R-:W-:Y:S01]  /*2aca0*/  FMUL R222, R5.reuse, R142 ;  /* 0x0000008e05de7220 */ /* 0x040fe20000400000 */
[----:B------:R-:W-:Y:S01]  /*2acb0*/  FMUL R142, R5, R38 ;  /* 0x00000026058e7220 */ /* 0x000fe20000400000 */
[----:B------:R-:W-:Y:S01]  /*2acc0*/  FSEL R39, R39, R94, P6 ;  /* 0x0000005e27277208 */ /* 0x000fe20003000000 */
[----:B------:R-:W-:Y:S01]  /*2acd0*/  FMUL R38, R91, 0.25 ;  /* 0x3e8000005b267820 */ /* 0x000fe20000400000 */
[----:B------:R-:W-:Y:S01]  /*2ace0*/  FSEL R18, R18, R19, P6 ;  /* 0x0000001312127208 */ /* 0x000fe20003000000 */
[----:B------:R-:W-:Y:S01]  /*2acf0*/  FMUL R19, R86, 0.25 ;  /* 0x3e80000056137820 */ /* 0x000fe20000400000 */
[----:B------:R-:W-:Y:S01]  /*2ad00*/  FMUL R94, R151, 0.25 ;  /* 0x3e800000975e7820 */ /* 0x000fe20000400000 */
[----:B------:R-:W-:Y:S01]  /*2ad10*/  FSEL R152, R152, R153, P3 ;  /* 0x0000009998987208 */ /* 0x000fe20001800000 */
[----:B------:R-:W-:Y:S01]  /*2ad20*/  FMUL R153, R23, 0.25 ;  /* 0x3e80000017997820 */ /* 0x000fe20000400000 */
[C---:B------:R-:W-:Y:S01]  /*2ad30*/  FMUL R224, R5.reuse, R79 ;  /* 0x0000004f05e07220 */ /* 0x040fe20000400000 */
        /* <DEDUP_REMOVED lines=18> */
[----:B------:R-:W-:Y:S01]  /*2ae60*/  FMUL R187, R5, R42 ;  /* 0x0000002a05bb7220 */ /* 0x000fe20000400000 */
[----:B------:R-:W-:Y:S01]  /*2ae70*/  FSEL R19, R19, R86, P6 ;  /* 0x0000005613137208 */ /* 0x000fe20003000000 */
[----:B------:R-:W-:Y:S01]  /*2ae80*/  FMUL R42, R95, 0.25 ;  /* 0x3e8000005f2a7820 */ /* 0x000fe20000400000 */
[----:B------:R-:W-:Y:S01]  /*2ae90*/  FSEL R38, R38, R91, P6 ;  /* 0x0000005b26267208 */ /* 0x000fe20003000000 */
[----:B------:R-:W-:Y:S01]  /*2aea0*/  FMUL R43, R98, 0.25 ;  /* 0x3e800000622b7820 */ /* 0x000fe20000400000 */
[----:B------:R-:W-:Y:S01]  /*2aeb0*/  FSEL R94, R94, R151, P6 ;  /* 0x000000975e5e7208 */ /* 0x000fe20003000000 */
[----:B------:R-:W-:Y:S01]  /*2aec0*/  FMUL R46, R99, 0.25 ;  /* 0x3e800000632e7820 */ /* 0x000fe20000400000 */
        /* <DEDUP_REMOVED lines=20> */
[----:B------:R-:W-:Y:S01]  /*2b010*/  FSEL R153, R153, R23, P3 ;  /* 0x0000001799997208 */ /* 0x000fe20001800000 */
        /* <DEDUP_REMOVED lines=55> */
[C---:B------:R-:W-:Y:S01]  /*2b390*/  FSETP.GEU.AND P5, PT, |R3|.reuse, 1.175494350822287508e-38, PT ;  /* 0x008000000300780b */ /* 0x040fe20003fae200 */
[----:B------:R-:W-:Y:S01]  /*2b3a0*/  @P6 FMUL R3, R3, 0.25 ;  /* 0x3e80000003036820 */ /* 0x000fe20000400000 */
[----:B------:R-:W-:-:S02]  /*2b3b0*/  FSEL R82, R82, R135, P6 ;  /* 0x0000008752527208 */ /* 0x000fc40003000000 */
[----:B------:R-:W-:Y:S02]  /*2b3c0*/  FSEL R95, R95, R194, P6 ;  /* 0x000000c25f5f7208 */ /* 0x000fe40003000000 */
[----:B------:R-:W-:Y:S02]  /*2b3d0*/  FSEL R98, R98, R192, P6 ;  /* 0x000000c062627208 */ /* 0x000fe40003000000 */
[----:B------:R-:W-:Y:S02]  /*2b3e0*/  FSEL R99, R99, R191, P6 ;  /* 0x000000bf63637208 */ /* 0x000fe40003000000 */
[----:B------:R-:W-:Y:S02]  /*2b3f0*/  FSEL R102, R102, R190, P6 ;  /* 0x000000be66667208 */ /* 0x000fe40003000000 */
[----:B------:R-:W-:Y:S02]  /*2b400*/  FSEL R103, R103, R188, P6 ;  /* 0x000000bc67677208 */ /* 0x000fe40003000000 */
        /* <DEDUP_REMOVED lines=18> */
[----:B------:R-:W-:Y:S01]  /*2b530*/  FSEL R22, R22, R20, P6 ;  /* 0x0000001416167208 */ /* 0x000fe20003000000 */
[----:B------:R-:W-:Y:S01]  /*2b540*/  @!P5 FMUL R3, R3, 16777216 ;  /* 0x4b8000000303d820 */ /* 0x000fe20000400000 */
[----:B------:R-:W-:Y:S01]  /*2b550*/  @!P4 FMUL R2, R2, 16777216 ;  /* 0x4b8000000202c820 */ /* 0x000fe20000400000 */
[----:B------:R-:W-:-:S04]  /*2b560*/  FMUL R20, R155, 0.25 ;  /* 0x3e8000009b147820 */ /* 0x000fc80000400000 */
[----:B------:R-:W0:Y:S01]  /*2b570*/  MUFU.RCP R3, R3 ;  /* 0x0000000300037308 */ /* 0x000e220000001000 */
[----:B------:R-:W-:Y:S01]  /*2b580*/  FSEL R20, R20, R155, P3 ;  /* 0x0000009b14147208 */ /* 0x000fe20001800000 */
[----:B------:R-:W-:Y:S01]  /*2b590*/  @!P5 FMUL R22, R22, 16777216 ;  /* 0x4b8000001616d820 */ /* 0x000fe20000400000 */
[----:B------:R-:W-:Y:S01]  /*2b5a0*/  @!P4 FMUL R24, R24, 16777216 ;  /* 0x4b8000001818c820 */ /* 0x000fe20000400000 */
[----:B------:R-:W-:Y:S02]  /*2b5b0*/  @!P4 FMUL R25, R25, 16777216 ;  /* 0x4b8000001919c820 */ /* 0x000fe40000400000 */
[----:B0-----:R-:W-:Y:S01]  /*2b5c0*/  FMUL R22, R3, R22 ;  /* 0x0000001603167220 */ /* 0x001fe20000400000 */
[----:B------:R-:W-:Y:S01]  /*2b5d0*/  @!P4 FMUL R6, R6, 16777216 ;  /* 0x4b8000000606c820 */ /* 0x000fe20000400000 */
[----:B------:R-:W-:Y:S01]  /*2b5e0*/  @!P4 FMUL R7, R7, 16777216 ;  /* 0x4b8000000707c820 */ /* 0x000fe20000400000 */
[----:B---3--:R-:W-:Y:S01]  /*2b5f0*/  FMUL R21, R83, 0.25 ;  /* 0x3e80000053157820 */ /* 0x008fe20000400000 */
[----:B----4-:R-:W-:-:S04]  /*2b600*/  FMUL R23, R154, 0.25 ;  /* 0x3e8000009a177820 */ /* 0x010fc80000400000 */
[----:B------:R-:W-:Y:S01]  /*2b610*/  FSEL R21, R21, R83, P6 ;  /* 0x0000005315157208 */ /* 0x000fe20003000000 */
[----:B------:R-:W-:Y:S01]  /*2b620*/  FMUL R83, R138, 0.25 ;  /* 0x3e8000008a537820 */ /* 0x000fe20000400000 */
[----:B------:R-:W-:Y:S02]  /*2b630*/  FSEL R23, R23, R154, P3 ;  /* 0x0000009a17177208 */ /* 0x000fe40001800000 */
[----:B------:R-:W0:Y:S02]  /*2b640*/  S2R R154, SR_TID.X ;  /* 0x00000000009a7919 */ /* 0x000e240000002100 */
[----:B------:R-:W-:Y:S02]  /*2b650*/  FSEL R83, R83, R138, P6 ;  /* 0x0000008a53537208 */ /* 0x000fe40003000000 */
[C---:B------:R-:W-:Y:S01]  /*2b660*/  FSETP.GEU.AND P6, PT, |R4|.reuse, 1.175494350822287508e-38, PT ;  /* 0x008000000400780b */ /* 0x040fe20003fce200 */
[----:B------:R-:W-:Y:S01]  /*2b670*/  @P3 FMUL R4, R4, 0.25 ;  /* 0x3e80000004043820 */ /* 0x000fe20000400000 */
[----:B------:R-:W1:Y:S11]  /*2b680*/  MUFU.RCP R138, R2 ;  /* 0x00000002008a7308 */ /* 0x000e760000001000 */
[----:B------:R-:W-:-:S04]  /*2b690*/  @!P6 FMUL R4, R4, 16777216 ;  /* 0x4b8000000404e820 */ /* 0x000fc80000400000 */
[----:B------:R0:W2:Y:S01]  /*2b6a0*/  MUFU.RCP R135, R4 ;  /* 0x0000000400877308 */ /* 0x0000a20000001000 */
[----:B------:R-:W-:Y:S01]  /*2b6b0*/  @!P6 FMUL R23, R23, 16777216 ;  /* 0x4b8000001717e820 */ /* 0x000fe20000400000 */
[----:B------:R-:W-:Y:S01]  /*2b6c0*/  @!P6 FMUL R20, R20, 16777216 ;  /* 0x4b8000001414e820 */ /* 0x000fe20000400000 */
[----:B------:R-:W-:Y:S01]  /*2b6d0*/  @!P5 FMUL R21, R21, 16777216 ;  /* 0x4b8000001515d820 */ /* 0x000fe20000400000 */
[----:B-1----:R-:W-:Y:S01]  /*2b6e0*/  FMUL R25, R138, R25 ;  /* 0x000000198a197220 */ /* 0x002fe20000400000 */
[C---:B0-----:R-:W-:Y:S02]  /*2b6f0*/  SHF.L.U32 R4, R154.reuse, 0x4, RZ ;  /* 0x000000049a047819 */ /* 0x041fe400000006ff */
[----:B------:R-:W-:Y:S02]  /*2b700*/  SHF.L.U32 R2, R154, 0x6, RZ ;  /* 0x000000069a027819 */ /* 0x000fe400000006ff */
[----:B------:R-:W-:Y:S02]  /*2b710*/  LOP3.LUT R4, R4, 0xf0, RZ, 0xc0, !PT ;  /* 0x000000f004047812 */ /* 0x000fe400078ec0ff */
[----:B------:R-:W-:Y:S01]  /*2b720*/  LOP3.LUT R2, R2, 0x400, RZ, 0xc0, !PT ;  /* 0x0000040002027812 */ /* 0x000fe200078ec0ff */
[C---:B--2---:R-:W-:Y:S01]  /*2b730*/  FMUL R23, R135.reuse, R23 ;  /* 0x0000001787177220 */ /* 0x044fe20000400000 */
[----:B------:R-:W-:Y:S01]  /*2b740*/  FMUL R20, R135, R20 ;  /* 0x0000001487147220 */ /* 0x000fe20000400000 */
[----:B------:R-:W-:Y:S01]  /*2b750*/  FMUL R21, R3, R21 ;  /* 0x0000001503157220 */ /* 0x000fe20000400000 */
[----:B------:R-:W-:Y:S01]  /*2b760*/  FMUL R24, R138, R24 ;  /* 0x000000188a187220 */ /* 0x000fe20000400000 */
[----:B------:R-:W-:-:S02]  /*2b770*/  IADD3 R2, R2, R16, R4 ;  /* 0x0000001002027210 */ /* 0x000fc40007ffe004 */
[----:B------:R-:W-:Y:S02]  /*2b780*/  LOP3.LUT R4, R154, 0x60, RZ, 0xc0, !PT ;  /* 0x000000609a047812 */ /* 0x000fe400078ec0ff */
[----:B------:R-:W-:Y:S02]  /*2b790*/  F2FP.F16.F32.PACK_AB R20, R23, R20 ;  /* 0x000000141714723e */ /* 0x000fe400000000ff */
[----:B------:R-:W-:Y:S02]  /*2b7a0*/  F2FP.F16.F32.PACK_AB R21, R22, R21 ;  /* 0x000000151615723e */ /* 0x000fe400000000ff */
[----:B------:R-:W-:Y:S02]  /*2b7b0*/  F2FP.F16.F32.PACK_AB R22, R25, R24 ;  /* 0x000000181916723e */ /* 0x000fe400000000ff */
[----:B------:R-:W-:Y:S02]  /*2b7c0*/  F2FP.F16.F32.PACK_AB R23, R27, R5 ;  /* 0x000000051b17723e */ /* 0x000fe400000000ff */
[----:B------:R-:W-:-:S05]  /*2b7d0*/  LEA R2, R4, R2, 0x3 ;  /* 0x0000000204027211 */ /* 0x000fca00078e18ff */
[----:B------:R-:W-:Y:S01]  /*2b7e0*/  STSM.16.M88.4 [R2], R20 ;  /* 0x0000001402007844 */ /* 0x000fe20000000200 */
[C---:B------:R-:W-:Y:S01]  /*2b7f0*/  FMUL R6, R138.reuse, R6 ;  /* 0x000000068a067220 */ /* 0x040fe20000400000 */
[----:B------:R-:W-:-:S05]  /*2b800*/  FMUL R7, R138, R7 ;  /* 0x000000078a077220 */ /* 0x000fca0000400000 */
[----:B------:R-:W-:Y:S02]  /*2b810*/  F2FP.F16.F32.PACK_AB R6, R6, R7 ;  /* 0x000000070606723e */ /* 0x000fe400000000ff */
[----:B------:R-:W-:Y:S02]  /*2b820*/  F2FP.F16.F32.PACK_AB R7, R31, R30 ;  /* 0x0000001e1f07723e */ /* 0x000fe400000000ff */
[----:B------:R-:W-:Y:S01]  /*2b830*/  LOP3.LUT R30, R154, 0x7f, RZ, 0xc0, !PT ;  /* 0x0000007f9a1e7812 */ /* 0x000fe200078ec0ff */
[----:B------:R-:W-:Y:S01]  /*2b840*/  @!P5 FMUL R150, R150, 16777216 ;  /* 0x4b8000009696d820 */ /* 0x000fe20000400000 */
[----:B------:R-:W-:Y:S01]  /*2b850*/  @!P5 FMUL R151, R151, 16777216 ;  /* 0x4b8000009797d820 */ /* 0x000fe20000400000 */
[----:B------:R-:W-:Y:S01]  /*2b860*/  @!P6 FMUL R152, R152, 16777216 ;  /* 0x4b8000009898e820 */ /* 0x000fe20000400000 */
[----:B------:R-:W-:Y:S01]  /*2b870*/  LEA R30, R30, R16, 0x4 ;  /* 0x000000101e1e7211 */ /* 0x000fe200078e20ff */
[----:B------:R-:W-:Y:S01]  /*2b880*/  BAR.SYNC.DEFER_BLOCKING 0x0 ;  /* 0x0000000000007b1d */ /* 0x000fe20000010000 */
[----:B------:R-:W-:Y:S01]  /*2b890*/  @!P6 FMUL R153, R153, 16777216 ;  /* 0x4b8000009999e820 */ /* 0x000fe20000400000 */
[----:B------:R-:W-:Y:S01]  /*2b8a0*/  FMUL R5, R3, R150 ;  /* 0x0000009603057220 */ /* 0x000fe20000400000 */
[----:B------:R-:W-:Y:S01]  /*2b8b0*/  FMUL R4, R135, R152 ;  /* 0x0000009887047220 */ /* 0x000fe20000400000 */
[----:B------:R-:W-:Y:S01]  /*2b8c0*/  FMUL R151, R3, R151 ;  /* 0x0000009703977220 */ /* 0x000fe20000400000 */
[----:B------:R-:W-:Y:S01]  /*2b8d0*/  FMUL R153, R135, R153 ;  /* 0x0000009987997220 */ /* 0x000fe20000400000 */
[----:B------:R-:W-:Y:S01]  /*2b8e0*/  @!P5 FMUL R26, R26, 16777216 ;  /* 0x4b8000001a1ad820 */ /* 0x000fe20000400000 */
[----:B------:R-:W-:Y:S01]  /*2b8f0*/  @!P4 FMUL R33, R33, 16777216 ;  /* 0x4b8000002121c820 */ /* 0x000fe20000400000 */
[----:B------:R-:W-:Y:S01]  /*2b900*/  @!P4 FMUL R32, R32, 16777216 ;  /* 0x4b8000002020c820 */ /* 0x000fe20000400000 */
[----:B------:R-:W-:Y:S01]  /*2b910*/  @!P5 FMUL R139, R139, 16777216 ;  /* 0x4b8000008b8bd820 */ /* 0x000fe20000400000 */
[----:B------:R-:W-:Y:S01]  /*2b920*/  @!P6 FMUL R146, R146, 16777216 ;  /* 0x4b8000009292e820 */ /* 0x000fe20000400000 */
[----:B------:R-:W-:Y:S01]  /*2b930*/  @!P6 FMUL R147, R147, 16777216 ;  /* 0x4b8000009393e820 */ /* 0x000fe20000400000 */
[----:B------:R-:W-:Y:S01]  /*2b940*/  SHF.L.U32 R194, R154, 0x2, RZ ;  /* 0x000000029ac27819 */ /* 0x000fe200000006ff */
[----:B------:R-:W-:Y:S01]  /*2b950*/  @!P4 FMUL R149, R149, 16777216 ;  /* 0x4b8000009595c820 */ /* 0x000fe20000400000 */
        /* <DEDUP_REMOVED lines=10> */
[----:B------:R-:W0:Y:S01]  /*2ba00*/  LDS.128 R20, [R30] ;  /* 0x000000001e147984 */ /* 0x000e220000000c00 */
[----:B------:R-:W-:-:S02]  /*2ba10*/  F2FP.F16.F32.PACK_AB R4, R4, R153 ;  /* 0x000000990404723e */ /* 0x000fc400000000ff */
[----:B------:R-:W-:Y:S01]  /*2ba20*/  F2FP.F16.F32.PACK_AB R5, R5, R151 ;  /* 0x000000970505723e */ /* 0x000fe200000000ff */
[----:B------:R-:W-:Y:S01]  /*2ba30*/  BAR.SYNC.DEFER_BLOCKING 0x0 ;  /* 0x0000000000007b1d */ /* 0x000fe20000010000 */
        /* <DEDUP_REMOVED lines=23> */
[----:B------:R1:W-:Y:S01]  /*2bbb0*/  STSM.16.M88.4 [R2], R4 ;  /* 0x0000000402007844 */ /* 0x0003e20000000200 */
        /* <DEDUP_REMOVED lines=15> */
[----:B-1----:R-:W-:Y:S01]  /*2bcb0*/  FMUL R5, R3, R26 ;  /* 0x0000001a03057220 */ /* 0x002fe20000400000 */
[----:B------:R-:W-:Y:S01]  /*2bcc0*/  BAR.SYNC.DEFER_BLOCKING 0x0 ;  /* 0x0000000000007b1d */ /* 0x000fe20000010000 */
[C---:B------:R-:W-:Y:S01]  /*2bcd0*/  FMUL R6, R138.reuse, R33 ;  /* 0x000000218a067220 */ /* 0x040fe20000400000 */
[C---:B------:R-:W-:Y:S01]  /*2bce0*/  FMUL R4, R135.reuse, R146 ;  /* 0x0000009287047220 */ /* 0x040fe20000400000 */
        /* <DEDUP_REMOVED lines=12> */
[----:B------:R-:W2:Y:S04]  /*2bdb0*/  LDL.LU R31, [R1+0x1d0] ;  /* 0x0001d000011f7983 */ /* 0x000ea80000300800 */
[----:B------:R-:W1:Y:S01]  /*2bdc0*/  LDS.128 R24, [R30] ;  /* 0x000000001e187984 */ /* 0x000e620000000c00 */
[----:B------:R-:W-:-:S02]  /*2bdd0*/  F2FP.F16.F32.PACK_AB R4, R4, R147 ;  /* 0x000000930404723e */ /* 0x000fc400000000ff */
[----:B------:R-:W-:Y:S01]  /*2bde0*/  F2FP.F16.F32.PACK_AB R5, R5, R139 ;  /* 0x0000008b0505723e */ /* 0x000fe200000000ff */
[----:B------:R-:W3:Y:S01]  /*2bdf0*/  LDL.LU R33, [R1+0xb0] ;  /* 0x0000b00001217983 */ /* 0x000ee20000300800 */
[----:B------:R-:W-:Y:S02]  /*2be00*/  F2FP.F16.F32.PACK_AB R6, R6, R32 ;  /* 0x000000200606723e */ /* 0x000fe400000000ff */
[----:B------:R-:W-:Y:S01]  /*2be10*/  F2FP.F16.F32.PACK_AB R7, R35, R34 ;  /* 0x000000222307723e */ /* 0x000fe200000000ff */
[----:B------:R-:W-:Y:S01]  /*2be20*/  BAR.SYNC.DEFER_BLOCKING 0x0 ;  /* 0x0000000000007b1d */ /* 0x000fe20000010000 */
[----:B------:R-:W-:Y:S02]  /*2be30*/  LOP3.LUT R194, R194, 0x1c0, RZ, 0xc0, !PT ;  /* 0x000001c0c2c27812 */ /* 0x000fe400078ec0ff */
[----:B------:R-:W-:Y:S01]  /*2be40*/  ISETP.GE.U32.AND P4, PT, R0, 0x7f800000, PT ;  /* 0x7f8000000000780c */ /* 0x000fe20003f86070 */
[C---:B------:R-:W-:Y:S02]  /*2be50*/  FMUL R190, R138.reuse, R145 ;  /* 0x000000918abe7220 */ /* 0x040fe40000400000 */
[----:B------:R-:W4:Y:S01]  /*2be60*/  LDL.LU R146, [R1+0x110] ;  /* 0x0001100001927983 */ /* 0x000f220000300800 */
[----:B------:R-:W-:-:S03]  /*2be70*/  FMUL R174, R138, R128 ;  /* 0x000000808aae7220 */ /* 0x000fc60000400000 */
[----:B------:R-:W2:Y:S01]  /*2be80*/  LDL.LU R147, [R1+0x104] ;  /* 0x0001040001937983 */ /* 0x000ea20000300800 */
[----:B------:R-:W-:-:S03]  /*2be90*/  FMUL R172, R138, R124 ;  /* 0x0000007c8aac7220 */ /* 0x000fc60000400000 */
[----:B------:R-:W2:Y:S01]  /*2bea0*/  LDL.LU R34, [R1+0xb4] ;  /* 0x0000b40001227983 */ /* 0x000ea20000300800 */
[----:B------:R-:W-:-:S03]  /*2beb0*/  FMUL R162, R138, R112 ;  /* 0x000000708aa27220 */ /* 0x000fc60000400000 */
[----:B------:R-:W2:Y:S04]  /*2bec0*/  LDL.LU R35, [R1+0xa0] ;  /* 0x0000a00001237983 */ /* 0x000ea80000300800 */
[----:B------:R0:W-:Y:S01]  /*2bed0*/  STSM.16.M88.4 [R2], R4 ;  /* 0x0000000402007844 */ /* 0x0001e20000000200 */
[----:B------:R-:W-:-:S03]  /*2bee0*/  FMUL R160, R138, R108 ;  /* 0x0000006c8aa07220 */ /* 0x000fc60000400000 */
[----:B------:R-:W2:Y:S04]  /*2bef0*/  LDL.LU R145, [R1+0x114] ;  /* 0x0001140001917983 */ /* 0x000ea80000300800 */
[----:B------:R-:W2:Y:S01]  /*2bf00*/  LDL.LU R128, [R1+0x54] ;  /* 0x0000540001807983 */ /* 0x000ea20000300800 */
[----:B------:R-:W-:-:S03]  /*2bf10*/  FMUL R164, R138, R116 ;  /* 0x000000748aa47220 */ /* 0x000fc60000400000 */
[----:B------:R-:W2:Y:S01]  /*2bf20*/  LDL.LU R124, [R1+0x60] ;  /* 0x00006000017c7983 */ /* 0x000ea20000300800 */
[----:B0-----:R-:W-:-:S03]  /*2bf30*/  SHF.L.U32 R4, R154, 0x3, RZ ;  /* 0x000000039a047819 */ /* 0x001fc600000006ff */
[----:B------:R-:W2:Y:S01]  /*2bf40*/  LDL.LU R112, [R1+0x64] ;  /* 0x0000640001707983 */ /* 0x000ea20000300800 */
[----:B------:R-:W-:-:S03]  /*2bf50*/  LOP3.LUT R4, R4, 0x38, RZ, 0xc0, !PT ;  /* 0x0000003804047812 */ /* 0x000fc600078ec0ff */
[----:B------:R-:W2:Y:S01]  /*2bf60*/  LDL.LU R108, [R1+0x70] ;  /* 0x00007000016c7983 */ /* 0x000ea20000300800 */
[----:B------:R-:W-:Y:S02]  /*2bf70*/  IADD3 R194, R194, R16, R4 ;  /* 0x00000010c2c27210 */ /* 0x000fe40007ffe004 */
[----:B------:R-:W-:-:S04]  /*2bf80*/  SHF.L.U32 R4, R154, 0x1, RZ ;  /* 0x000000019a047819 */ /* 0x000fc800000006ff */
[----:B------:R-:W-:Y:S02]  /*2bf90*/  LOP3.LUT R4, R4, 0xf8, RZ, 0xc0, !PT ;  /* 0x000000f804047812 */ /* 0x000fe400078ec0ff */
[----:B------:R-:W-:Y:S01]  /*2bfa0*/  SHF.R.U32.HI R5, RZ, 0x1, R154 ;  /* 0x00000001ff057819 */ /* 0x000fe2000001169a */
[----:B------:R-:W-:Y:S01]  /*2bfb0*/  FMUL R154, R138, R104 ;  /* 0x000000688a9a7220 */ /* 0x000fe20000400000 */
[----:B------:R-:W-:Y:S01]  /*2bfc0*/  IADD3 R16, R16, R4, RZ ;  /* 0x0000000410107210 */ /* 0x000fe20007ffe0ff */
[----:B------:R-:W2:Y:S01]  /*2bfd0*/  LDL.LU R104, [R1+0x80] ;  /* 0x0000800001687983 */ /* 0x000ea20000300800 */
[----:B------:R-:W-:Y:S01]  /*2bfe0*/  @P4 MOV R4, 0x7f800000 ;  /* 0x7f80000000044802 */ /* 0x000fe20000000f00 */
[C---:B------:R-:W-:Y:S01]  /*2bff0*/  FMUL R152, R138.reuse, R100 ;  /* 0x000000648a987220 */ /* 0x040fe20000400000 */
[----:B------:R-:W-:Y:S01]  /*2c000*/  LOP3.LUT R5, R5, 0x4, RZ, 0xc0, !PT ;  /* 0x0000000405057812 */ /* 0x000fe200078ec0ff */
[C---:B------:R-:W-:Y:S01]  /*2c010*/  FMUL R165, R138.reuse, R117 ;  /* 0x000000758aa57220 */ /* 0x040fe20000400000 */
[----:B------:R-:W2:Y:S01]  /*2c020*/  LDL.LU R100, [R1+0xa4] ;  /* 0x0000a40001647983 */ /* 0x000ea20000300800 */
[C---:B------:R-:W-:Y:S01]  /*2c030*/  FMUL R116, R138.reuse, R49 ;  /* 0x000000318a747220 */ /* 0x040fe20000400000 */
[C---:B------:R-:W-:Y:S01]  /*2c040*/  FMUL R166, R138.reuse, R120 ;  /* 0x000000788aa67220 */ /* 0x040fe20000400000 */
[C---:B------:R-:W-:Y:S01]  /*2c050*/  FMUL R117, R138.reuse, R48 ;  /* 0x000000308a757220 */ /* 0x040fe20000400000 */
[----:B------:R-:W4:Y:S01]  /*2c060*/  LDL.LU R49, [R1+0x190] ;  /* 0x0001900001317983 */ /* 0x000f220000300800 */
[C---:B------:R-:W-:Y:S01]  /*2c070*/  FMUL R167, R138.reuse, R121 ;  /* 0x000000798aa77220 */ /* 0x040fe20000400000 */
[----:B------:R-:W-:Y:S01]  /*2c080*/  FMUL R120, R138, R45 ;  /* 0x0000002d8a787220 */ /* 0x000fe20000400000 */
[----:B------:R-:W-:Y:S01]  /*2c090*/  @P4 FFMA.FTZ R208, R0, R4, +INF ;  /* 0x7f80000000d04423 */ /* 0x000fe20000010004 */
[----:B------:R-:W2:Y:S01]  /*2c0a0*/  LDL.LU R48, [R1+0x1a0] ;  /* 0x0001a00001307983 */ /* 0x000ea20000300800 */
[----:B------:R-:W-:Y:S01]  /*2c0b0*/  @!P5 FMUL R8, R8, 16777216 ;  /* 0x4b8000000808d820 */ /* 0x000fe20000400000 */
[C---:B------:R-:W-:Y:S01]  /*2c0c0*/  FMUL R121, R138.reuse, R44 ;  /* 0x0000002c8a797220 */ /* 0x040fe20000400000 */
[----:B------:R-:W-:Y:S01]  /*2c0d0*/  IADD3 R194, R5, R194, RZ ;  /* 0x000000c205c27210 */ /* 0x000fe20007ffe0ff */
[----:B------:R-:W4:Y:S01]  /*2c0e0*/  LDL.LU R45, [R1+0x1a4] ;  /* 0x0001a400012d7983 */ /* 0x000f220000300800 */
[----:B------:R-:W-:Y:S01]  /*2c0f0*/  @!P5 FMUL R9, R9, 16777216 ;  /* 0x4b8000000909d820 */ /* 0x000fe20000400000 */
[C---:B------:R-:W-:Y:S01]  /*2c100*/  FMUL R4, R138.reuse, R41 ;  /* 0x000000298a047220 */ /* 0x040fe20000400000 */
[C---:B------:R-:W-:Y:S01]  /*2c110*/  FMUL R5, R138.reuse, R40 ;  /* 0x000000288a057220 */ /* 0x040fe20000400000 */
[----:B------:R-:W2:Y:S01]  /*2c120*/  LDL.LU R44, [R1+0x1b0] ;  /* 0x0001b000012c7983 */ /* 0x000ea20000300800 */
[C---:B------:R-:W-:Y:S01]  /*2c130*/  FMUL R6, R138.reuse, R37 ;  /* 0x000000258a067220 */ /* 0x040fe20000400000 */
[----:B------:R-:W-:-:S02]  /*2c140*/  FMUL R7, R138, R36 ;  /* 0x000000248a077220 */ /* 0x000fc40000400000 */
[----:B------:R-:W4:Y:S01]  /*2c150*/  LDL.LU R41, [R1+0x1b4] ;  /* 0x0001b40001297983 */ /* 0x000f220000300800 */
[----:B------:R-:W-:-:S03]  /*2c160*/  FMUL R151, R3, R8 ;  /* 0x0000000803977220 */ /* 0x000fc60000400000 */
[----:B------:R-:W2:Y:S01]  /*2c170*/  LDL.LU R40, [R1+0x1c0] ;  /* 0x0001c00001287983 */ /* 0x000ea20000300800 */
[----:B------:R-:W-:-:S03]  /*2c180*/  FMUL R150, R3, R9 ;  /* 0x0000000903967220 */ /* 0x000fc60000400000 */
[----:B------:R-:W4:Y:S01]  /*2c190*/  LDL.LU R37, [R1+0x1c4] ;  /* 0x0001c40001257983 */ /* 0x000f220000300800 */
[----:B------:R-:W-:-:S03]  /*2c1a0*/  @!P5 FMUL R10, R10, 16777216 ;  /* 0x4b8000000a0ad820 */ /* 0x000fc60000400000 */
[----:B------:R-:W2:Y:S04]  /*2c1b0*/  LDL.LU R36, [R1+0x1d4] ;  /* 0x0001d40001247983 */ /* 0x000ea80000300800 */
[----:B------:R-:W4:Y:S04]  /*2c1c0*/  LDL.LU R8, [R1+0x1f0] ;  /* 0x0001f00001087983 */ /* 0x000f280000300800 */
[----:B------:R-:W2:Y:S01]  /*2c1d0*/  LDL.LU R9, [R1+0x1f4] ;  /* 0x0001f40001097983 */ /* 0x000ea20000300800 */
[----:B------:R-:W-:Y:S01]  /*2c1e0*/  FMUL R192, R138, R149 ;  /* 0x000000958ac07220 */ /* 0x000fe20000400000 */
[----:B------:R-:W-:-:S02]  /*2c1f0*/  FMUL R149, R3, R10 ;  /* 0x0000000a03957220 */ /* 0x000fc40000400000 */
[----:B------:R-:W4:Y:S01]  /*2c200*/  LDL.LU R10, [R1+0x1e0] ;  /* 0x0001e000010a7983 */ /* 0x000f220000300800 */
[----:B------:R-:W-:Y:S01]  /*2c210*/  @!P5 FMUL R15, R15, 16777216 ;  /* 0x4b8000000f0fd820 */ /* 0x000fe20000400000 */
[----:B------:R-:W-:Y:S01]  /*2c220*/  @!P5 FMUL R95, R95, 16777216 ;  /* 0x4b8000005f5fd820 */ /* 0x000fe20000400000 */
[----:B------:R-:W-:Y:S01]  /*2c230*/  @!P5 FMUL R87, R87, 16777216 ;  /* 0x4b8000005757d820 */ /* 0x000fe20000400000 */
[----:B------:R-:W-:Y:S01]  /*2c240*/  @!P5 FMUL R98, R98, 16777216 ;  /* 0x4b8000006262d820 */ /* 0x000fe20000400000 */
[----:B------:R-:W-:Y:S01]  /*2c250*/  @!P5 FMUL R91, R91, 16777216 ;  /* 0x4b8000005b5bd820 */ /* 0x000fe20000400000 */
[----:B------:R-:W-:Y:S01]  /*2c260*/  @!P5 FMUL R99, R99, 16777216 ;  /* 0x4b8000006363d820 */ /* 0x000fe20000400000 */
[C---:B------:R-:W-:Y:S01]  /*2c270*/  FMUL R191, R138.reuse, R148 ;  /* 0x000000948abf7220 */ /* 0x040fe20000400000 */
[C---:B------:R-:W-:Y:S01]  /*2c280*/  FMUL R185, R138.reuse, R141 ;  /* 0x0000008d8ab97220 */ /* 0x040fe20000400000 */
[C---:B------:R-:W-:Y:S01]  /*2c290*/  FMUL R181, R138.reuse, R133 ;  /* 0x000000858ab57220 */ /* 0x040fe20000400000 */
[C---:B------:R-:W-:Y:S01]  /*2c2a0*/  FMUL R148, R3.reuse, R15 ;  /* 0x0000000f03947220 */ /* 0x040fe20000400000 */
[----:B------:R-:W-:Y:S01]  /*2c2b0*/  FMUL R183, R138, R137 ;  /* 0x000000898ab77220 */ /* 0x000fe20000400000 */
[----:B------:R-:W4:Y:S01]  /*2c2c0*/  LDL.LU R15, [R1+0x1e4] ;  /* 0x0001e400010f7983 */ /* 0x000f220000300800 */
[C---:B------:R-:W-:Y:S01]  /*2c2d0*/  FMUL R141, R3.reuse, R87 ;  /* 0x00000057038d7220 */ /* 0x040fe20000400000 */
[C---:B------:R-:W-:Y:S01]  /*2c2e0*/  FMUL R133, R3.reuse, R95 ;  /* 0x0000005f03857220 */ /* 0x040fe20000400000 */
[C---:B------:R-:W-:Y:S01]  /*2c2f0*/  FMUL R137, R3.reuse, R91 ;  /* 0x0000005b03897220 */ /* 0x040fe20000400000 */
[----:B------:R-:W4:Y:S01]  /*2c300*/  LDL.LU R95, [R1+0x194] ;  /* 0x00019400015f7983 */ /* 0x000f220000300800 */
[C---:B------:R-:W-:Y:S01]  /*2c310*/  FMUL R87, R3.reuse, R98 ;  /* 0x0000006203577220 */ /* 0x040fe20000400000 */
[----:B------:R-:W-:-:S02]  /*2c320*/  FMUL R91, R3, R99 ;  /* 0x00000063035b7220 */ /* 0x000fc40000400000 */
[----:B------:R-:W4:Y:S04]  /*2c330*/  LDL.LU R98, [R1+0x180] ;  /* 0x0001800001627983 */ /* 0x000f280000300800 */
[----:B------:R-:W4:Y:S01]  /*2c340*/  LDL.LU R99, [R1+0x184] ;  /* 0x0001840001637983 */ /* 0x000f220000300800 */
[----:B------:R-:W-:Y:S01]  /*2c350*/  @!P5 FMUL R102, R102, 16777216 ;  /* 0x4b8000006666d820 */ /* 0x000fe20000400000 */
[----:B------:R-:W-:Y:S01]  /*2c360*/  FMUL R180, R138, R132 ;  /* 0x000000848ab47220 */ /* 0x000fe20000400000 */
[----:B------:R-:W-:Y:S01]  /*2c370*/  @!P5 FMUL R103, R103, 16777216 ;  /* 0x4b8000006767d820 */ /* 0x000fe20000400000 */
[----:B------:R-:W-:Y:S01]  /*2c380*/  @!P5 FMUL R106, R106, 16777216 ;  /* 0x4b8000006a6ad820 */ /* 0x000fe20000400000 */
[C---:B------:R-:W-:Y:S02]  /*2c390*/  FMUL R132, R3.reuse, R102 ;  /* 0x0000006603847220 */ /* 0x040fe40000400000 */
[----:B------:R-:W4:Y:S01]  /*2c3a0*/  LDL.LU R102, [R1+0x90] ;  /* 0x0000900001667983 */ /* 0x000f220000300800 */
        /* <DEDUP_REMOVED lines=33> */
[C---:B------:R-:W-:Y:S01]  /*2c5c0*/  FMUL R136, R3.reuse, R103 ;  /* 0x0000006703887220 */ /* 0x040fe20000400000 */
[----:B------:R-:W-:Y:S01]  /*2c5d0*/  FMUL R138, R3, R106 ;  /* 0x0000006a038a7220 */ /* 0x000fe20000400000 */
[----:B------:R-:W4:Y:S04]  /*2c5e0*/  LDL.LU R103, [R1+0x94] ;  /* 0x0000940001677983 */ /* 0x000f280000300800 */
[----:B------:R-:W4:Y:S01]  /*2c5f0*/  LDL.LU R106, [R1+0x84] ;  /* 0x00008400016a7983 */ /* 0x000f220000300800 */
[----:B------:R-:W-:-:S04]  /*2c600*/  @!P5 FMUL R107, R107, 16777216 ;  /* 0x4b8000006b6bd820 */ /* 0x000fc80000400000 */
[----:B------:R-:W-:Y:S02]  /*2c610*/  FMUL R139, R3, R107 ;  /* 0x0000006b038b7220 */ /* 0x000fe40000400000 */
[----:B------:R-:W4:Y:S01]  /*2c620*/  LDL.LU R107, [R1+0x74] ;  /* 0x00007400016b7983 */ /* 0x000f220000300800 */
[----:B------:R-:W-:-:S04]  /*2c630*/  @!P5 FMUL R110, R110, 16777216 ;  /* 0x4b8000006e6ed820 */ /* 0x000fc80000400000 */
[----:B------:R-:W-:Y:S02]  /*2c640*/  FMUL R140, R3, R110 ;  /* 0x0000006e038c7220 */ /* 0x000fe40000400000 */
[----:B------:R-:W4:Y:S01]  /*2c650*/  LDL.LU R110, [R1+0xd4] ;  /* 0x0000d400016e7983 */ /* 0x000f220000300800 */
[----:B------:R-:W-:Y:S01]  /*2c660*/  FSETP.NEU.AND P4, PT, R0, RZ, PT ;  /* 0x000000ff0000720b */ /* 0x000fe20003f8d000 */
        /* <DEDUP_REMOVED lines=88> */
[----:B------:R-:W-:-:S05]  /*2cbf0*/  FMUL R134, R211, 0.25 ;  /* 0x3e800000d3867820 */ /* 0x000fca0000400000 */
[----:B------:R-:W-:Y:S01]  /*2cc00*/  FSEL R134, R134, R211, P3 ;  /* 0x000000d386867208 */ /* 0x000fe20001800000 */
[----:B---3--:R-:W-:-:S05]  /*2cc10*/  FMUL R211, R33, 0.25 ;  /* 0x3e80000021d37820 */ /* 0x008fca0000400000 */
[----:B------:R-:W-:Y:S01]  /*2cc20*/  FSEL R211, R211, R33, P3 ;  /* 0x00000021d3d37208 */ /* 0x000fe20001800000 */
[----:B--2---:R-:W-:-:S05]  /*2cc30*/  FMUL R0, R9, 0.25 ;  /* 0x3e80000009007820 */ /* 0x004fca0000400000 */
[----:B------:R-:W-:Y:S01]  /*2cc40*/  FSEL R0, R0, R9, P3 ;  /* 0x0000000900007208 */ /* 0x000fe20001800000 */
[----:B----4-:R-:W-:-:S05]  /*2cc50*/  FMUL R9, R10, 0.25 ;  /* 0x3e8000000a097820 */ /* 0x010fca0000400000 */
        /* <DEDUP_REMOVED lines=22> */
[----:B------:R-:W-:-:S04]  /*2cdc0*/  FMUL R3, R8, 0.25 ;  /* 0x3e80000008037820 */ /* 0x000fc80000400000 */
        /* <DEDUP_REMOVED lines=14> */
[----:B------:R-:W-:Y:S01]  /*2ceb0*/  FMUL R33, R100, 0.25 ;  /* 0x3e80000064217820 */ /* 0x000fe20000400000 */
[----:B------:R-:W-:Y:S01]  /*2cec0*/  FSEL R31, R31, R37, P3 ;  /* 0x000000251f1f7208 */ /* 0x000fe20001800000 */
[----:B------:R-:W-:Y:S02]  /*2ced0*/  FMUL R37, R41, 0.25 ;  /* 0x3e80000029257820 */ /* 0x000fe40000400000 */
        /* <DEDUP_REMOVED lines=26> */
[----:B------:R-:W-:Y:S01]  /*2d080*/  @!P6 FMUL R102, R102, 16777216 ;  /* 0x4b8000006666e820 */ /* 0x000fe20000400000 */
[----:B------:R-:W-:Y:S01]  /*2d090*/  @!P6 FMUL R106, R106, 16777216 ;  /* 0x4b8000006a6ae820 */ /* 0x000fe20000400000 */
[----:B------:R-:W-:Y:S01]  /*2d0a0*/  FMUL R108, R124, 0.25 ;  /* 0x3e8000007c6c7820 */ /* 0x000fe20000400000 */
[----:B------:R-:W-:Y:S01]  /*2d0b0*/  FSEL R98, R98, R157, P3 ;  /* 0x0000009d62627208 */ /* 0x000fe20001800000 */
[----:B------:R-:W-:Y:S01]  /*2d0c0*/  FMUL R157, R158, 0.25 ;  /* 0x3e8000009e9d7820 */ /* 0x000fe20000400000 */
[----:B------:R-:W-:Y:S01]  /*2d0d0*/  FSEL R114, R114, R228, P3 ;  /* 0x000000e472727208 */ /* 0x000fe20001800000 */
[C---:B------:R-:W-:Y:S01]  /*2d0e0*/  FMUL R127, R135.reuse, R102 ;  /* 0x00000066877f7220 */ /* 0x040fe20000400000 */
[----:B------:R-:W-:Y:S01]  /*2d0f0*/  FSEL R34, R34, R35, P3 ;  /* 0x0000002322227208 */ /* 0x000fe20001800000 */
[----:B------:R-:W-:Y:S01]  /*2d100*/  FMUL R228, R135, R106 ;  /* 0x0000006a87e47220 */ /* 0x000fe20000400000 */
[----:B------:R-:W-:Y:S01]  /*2d110*/  FMUL R35, R103, 0.25 ;  /* 0x3e80000067237820 */ /* 0x000fe20000400000 */
[----:B------:R-:W-:-:S02]  /*2d120*/  F2FP.F16.F32.PACK_AB R102, R6, R7 ;  /* 0x000000070666723e */ /* 0x000fc400000000ff */
[----:B------:R-:W-:Y:S01]  /*2d130*/  F2FP.F16.F32.PACK_AB R106, R4, R5 ;  /* 0x00000005046a723e */ /* 0x000fe200000000ff */
[----:B------:R-:W-:Y:S01]  /*2d140*/  BAR.SYNC.DEFER_BLOCKING 0x0 ;  /* 0x0000000000007b1d */ /* 0x000fe20000010000 */
[----:B------:R-:W-:Y:S01]  /*2d150*/  FSEL R108, R108, R124, P3 ;  /* 0x0000007c6c6c7208 */ /* 0x000fe20001800000 */
[----:B------:R-:W-:Y:S01]  /*2d160*/  FMUL R115, R213, 0.25 ;  /* 0x3e800000d5737820 */ /* 0x000fe20000400000 */
[----:B------:R-:W-:Y:S01]  /*2d170*/  FMUL R124, R212, 0.25 ;  /* 0x3e800000d47c7820 */ /* 0x000fe20000400000 */
[----:B------:R-:W-:Y:S01]  /*2d180*/  FSEL R157, R157, R158, P3 ;  /* 0x0000009e9d9d7208 */ /* 0x000fe20001800000 */
[----:B------:R-:W-:Y:S01]  /*2d190*/  FMUL R158, R169, 0.25 ;  /* 0x3e800000a99e7820 */ /* 0x000fe20000400000 */
[----:B------:R-:W-:Y:S01]  /*2d1a0*/  FSEL R35, R35, R103, P3 ;  /* 0x0000006723237208 */ /* 0x000fe20001800000 */
[----:B------:R-:W-:Y:S01]  /*2d1b0*/  FMUL R103, R104, 0.25 ;  /* 0x3e80000068677820 */ /* 0x000fe20000400000 */
[----:B------:R-:W-:Y:S02]  /*2d1c0*/  FSEL R115, R115, R213, P3 ;  /* 0x000000d573737208 */ /* 0x000fe40001800000 */
[----:B------:R-:W-:Y:S01]  /*2d1d0*/  FSEL R124, R124, R212, P3 ;  /* 0x000000d47c7c7208 */ /* 0x000fe20001800000 */
[----:B------:R-:W-:Y:S01]  /*2d1e0*/  @!P6 FMUL R100, R100, 16777216 ;  /* 0x4b8000006464e820 */ /* 0x000fe20000400000 */
[----:B------:R-:W-:Y:S01]  /*2d1f0*/  FSEL R158, R158, R169, P3 ;  /* 0x000000a99e9e7208 */ /* 0x000fe20001800000 */
[----:B------:R-:W-:Y:S01]  /*2d200*/  FMUL R169, R170, 0.25 ;  /* 0x3e800000aaa97820 */ /* 0x000fe20000400000 */
[----:B------:R-:W-:Y:S01]  /*2d210*/  FSEL R103, R103, R104, P3 ;  /* 0x0000006867677208 */ /* 0x000fe20001800000 */
[----:B------:R-:W0:Y:S01]  /*2d220*/  LDS.128 R4, [R30] ;  /* 0x000000001e047984 */ /* 0x000e220000000c00 */
[----:B------:R-:W-:Y:S01]  /*2d230*/  @!P6 FMUL R115, R115, 16777216 ;  /* 0x4b8000007373e820 */ /* 0x000fe20000400000 */
[----:B------:R-:W-:Y:S01]  /*2d240*/  @!P6 FMUL R124, R124, 16777216 ;  /* 0x4b8000007c7ce820 */ /* 0x000fe20000400000 */
[----:B------:R-:W-:Y:S01]  /*2d250*/  FMUL R213, R135, R100 ;  /* 0x0000006487d57220 */ /* 0x000fe20000400000 */
[----:B------:R-:W-:Y:S01]  /*2d260*/  FSEL R169, R169, R170, P3 ;  /* 0x000000aaa9a97208 */ /* 0x000fe20001800000 */
[----:B------:R-:W-:Y:S01]  /*2d270*/  @!P6 FMUL R103, R103, 16777216 ;  /* 0x4b8000006767e820 */ /* 0x000fe20000400000 */
[C---:B------:R-:W-:Y:S01]  /*2d280*/  FMUL R100, R135.reuse, R115 ;  /* 0x0000007387647220 */ /* 0x040fe20000400000 */
[----:B------:R-:W-:Y:S01]  /*2d290*/  FMUL R124, R135, R124 ;  /* 0x0000007c877c7220 */ /* 0x000fe20000400000 */
[----:B------:R-:W-:Y:S01]  /*2d2a0*/  FMUL R170, R177, 0.25 ;  /* 0x3e800000b1aa7820 */ /* 0x000fe20000400000 */
[----:B------:R-:W-:Y:S01]  /*2d2b0*/  FMUL R131, R135, R103 ;  /* 0x0000006787837220 */ /* 0x000fe20000400000 */
[----:B------:R-:W-:-:S02]  /*2d2c0*/  F2FP.F16.F32.PACK_AB R101, R101, R32 ;  /* 0x000000206565723e */ /* 0x000fc400000000ff */
[----:B------:R-:W-:Y:S02]  /*2d2d0*/  F2FP.F16.F32.PACK_AB R100, R100, R124 ;  /* 0x0000007c6464723e */ /* 0x000fe400000000ff */
[----:B------:R-:W-:Y:S01]  /*2d2e0*/  F2FP.F16.F32.PACK_AB R103, R143, R142 ;  /* 0x0000008e8f67723e */ /* 0x000fe200000000ff */
[----:B------:R-:W-:Y:S01]  /*2d2f0*/  BAR.SYNC.DEFER_BLOCKING 0x0 ;  /* 0x0000000000007b1d */ /* 0x000fe20000010000 */
[----:B------:R-:W-:Y:S01]  /*2d300*/  FSEL R170, R170, R177, P3 ;  /* 0x000000b1aaaa7208 */ /* 0x000fe20001800000 */
[----:B------:R-:W-:-:S05]  /*2d310*/  FMUL R177, R178, 0.25 ;  /* 0x3e800000b2b17820 */ /* 0x000fca0000400000 */
[----:B------:R-:W-:Y:S01]  /*2d320*/  FSEL R177, R177, R178, P3 ;  /* 0x000000b2b1b17208 */ /* 0x000fe20001800000 */
[----:B------:R-:W-:-:S05]  /*2d330*/  FMUL R178, R145, 0.25 ;  /* 0x3e80000091b27820 */ /* 0x000fca0000400000 */
[----:B------:R-:W-:Y:S01]  /*2d340*/  FSEL R178, R178, R145, P3 ;  /* 0x00000091b2b27208 */ /* 0x000fe20001800000 */
[----:B------:R-:W-:Y:S01]  /*2d350*/  FMUL R145, R147, 0.25 ;  /* 0x3e80000093917820 */ /* 0x000fe20000400000 */
[----:B------:R-:W-:Y:S01]  /*2d360*/  STSM.16.M88.4 [R2], R100 ;  /* 0x0000006402007844 */ /* 0x000fe20000000200 */
[----:B------:R-:W-:Y:S03]  /*2d370*/  BAR.SYNC.DEFER_BLOCKING 0x0 ;  /* 0x0000000000007b1d */ /* 0x000fe60000010000 */
[----:B------:R-:W-:Y:S01]  /*2d380*/  FSEL R145, R145, R147, P3 ;  /* 0x0000009391917208 */ /* 0x000fe20001800000 */
[----:B------:R-:W-:Y:S01]  /*2d390*/  FMUL R104, R107, 0.25 ;  /* 0x3e8000006b687820 */ /* 0x000fe20000400000 */
[----:B------:R-:W-:Y:S01]  /*2d3a0*/  FMUL R147, R196, 0.25 ;  /* 0x3e800000c4937820 */ /* 0x000fe20000400000 */
[----:B------:R-:W-:Y:S01]  /*2d3b0*/  @!P6 FMUL R33, R33, 16777216 ;  /* 0x4b8000002121e820 */ /* 0x000fe20000400000 */
[----:B------:R-:W-:Y:S01]  /*2d3c0*/  @!P6 FMUL R34, R34, 16777216 ;  /* 0x4b8000002222e820 */ /* 0x000fe20000400000 */
[----:B------:R-:W-:Y:S01]  /*2d3d0*/  @!P6 FMUL R35, R35, 16777216 ;  /* 0x4b8000002323e820 */ /* 0x000fe20000400000 */
[----:B------:R-:W-:Y:S01]  /*2d3e0*/  FSEL R104, R104, R107, P3 ;  /* 0x0000006b68687208 */ /* 0x000fe20001800000 */
[----:B------:R-:W-:Y:S01]  /*2d3f0*/  FMUL R107, R112, 0.25 ;  /* 0x3e800000706b7820 */ /* 0x000fe20000400000 */
[----:B------:R-:W-:Y:S01]  /*2d400*/  FSEL R147, R147, R196, P3 ;  /* 0x000000c493937208 */ /* 0x000fe20001800000 */
[----:B------:R-:W-:Y:S01]  /*2d410*/  FMUL R196, R197, 0.25 ;  /* 0x3e800000c5c47820 */ /* 0x000fe20000400000 */
[C---:B------:R-:W-:Y:S01]  /*2d420*/  FMUL R119, R135.reuse, R33 ;  /* 0x0000002187777220 */ /* 0x040fe20000400000 */
[C---:B------:R-:W-:Y:S01]  /*2d430*/  FMUL R123, R135.reuse, R34 ;  /* 0x00000022877b7220 */ /* 0x040fe20000400000 */
[----:B------:R-:W-:Y:S01]  /*2d440*/  FMUL R212, R135, R35 ;  /* 0x0000002387d47220 */ /* 0x000fe20000400000 */
[----:B------:R-:W-:Y:S01]  /*2d450*/  FSEL R107, R107, R112, P3 ;  /* 0x000000706b6b7208 */ /* 0x000fe20001800000 */
[----:B------:R-:W-:Y:S01]  /*2d460*/  FMUL R112, R243, 0.25 ;  /* 0x3e800000f3707820 */ /* 0x000fe20000400000 */
[----:B------:R-:W-:Y:S01]  /*2d470*/  FSEL R196, R196, R197, P3 ;  /* 0x000000c5c4c47208 */ /* 0x000fe20001800000 */
[----:B------:R-:W-:Y:S01]  /*2d480*/  FMUL R197, R110, 0.25 ;  /* 0x3e8000006ec57820 */ /* 0x000fe20000400000 */
[----:B------:R-:W2:Y:S02]  /*2d490*/  LDS.128 R32, [R30] ;  /* 0x000000001e207984 */ /* 0x000ea40000000c00 */
[----:B------:R-:W-:-:S02]  /*2d4a0*/  FSEL R112, R112, R243, P3 ;  /* 0x000000f370707208 */ /* 0x000fc40001800000 */
[----:B------:R-:W-:Y:S01]  /*2d4b0*/  FSEL R197, R197, R110, P3 ;  /* 0x0000006ec5c57208 */ /* 0x000fe20001800000 */
[----:B------:R-:W-:Y:S01]  /*2d4c0*/  FMUL R110, R128, 0.25 ;  /* 0x3e800000806e7820 */ /* 0x000fe20000400000 */
[----:B------:R-:W-:Y:S01]  /*2d4d0*/  @!P6 FMUL R104, R104, 16777216 ;  /* 0x4b8000006868e820 */ /* 0x000fe20000400000 */
[----:B------:R-:W-:Y:S01]  /*2d4e0*/  @!P6 FMUL R112, R112, 16777216 ;  /* 0x4b8000007070e820 */ /* 0x000fe20000400000 */
[----:B------:R-:W-:Y:S02]  /*2d4f0*/  @!P6 FMUL R114, R114, 16777216 ;  /* 0x4b8000007272e820 */ /* 0x000fe40000400000 */
[----:B------:R-:W-:Y:S01]  /*2d500*/  FSEL R110, R110, R128, P3 ;  /* 0x000000806e6e7208 */ /* 0x000fe20001800000 */
[----:B------:R-:W-:Y:S01]  /*2d510*/  FMUL R128, R135, R104 ;  /* 0x0000006887807220 */ /* 0x000fe20000400000 */
[----:B------:R-:W-:Y:S01]  /*2d520*/  @!P6 FMUL R107, R107, 16777216 ;  /* 0x4b8000006b6be820 */ /* 0x000fe20000400000 */
[C---:B------:R-:W-:Y:S01]  /*2d530*/  FMUL R104, R135.reuse, R112 ;  /* 0x0000007087687220 */ /* 0x040fe20000400000 */
[----:B------:R-:W-:Y:S01]  /*2d540*/  FMUL R114, R135, R114 ;  /* 0x0000007287727220 */ /* 0x000fe20000400000 */
[----:B------:R-:W-:Y:S01]  /*2d550*/  F2FP.F16.F32.PACK_AB R105, R105, R130 ;  /* 0x000000826969723e */ /* 0x000fe200000000ff */
[----:B------:R-:W-:Y:S01]  /*2d560*/  FMUL R243, R135, R107 ;  /* 0x0000006b87f37220 */ /* 0x000fe20000400000 */
[----:B------:R-:W-:-:S02]  /*2d570*/  F2FP.F16.F32.PACK_AB R107, R189, R187 ;  /* 0x000000bbbd6b723e */ /* 0x000fc400000000ff */
[----:B------:R-:W-:Y:S01]  /*2d580*/  F2FP.F16.F32.PACK_AB R104, R104, R114 ;  /* 0x000000726868723e */ /* 0x000fe200000000ff */
[----:B------:R-:W-:Y:S06]  /*2d590*/  BAR.SYNC.DEFER_BLOCKING 0x0 ;  /* 0x0000000000007b1d */ /* 0x000fec0000010000 */
[----:B------:R-:W-:Y:S02]  /*2d5a0*/  STSM.16.M88.4 [R2], R104 ;  /* 0x0000006802007844 */ /* 0x000fe40000000200 */
[----:B------:R-:W-:Y:S01]  /*2d5b0*/  BAR.SYNC.DEFER_BLOCKING 0x0 ;  /* 0x0000000000007b1d */ /* 0x000fe20000010000 */
[----:B------:R-:W-:Y:S01]  /*2d5c0*/  FMUL R111, R244, 0.25 ;  /* 0x3e800000f46f7820 */ /* 0x000fe20000400000 */
[----:B------:R-:W-:-:S04]  /*2d5d0*/  @!P6 FMUL R108, R108, 16777216 ;  /* 0x4b8000006c6ce820 */ /* 0x000fc80000400000 */
[----:B------:R-:W-:Y:S01]  /*2d5e0*/  FSEL R111, R111, R244, P3 ;  /* 0x000000f46f6f7208 */ /* 0x000fe20001800000 */
[----:B------:R-:W-:Y:S01]  /*2d5f0*/  @!P6 FMUL R110, R110, 16777216 ;  /* 0x4b8000006e6ee820 */ /* 0x000fe20000400000 */
[----:B------:R-:W-:-:S03]  /*2d600*/  FMUL R244, R135, R108 ;  /* 0x0000006c87f47220 */ /* 0x000fc60000400000 */
[----:B------:R-:W-:Y:S01]  /*2d610*/  @!P6 FMUL R111, R111, 16777216 ;  /* 0x4b8000006f6fe820 */ /* 0x000fe20000400000 */
[----:B------:R-:W3:Y:S01]  /*2d620*/  LDS.128 R100, [R30] ;  /* 0x000000001e647984 */ /* 0x000ee20000000c00 */
[C---:B------:R-:W-:Y:S02]  /*2d630*/  FMUL R108, R135.reuse, R110 ;  /* 0x0000006e876c7220 */ /* 0x040fe40000400000 */
[----:B------:R-:W-:Y:S01]  /*2d640*/  FMUL R111, R135, R111 ;  /* 0x0000006f876f7220 */ /* 0x000fe20000400000 */
[----:B------:R-:W-:Y:S02]  /*2d650*/  F2FP.F16.F32.PACK_AB R109, R109, R126 ;  /* 0x0000007e6d6d723e */ /* 0x000fe400000000ff */
[----:B------:R-:W-:Y:S02]  /*2d660*/  F2FP.F16.F32.PACK_AB R110, R120, R121 ;  /* 0x00000079786e723e */ /* 0x000fe400000000ff */
[----:B------:R-:W-:Y:S02]  /*2d670*/  F2FP.F16.F32.PACK_AB R108, R108, R111 ;  /* 0x0000006f6c6c723e */ /* 0x000fe400000000ff */
[----:B------:R-:W-:Y:S01]  /*2d680*/  F2FP.F16.F32.PACK_AB R111, R199, R193 ;  /* 0x000000c1c76f723e */ /* 0x000fe200000000ff */
[----:B------:R-:W-:Y:S01]  /*2d690*/  BAR.SYNC.DEFER_BLOCKING 0x0 ;  /* 0x0000000000007b1d */ /* 0x000fe20000010000 */
[----:B------:R-:W-:-:S02]  /*2d6a0*/  F2FP.F16.F32.PACK_AB R112, R243, R244 ;  /* 0x000000f4f370723e */ /* 0x000fc400000000ff */
[----:B------:R-:W-:Y:S02]  /*2d6b0*/  F2FP.F16.F32.PACK_AB R113, R113, R122 ;  /* 0x0000007a7171723e */ /* 0x000fe400000000ff */
[----:B------:R-:W-:Y:S02]  /*2d6c0*/  F2FP.F16.F32.PACK_AB R114, R116, R117 ;  /* 0x000000757472723e */ /* 0x000fe400000000ff */
[----:B------:R-:W-:Y:S02]  /*2d6d0*/  F2FP.F16.F32.PACK_AB R115, R201, R200 ;  /* 0x000000c8c973723e */ /* 0x000fe400000000ff */
[----:B------:R-:W-:Y:S02]  /*2d6e0*/  F2FP.F16.F32.PACK_AB R124, R127, R131 ;  /* 0x000000837f7c723e */ /* 0x000fe400000000ff */
[----:B------:R-:W-:Y:S02]  /*2d6f0*/  F2FP.F16.F32.PACK_AB R129, R129, R118 ;  /* 0x000000768181723e */ /* 0x000fe400000000ff */
[----:B------:R-:W-:Y:S01]  /*2d700*/  F2FP.F16.F32.PACK_AB R125, R125, R144 ;  /* 0x000000907d7d723e */ /* 0x000fe200000000ff */
[----:B------:R-:W-:Y:S01]  /*2d710*/  @!P6 FMUL R210, R210, 16777216 ;  /* 0x4b800000d2d2e820 */ /* 0x000fe20000400000 */
        /* <DEDUP_REMOVED lines=9> */
[----:B------:R-:W-:Y:S01]  /*2d7b0*/  STSM.16.M88.4 [R2], R108 ;  /* 0x0000006c02007844 */ /* 0x000fe20000000200 */
[----:B------:R-:W-:Y:S01]  /*2d7c0*/  @!P6 FMUL R3, R3, 16777216 ;  /* 0x4b8000000303e820 */ /* 0x000fe20000400000 */
[----:B------:R-:W-:Y:S01]  /*2d7d0*/  @!P6 FMUL R8, R8, 16777216 ;  /* 0x4b8000000808e820 */ /* 0x000fe20000400000 */
[----:B------:R-:W-:Y:S01]  /*2d7e0*/  @!P6 FMUL R9, R9, 16777216 ;  /* 0x4b8000000909e820 */ /* 0x000fe20000400000 */
        /* <DEDUP_REMOVED lines=24> */
[----:B------:R-:W4:Y:S01]  /*2d970*/  LDS.128 R104, [R30] ;  /* 0x000000001e687984 */ /* 0x000f220000000c00 */
        /* <DEDUP_REMOVED lines=12> */
[----:B------:R-:W-:Y:S01]  /*2da40*/  F2FP.F16.F32.PACK_AB R133, R133, R87 ;  /* 0x000000578585723e */ /* 0x000fe200000000ff */
[----:B------:R-:W2:Y:S01]  /*2da50*/  LDL.LU R243, [R1+0xf54] ;  /* 0x000f540001f37983 */ /* 0x000ea20000300800 */
[----:B------:R-:W-:Y:S01]  /*2da60*/  F2FP.F16.F32.PACK_AB R137, R137, R94 ;  /* 0x0000005e8989723e */ /* 0x000fe200000000ff */
[----:B------:R-:W1:Y:S02]  /*2da70*/  LDC R193, c[0x0][0x278] ;  /* 0x00009e00ffc17b82 */ /* 0x000e640000000800 */
[----:B------:R-:W-:Y:S06]  /*2da80*/  STSM.16.M88.4 [R2], R112 ;  /* 0x0000007002007844 */ /* 0x000fec0000000200 */
[----:B------:R-:W-:Y:S01]  /*2da90*/  BAR.SYNC.DEFER_BLOCKING 0x0 ;  /* 0x0000000000007b1d */ /* 0x000fe20000010000 */
[----:B------:R-:W-:-:S05]  /*2daa0*/  F2FP.F16.F32.PACK_AB R131, R203, R202 ;  /* 0x000000cacb83723e */ /* 0x000fca00000000ff */
[----:B------:R-:W4:Y:S02]  /*2dab0*/  LDS.128 R108, [R30] ;  /* 0x000000001e6c7984 */ /* 0x000f240000000c00 */
[----:B------:R-:W-:Y:S06]  /*2dac0*/  BAR.SYNC.DEFER_BLOCKING 0x0 ;  /* 0x0000000000007b1d */ /* 0x000fec0000010000 */
[----:B------:R0:W-:Y:S02]  /*2dad0*/  STSM.16.M88.4 [R2], R128 ;  /* 0x0000008002007844 */ /* 0x0001e40000000200 */
        /* <DEDUP_REMOVED lines=8> */
[C---:B------:R-:W-:Y:S01]  /*2db60*/  FMUL R210, R135.reuse, R210 ;  /* 0x000000d287d27220 */ /* 0x040fe20000400000 */
[----:B------:R-:W4:Y:S01]  /*2db70*/  LDS.128 R112, [R30] ;  /* 0x000000001e707984 */ /* 0x000f220000000c00 */
[----:B------:R-:W-:Y:S01]  /*2db80*/  FMUL R211, R135, R211 ;  /* 0x000000d387d37220 */ /* 0x000fe20000400000 */
[----:B0-----:R-:W-:Y:S01]  /*2db90*/  F2FP.F16.F32.PACK_AB R129, R91, R132 ;  /* 0x000000845b81723e */ /* 0x001fe200000000ff */
[----:B------:R-:W-:Y:S01]  /*2dba0*/  FMUL R134, R135, R134 ;  /* 0x0000008687867220 */ /* 0x000fe20000400000 */
[----:B------:R-:W-:Y:S01]  /*2dbb0*/  BAR.SYNC.DEFER_BLOCKING 0x0 ;  /* 0x0000000000007b1d */ /* 0x000fe20000010000 */
[----:B------:R-:W-:-:S02]  /*2dbc0*/  F2FP.F16.F32.PACK_AB R130, R69, R68 ;  /* 0x000000444582723e */ /* 0x000fc400000000ff */
[----:B------:R-:W-:Y:S01]  /*2dbd0*/  F2FP.F16.F32.PACK_AB R131, R219, R217 ;  /* 0x000000d9db83723e */ /* 0x000fe200000000ff */
        /* <DEDUP_REMOVED lines=20> */
[----:B------:R-:W-:Y:S01]  /*2dd20*/  STSM.16.M88.4 [R2], R124 ;  /* 0x0000007c02007844 */ /* 0x000fe20000000200 */
[C---:B------:R-:W-:Y:S01]  /*2dd30*/  FMUL R157, R135.reuse, R157 ;  /* 0x0000009d879d7220 */ /* 0x040fe20000400000 */
[C---:B------:R-:W-:Y:S01]  /*2dd40*/  FMUL R158, R135.reuse, R158 ;  /* 0x0000009e879e7220 */ /* 0x040fe20000400000 */
[C---:B------:R-:W-:Y:S01]  /*2dd50*/  FMUL R159, R135.reuse, R159 ;  /* 0x0000009f879f7220 */ /* 0x040fe20000400000 */
[----:B------:R-:W-:Y:S01]  /*2dd60*/  BAR.SYNC.DEFER_BLOCKING 0x0 ;  /* 0x0000000000007b1d */ /* 0x000fe20000010000 */
        /* <DEDUP_REMOVED lines=16> */
[----:B------:R-:W-:-:S02]  /*2de70*/  F2FP.F16.F32.PACK_AB R138, R77, R76 ;  /* 0x0000004c4d8a723e */ /* 0x000fc400000000ff */
[----:B------:R-:W-:Y:S02]  /*2de80*/  F2FP.F16.F32.PACK_AB R141, R141, R90 ;  /* 0x0000005a8d8d723e */ /* 0x000fe400000000ff */
[----:B------:R-:W-:Y:S02]  /*2de90*/  F2FP.F16.F32.PACK_AB R142, R81, R80 ;  /* 0x00000050518e723e */ /* 0x000fe400000000ff */
[----:B------:R-:W-:Y:S01]  /*2dea0*/  F2FP.F16.F32.PACK_AB R143, R226, R225 ;  /* 0x000000e1e28f723e */ /* 0x000fe200000000ff */
[----:B------:R-:W0:Y:S01]  /*2deb0*/  LDS.128 R124, [R30] ;  /* 0x000000001e7c7984 */ /* 0x000e220000000c00 */
[----:B------:R-:W-:Y:S02]  /*2dec0*/  F2FP.F16.F32.PACK_AB R139, R224, R223 ;  /* 0x000000dfe08b723e */ /* 0x000fe400000000ff */
[----:B------:R-:W-:Y:S01]  /*2ded0*/  F2FP.F16.F32.PACK_AB R57, R59, R62 ;  /* 0x0000003e3b39723e */ /* 0x000fe200000000ff */
[----:B------:R-:W-:Y:S01]  /*2dee0*/  BAR.SYNC.DEFER_BLOCKING 0x0 ;  /* 0x0000000000007b1d */ /* 0x000fe20000010000 */
[----:B------:R-:W-:-:S02]  /*2def0*/  F2FP.F16.F32.PACK_AB R61, R55, R58 ;  /* 0x0000003a373d723e */ /* 0x000fc400000000ff */
[----:B------:R-:W-:Y:S02]  /*2df00*/  F2FP.F16.F32.PACK_AB R53, R51, R54 ;  /* 0x000000363335723e */ /* 0x000fe400000000ff */
[----:B------:R-:W-:Y:S01]  /*2df10*/  F2FP.F16.F32.PACK_AB R94, R167, R166 ;  /* 0x000000a6a75e723e */ /* 0x000fe200000000ff */
[----:B------:R-:W3:Y:S01]  /*2df20*/  S2R R244, SR_CTAID.Y ;  /* 0x0000000000f47919 */ /* 0x000ee20000002600 */
[----:B-1----:R-:W-:Y:S01]  /*2df30*/  IMAD R193, R193, 0x63, RZ ;  /* 0x00000063c1c17824 */ /* 0x002fe200078e02ff */
[----:B------:R-:W1:Y:S08]  /*2df40*/  LDC R205, c[0x0][0x278] ;  /* 0x00009e00ffcd7b82 */ /* 0x000e700000000800 */
[----:B------:R-:W0:Y:S01]  /*2df50*/  LDC R207, c[0x0][0x278] ;  /* 0x00009e00ffcf7b82 */ /* 0x000e220000000800 */
[----:B------:R-:W-:Y:S07]  /*2df60*/  STSM.16.M88.4 [R2], R116 ;  /* 0x0000007402007844 */ /* 0x000fee0000000200 */
[----:B------:R-:W-:Y:S06]  /*2df70*/  BAR.SYNC.DEFER_BLOCKING 0x0 ;  /* 0x0000000000007b1d */ /* 0x000fec0000010000 */
[----:B------:R-:W0:Y:S02]  /*2df80*/  LDS.128 R116, [R30] ;  /* 0x000000001e747984 */ /* 0x000e240000000c00 */
[----:B------:R-:W-:Y:S06]  /*2df90*/  BAR.SYNC.DEFER_BLOCKING 0x0 ;  /* 0x0000000000007b1d */ /* 0x000fec0000010000 */
[----:B------:R-:W-:Y:S02]  /*2dfa0*/  STSM.16.M88.4 [R2], R120 ;  /* 0x0000007802007844 */ /* 0x000fe40000000200 */
[----:B------:R-:W-:Y:S01]  /*2dfb0*/  BAR.SYNC.DEFER_BLOCKING 0x0 ;  /* 0x0000000000007b1d */ /* 0x000fe20000010000 */
[----:B------:R-:W-:-:S05]  /*2dfc0*/  F2FP.F16.F32.PACK_AB R128, R210, R211 ;  /* 0x000000d3d280723e */ /* 0x000fca00000000ff */
[----:B------:R-:W0:Y:S02]  /*2dfd0*/  LDS.128 R120, [R30] ;  /* 0x000000001e787984 */ /* 0x000e240000000c00 */
[----:B------:R-:W-:Y:S06]  /*2dfe0*/  BAR.SYNC.DEFER_BLOCKING 0x0 ;  /* 0x0000000000007b1d */ /* 0x000fec0000010000 */
[----:B------:R-:W-:Y:S02]  /*2dff0*/  STSM.16.M88.4 [R2], R128 ;  /* 0x0000008002007844 */ /* 0x000fe40000000200 */
[----:B------:R-:W-:Y:S01]  /*2e000*/  BAR.SYNC.DEFER_BLOCKING 0x0 ;  /* 0x0000000000007b1d */ /* 0x000fe20000010000 */
[----:B------:R-:W-:-:S02]  /*2e010*/  F2FP.F16.F32.PACK_AB R132, R134, R209 ;  /* 0x000000d18684723e */ /* 0x000fc400000000ff */
[----:B------:R-:W-:-:S03]  /*2e020*/  F2FP.F16.F32.PACK_AB R134, R73, R72 ;  /* 0x000000484986723e */ /* 0x000fc600000000ff */
[----:B------:R-:W0:Y:S01]  /*2e030*/  LDS.128 R128, [R30] ;  /* 0x000000001e807984 */ /* 0x000e220000000c00 */
[----:B------:R-:W-:Y:S01]  /*2e040*/  F2FP.F16.F32.PACK_AB R135, R221, R220 ;  /* 0x000000dcdd87723e */ /* 0x000fe200000000ff */
        /* <DEDUP_REMOVED lines=12> */
[----:B------:R-:W4:Y:S08]  /*2e110*/  LDC R195, c[0x0][0x278] ;  /* 0x00009e00ffc37b82 */ /* 0x000f300000000800 */
[----:B------:R-:W-:Y:S01]  /*2e120*/  BAR.SYNC.DEFER_BLOCKING 0x0 ;  /* 0x0000000000007b1d */ /* 0x000fe20000010000 */
[----:B------:R-:W-:-:S05]  /*2e130*/  F2FP.F16.F32.PACK_AB R145, R79, R82 ;  /* 0x000000524f91723e */ /* 0x000fca00000000ff */
[----:B------:R3:W-:Y:S01]  /*2e140*/  STSM.16.M88.4 [R2], R140 ;  /* 0x0000008c02007844 */ /* 0x0007e20000000200 */
[----:B------:R-:W-:Y:S01]  /*2e150*/  F2FP.F16.F32.PACK_AB R82, R85, R84 ;  /* 0x000000545552723e */ /* 0x000fe200000000ff */
[----:B------:R-:W-:Y:S01]  /*2e160*/  BAR.SYNC.DEFER_BLOCKING 0x0 ;  /* 0x0000000000007b1d */ /* 0x000fe20000010000 */
[----:B------:R-:W-:Y:S02]  /*2e170*/  F2FP.F16.F32.PACK_AB R80, R147, R186 ;  /* 0x000000ba9350723e */ /* 0x000fe400000000ff */
[----:B------:R-:W-:Y:S02]  /*2e180*/  F2FP.F16.F32.PACK_AB R83, R229, R227 ;  /* 0x000000e3e553723e */ /* 0x000fe400000000ff */
[----:B------:R-:W-:Y:S02]  /*2e190*/  F2FP.F16.F32.PACK_AB R146, R89, R88 ;  /* 0x000000585992723e */ /* 0x000fe400000000ff */
[----:B------:R-:W-:Y:S02]  /*2e1a0*/  F2FP.F16.F32.PACK_AB R73, R75, R78 ;  /* 0x0000004e4b49723e */ /* 0x000fe400000000ff */
[----:B------:R-:W-:-:S02]  /*2e1b0*/  F2FP.F16.F32.PACK_AB R77, R71, R74 ;  /* 0x0000004a474d723e */ /* 0x000fc400000000ff */
[----:B------:R-:W-:Y:S01]  /*2e1c0*/  F2FP.F16.F32.PACK_AB R72, R178, R179 ;  /* 0x000000b3b248723e */ /* 0x000fe200000000ff */
[----:B---3--:R-:W3:Y:S01]  /*2e1d0*/  LDC.64 R140, c[0x0][0x228] ;  /* 0x00008a00ff8c7b82 */ /* 0x008ee20000000a00 */
[----:B------:R-:W0:Y:S07]  /*2e1e0*/  LDS.128 R84, [R30] ;  /* 0x000000001e547984 */ /* 0x000e2e0000000c00 */
[----:B------:R-:W-:Y:S06]  /*2e1f0*/  BAR.SYNC.DEFER_BLOCKING 0x0 ;  /* 0x0000000000007b1d */ /* 0x000fec0000010000 */
[----:B------:R-:W-:Y:S02]  /*2e200*/  STSM.16.M88.4 [R2], R80 ;  /* 0x0000005002007844 */ /* 0x000fe40000000200 */
[----:B------:R-:W-:Y:S01]  /*2e210*/  BAR.SYNC.DEFER_BLOCKING 0x0 ;  /* 0x0000000000007b1d */ /* 0x000fe20000010000 */
[----:B------:R-:W-:-:S05]  /*2e220*/  F2FP.F16.F32.PACK_AB R147, R231, R230 ;  /* 0x000000e6e793723e */ /* 0x000fca00000000ff */
[----:B------:R-:W0:Y:S02]  /*2e230*/  LDS.128 R80, [R30] ;  /* 0x000000001e507984 */ /* 0x000e240000000c00 */
[----:B------:R-:W-:Y:S06]  /*2e240*/  BAR.SYNC.DEFER_BLOCKING 0x0 ;  /* 0x0000000000007b1d */ /* 0x000fec0000010000 */
[----:B------:R1:W-:Y:S02]  /*2e250*/  STSM.16.M88.4 [R2], R144 ;  /* 0x0000009002007844 */ /* 0x0003e40000000200 */
[----:B------:R-:W-:Y:S01]  /*2e260*/  BAR.SYNC.DEFER_BLOCKING 0x0 ;  /* 0x0000000000007b1d */ /* 0x000fe20000010000 */
[----:B------:R-:W-:-:S02]  /*2e270*/  F2FP.F16.F32.PACK_AB R74, R93, R92 ;  /* 0x0000005c5d4a723e */ /* 0x000fc400000000ff */
[----:B------:R-:W-:-:S03]  /*2e280*/  F2FP.F16.F32.PACK_AB R75, R233, R232 ;  /* 0x000000e8e94b723e */ /* 0x000fc600000000ff */
[----:B------:R-:W0:Y:S02]  /*2e290*/  LDS.128 R88, [R30] ;  /* 0x000000001e587984 */ /* 0x000e240000000c00 */
[----:B------:R-:W-:Y:S06]  /*2e2a0*/  BAR.SYNC.DEFER_BLOCKING 0x0 ;  /* 0x0000000000007b1d */ /* 0x000fec0000010000 */
[----:B------:R-:W-:Y:S02]  /*2e2b0*/  STSM.16.M88.4 [R2], R72 ;  /* 0x0000004802007844 */ /* 0x000fe40000000200 */
[----:B------:R-:W-:Y:S01]  /*2e2c0*/  BAR.SYNC.DEFER_BLOCKING 0x0 ;  /* 0x0000000000007b1d */ /* 0x000fe20000010000 */
[----:B------:R-:W-:-:S02]  /*2e2d0*/  F2FP.F16.F32.PACK_AB R76, R176, R177 ;  /* 0x000000b1b04c723e */ /* 0x000fc400000000ff */
[----:B------:R-:W-:Y:S02]  /*2e2e0*/  F2FP.F16.F32.PACK_AB R78, R97, R96 ;  /* 0x00000060614e723e */ /* 0x000fe400000000ff */
[----:B------:R-:W-:-:S03]  /*2e2f0*/  F2FP.F16.F32.PACK_AB R79, R235, R234 ;  /* 0x000000eaeb4f723e */ /* 0x000fc600000000ff */
[----:B------:R-:W4:Y:S01]  /*2e300*/  LDC.64 R96, c[0x0][0x270] ;  /* 0x00009c00ff607b82 */ /* 0x000f220000000a00 */
[----:B------:R-:W-:Y:S01]  /*2e310*/  F2FP.F16.F32.PACK_AB R65, R67, R70 ;  /* 0x000000464341723e */ /* 0x000fe200000000ff */
[----:B------:R-:W0:Y:S01]  /*2e320*/  LDS.128 R72, [R30] ;  /* 0x000000001e487984 */ /* 0x000e220000000c00 */
[----:B------:R-:W-:-:S05]  /*2e330*/  F2FP.F16.F32.PACK_AB R69, R63, R66 ;  /* 0x000000423f45723e */ /* 0x000fca00000000ff */
[----:B------:R-:W0:Y:S08]  /*2e340*/  LDC R177, c[0x0][0x278] ;  /* 0x00009e00ffb17b82 */ /* 0x000e300000000800 */
[----:B------:R-:W-:Y:S06]  /*2e350*/  BAR.SYNC.DEFER_BLOCKING 0x0 ;  /* 0x0000000000007b1d */ /* 0x000fec0000010000 */
[----:B------:R-:W-:Y:S02]  /*2e360*/  STSM.16.M88.4 [R2], R76 ;  /* 0x0000004c02007844 */ /* 0x000fe40000000200 */
[----:B------:R-:W-:Y:S01]  /*2e370*/  BAR.SYNC.DEFER_BLOCKING 0x0 ;  /* 0x0000000000007b1d */ /* 0x000fe20000010000 */
[----:B------:R-:W-:-:S02]  /*2e380*/  F2FP.F16.F32.PACK_AB R64, R170, R171 ;  /* 0x000000abaa40723e */ /* 0x000fc400000000ff */
[----:B------:R-:W-:Y:S02]  /*2e390*/  F2FP.F16.F32.PACK_AB R66, R153, R152 ;  /* 0x000000989942723e */ /* 0x000fe400000000ff */
[----:B------:R-:W-:-:S03]  /*2e3a0*/  F2FP.F16.F32.PACK_AB R67, R237, R236 ;  /* 0x000000eced43723e */ /* 0x000fc600000000ff */
[----:B------:R-:W0:Y:S01]  /*2e3b0*/  LDC R153, c[0x0][0x278] ;  /* 0x00009e00ff997b82 */ /* 0x000e220000000800 */
[----:B------:R-:W-:Y:S02]  /*2e3c0*/  F2FP.F16.F32.PACK_AB R68, R168, R169 ;  /* 0x000000a9a844723e */ /* 0x000fe400000000ff */
[----:B------:R-:W-:Y:S02]  /*2e3d0*/  F2FP.F16.F32.PACK_AB R70, R155, R154 ;  /* 0x0000009a9b46723e */ /* 0x000fe400000000ff */
[----:B------:R-:W-:Y:S02]  /*2e3e0*/  F2FP.F16.F32.PACK_AB R71, R239, R238 ;  /* 0x000000eeef47723e */ /* 0x000fe400000000ff */
[----:B------:R-:W-:Y:S01]  /*2e3f0*/  F2FP.F16.F32.PACK_AB R56, R158, R159 ;  /* 0x0000009f9e38723e */ /* 0x000fe200000000ff */
[----:B------:R-:W3:Y:S01]  /*2e400*/  LDC R155, c[0x0][0x278] ;  /* 0x00009e00ff9b7b82 */ /* 0x000ee20000000800 */
[----:B------:R-:W-:Y:S02]  /*2e410*/  F2FP.F16.F32.PACK_AB R58, R161, R160 ;  /* 0x000000a0a13a723e */ /* 0x000fe400000000ff */
[----:B------:R-:W-:-:S02]  /*2e420*/  F2FP.F16.F32.PACK_AB R59, R241, R240 ;  /* 0x000000f0f13b723e */ /* 0x000fc400000000ff */
[----:B------:R-:W-:Y:S02]  /*2e430*/  F2FP.F16.F32.PACK_AB R60, R156, R157 ;  /* 0x0000009d9c3c723e */ /* 0x000fe400000000ff */
[----:B------:R-:W-:Y:S01]  /*2e440*/  F2FP.F16.F32.PACK_AB R62, R163, R162 ;  /* 0x000000a2a33e723e */ /* 0x000fe200000000ff */
[----:B------:R-:W0:Y:S01]  /*2e450*/  LDC R157, c[0x0][0x278] ;  /* 0x00009e00ff9d7b82 */ /* 0x000e220000000800 */
[----:B------:R-:W0:Y:S07]  /*2e460*/  LDS.128 R76, [R30] ;  /* 0x000000001e4c7984 */ /* 0x000e2e0000000c00 */
[----:B------:R-:W-:Y:S01]  /*2e470*/  BAR.SYNC.DEFER_BLOCKING 0x0 ;  /* 0x0000000000007b1d */ /* 0x000fe20000010000 */
[----:B------:R-:W-:-:S02]  /*2e480*/  F2FP.F16.F32.PACK_AB R63, R245, R242 ;  /* 0x000000f2f53f723e */ /* 0x000fc400000000ff */
[----:B------:R-:W-:Y:S02]  /*2e490*/  F2FP.F16.F32.PACK_AB R93, R47, R50 ;  /* 0x000000322f5d723e */ /* 0x000fe400000000ff */
[----:B------:R-:W-:-:S03]  /*2e4a0*/  F2FP.F16.F32.PACK_AB R52, R98, R99 ;  /* 0x000000636234723e */ /* 0x000fc600000000ff */
[----:B------:R-:W4:Y:S01]  /*2e4b0*/  LDC R159, c[0x0][0x278] ;  /* 0x00009e00ff9f7b82 */ /* 0x000f220000000800 */
[----:B------:R-:W-:Y:S02]  /*2e4c0*/  F2FP.F16.F32.PACK_AB R54, R165, R164 ;  /* 0x000000a4a536723e */ /* 0x000fe400000000ff */
[----:B------:R-:W-:Y:S02]  /*2e4d0*/  F2FP.F16.F32.PACK_AB R55, R247, R246 ;  /* 0x000000f6f737723e */ /* 0x000fe400000000ff */
[----:B------:R-:W-:Y:S02]  /*2e4e0*/  F2FP.F16.F32.PACK_AB R92, R49, R95 ;  /* 0x0000005f315c723e */ /* 0x000fe400000000ff */
[----:B------:R-:W-:Y:S01]  /*2e4f0*/  F2FP.F16.F32.PACK_AB R48, R45, R48 ;  /* 0x000000302d30723e */ /* 0x000fe200000000ff */
[----:B------:R-:W0:Y:S01]  /*2e500*/  LDC R161, c[0x0][0x278] ;  /* 0x00009e00ffa17b82 */ /* 0x000e220000000800 */
[----:B------:R-:W-:Y:S02]  /*2e510*/  F2FP.F16.F32.PACK_AB R51, R251, R250 ;  /* 0x000000fafb33723e */ /* 0x000fe400000000ff */
[----:B------:R-:W-:-:S02]  /*2e520*/  F2FP.F16.F32.PACK_AB R44, R41, R44 ;  /* 0x0000002c292c723e */ /* 0x000fc400000000ff */
[----:B------:R-:W-:Y:S02]  /*2e530*/  F2FP.F16.F32.PACK_AB R40, R37, R40 ;  /* 0x000000282528723e */ /* 0x000fe400000000ff */
[----:B------:R-:W-:Y:S01]  /*2e540*/  F2FP.F16.F32.PACK_AB R36, R31, R36 ;  /* 0x000000241f24723e */ /* 0x000fe200000000ff */
[----:B------:R-:W0:Y:S01]  /*2e550*/  LDC R163, c[0x0][0x278] ;  /* 0x00009e00ffa37b82 */ /* 0x000e220000000800 */
[----:B------:R-:W-:Y:S07]  /*2e560*/  STSM.16.M88.4 [R2], R64 ;  /* 0x0000004002007844 */ /* 0x000fee0000000200 */
[----:B------:R-:W-:Y:S01]  /*2e570*/  BAR.SYNC.DEFER_BLOCKING 0x0 ;  /* 0x0000000000007b1d */ /* 0x000fe20000010000 */
[----:B------:R-:W-:-:S02]  /*2e580*/  F2FP.F16.F32.PACK_AB R47, R13, R252 ;  /* 0x000000fc0d2f723e */ /* 0x000fc400000000ff */
[----:B------:R-:W-:Y:S02]  /*2e590*/  F2FP.F16.F32.PACK_AB R50, R173, R172 ;  /* 0x000000acad32723e */ /* 0x000fe400000000ff */
[----:B------:R-:W-:Y:S02]  /*2e5a0*/  F2FP.F16.F32.PACK_AB R98, R185, R184 ;  /* 0x000000b8b962723e */ /* 0x000fe400000000ff */
[----:B-1----:R-:W-:Y:S01]  /*2e5b0*/  F2FP.F16.F32.PACK_AB R144, R8, R9 ;  /* 0x000000090890723e */ /* 0x002fe200000000ff */
[----:B------:R-:W2:Y:S01]  /*2e5c0*/  LDL.LU R13, [R1+0xf7c] ;  /* 0x000f7c00010d7983 */ /* 0x000ea20000300800 */
[----:B------:R-:W-:Y:S01]  /*2e5d0*/  F2FP.F16.F32.PACK_AB R95, R249, R248 ;  /* 0x000000f8f95f723e */ /* 0x000fe200000000ff */
[----:B------:R-:W1:Y:S02]  /*2e5e0*/  LDC R9, c[0x0][0x278] ;  /* 0x00009e00ff097b82 */ /* 0x000e640000000800 */
[----:B------:R-:W2:Y:S01]  /*2e5f0*/  LDL.LU R189, [R1+0x218] ;  /* 0x0002180001bd7983 */ /* 0x000ea20000300800 */
[----:B------:R-:W-:-:S02]  /*2e600*/  F2FP.F16.F32.PACK_AB R145, R149, R148 ;  /* 0x000000949591723e */ /* 0x000fc400000000ff */
[----:B------:R-:W-:Y:S01]  /*2e610*/  F2FP.F16.F32.PACK_AB R146, R190, R188 ;  /* 0x000000bcbe92723e */ /* 0x000fe200000000ff */
[----:B---3--:R-:W-:Y:S02]  /*2e620*/  IMAD R155, R155, 0x16, RZ ;  /* 0x000000169b9b7824 */ /* 0x008fe400078e02ff */
[----:B----4-:R-:W-:Y:S01]  /*2e630*/  IMAD R159, R159, 0x1a, RZ ;  /* 0x0000001a9f9f7824 */ /* 0x010fe200078e02ff */
[----:B------:R-:W3:Y:S01]  /*2e640*/  LDC R165, c[0x0][0x278] ;  /* 0x00009e00ffa57b82 */ /* 0x000ee20000000800 */
[----:B------:R-:W4:Y:S07]  /*2e650*/  LDS.128 R64, [R30] ;  /* 0x000000001e407984 */ /* 0x000f2e0000000c00 */
[----:B------:R-:W1:Y:S08]  /*2e660*/  LDC R169, c[0x0][0x278] ;  /* 0x00009e00ffa97b82 */ /* 0x000e700000000800 */
[----:B------:R-:W-:Y:S08]  /*2e670*/  BAR.SYNC.DEFER_BLOCKING 0x0 ;  /* 0x0000000000007b1d */ /* 0x000ff00000010000 */
[----:B------:R-:W4:Y:S01]  /*2e680*/  LDC R171, c[0x0][0x278] ;  /* 0x00009e00ffab7b82 */ /* 0x000f220000000800 */
[----:B------:R-:W-:Y:S07]  /*2e690*/  STSM.16.M88.4 [R2], R68 ;  /* 0x0000004402007844 */ /* 0x000fee0000000200 */
[----:B------:R-:W-:Y:S06]  /*2e6a0*/  BAR.SYNC.DEFER_BLOCKING 0x0 ;  /* 0x0000000000007b1d */ /* 0x000fec0000010000 */
[----:B------:R-:W4:Y:S02]  /*2e6b0*/  LDS.128 R68, [R30] ;  /* 0x000000001e447984 */ /* 0x000f240000000c00 */
[----:B------:R-:W-:Y:S06]  /*2e6c0*/  BAR.SYNC.DEFER_BLOCKING 0x0 ;  /* 0x0000000000007b1d */ /* 0x000fec0000010000 */
[----:B------:R-:W-:Y:S02]  /*2e6d0*/  STSM.16.M88.4 [R2], R56 ;  /* 0x0000003802007844 */ /* 0x000fe40000000200 */
        /* <DEDUP_REMOVED lines=12> */
[----:B------:R-:W-:Y:S01]  /*2e7a0*/  BAR.SYNC.DEFER_BLOCKING 0x0 ;  /* 0x0000000000007b1d */ /* 0x000fe20000010000 */
[----:B------:R-:W-:-:S02]  /*2e7b0*/  F2FP.F16.F32.PACK_AB R49, R43, R46 ;  /* 0x0000002e2b31723e */ /* 0x000fc400000000ff */
[----:B------:R-:W-:-:S03]  /*2e7c0*/  F2FP.F16.F32.PACK_AB R43, R12, R11 ;  /* 0x0000000b0c2b723e */ /* 0x000fc600000000ff */
[----:B------:R-:W4:Y:S04]  /*2e7d0*/  LDL.LU R12, [R1+0xf78] ;  /* 0x000f7800010c7983 */ /* 0x000f280000300800 */
[----:B------:R-:W4:Y:S04]  /*2e7e0*/  LDL.LU R11, [R1+0xf74] ;  /* 0x000f7400010b7983 */ /* 0x000f280000300800 */
[----:B------:R-:W4:Y:S01]  /*2e7f0*/  LDS.128 R92, [R30] ;  /* 0x000000001e5c7984 */ /* 0x000f220000000c00 */
[----:B------:R-:W-:Y:S06]  /*2e800*/  BAR.SYNC.DEFER_BLOCKING 0x0 ;  /* 0x0000000000007b1d */ /* 0x000fec0000010000 */
[----:B------:R-:W-:Y:S02]  /*2e810*/  STSM.16.M88.4 [R2], R48 ;  /* 0x0000003002007844 */ /* 0x000fe40000000200 */
[----:B------:R-:W-:Y:S01]  /*2e820*/  BAR.SYNC.DEFER_BLOCKING 0x0 ;  /* 0x0000000000007b1d */ /* 0x000fe20000010000 */
[----:B------:R-:W-:-:S02]  /*2e830*/  F2FP.F16.F32.PACK_AB R45, R39, R42 ;  /* 0x0000002a272d723e */ /* 0x000fc400000000ff */
[----:B------:R-:W-:-:S03]  /*2e840*/  F2FP.F16.F32.PACK_AB R46, R175, R174 ;  /* 0x000000aeaf2e723e */ /* 0x000fc600000000ff */
[----:B------:R-:W4:Y:S01]  /*2e850*/  LDS.128 R48, [R30] ;  /* 0x000000001e307984 */ /* 0x000f220000000c00 */
[----:B------:R-:W-:Y:S02]  /*2e860*/  F2FP.F16.F32.PACK_AB R41, R29, R38 ;  /* 0x000000261d29723e */ /* 0x000fe400000000ff */
[----:B------:R-:W-:Y:S01]  /*2e870*/  F2FP.F16.F32.PACK_AB R37, R19, R28 ;  /* 0x0000001c1325723e */ /* 0x000fe200000000ff */
[----:B------:R-:W-:Y:S01]  /*2e880*/  BAR.SYNC.DEFER_BLOCKING 0x0 ;  /* 0x0000000000007b1d */ /* 0x000fe20000010000 */
[----:B------:R-:W-:Y:S02]  /*2e890*/  F2FP.F16.F32.PACK_AB R42, R181, R180 ;  /* 0x000000b4b52a723e */ /* 0x000fe400000000ff */
[----:B------:R-:W-:Y:S02]  /*2e8a0*/  F2FP.F16.F32.PACK_AB R38, R183, R182 ;  /* 0x000000b6b726723e */ /* 0x000fe400000000ff */
[----:B------:R-:W-:Y:S01]  /*2e8b0*/  F2FP.F16.F32.PACK_AB R39, R214, R218 ;  /* 0x000000dad627723e */ /* 0x000fe200000000ff */
[----:B------:R-:W-:Y:S01]  /*2e8c0*/  IMAD R19, R244, R96, RZ ;  /* 0x00000060f4137224 */ /* 0x000fe200078e02ff */
[----:B--2---:R-:W-:Y:S01]  /*2e8d0*/  F2FP.F16.F32.PACK_AB R99, R189, R222 ;  /* 0x000000debd63723e */ /* 0x004fe200000000ff */
[----:B------:R-:W-:Y:S01]  /*2e8e0*/  IMAD R28, R243, R97, RZ ;  /* 0x00000061f31c7224 */ /* 0x000fe200078e02ff */
[----:B------:R-:W-:Y:S01]  /*2e8f0*/  F2FP.F16.F32.PACK_AB R147, R13, R14 ;  /* 0x0000000e0d93723e */ /* 0x000fe200000000ff */
[----:B------:R-:W2:Y:S01]  /*2e900*/  LDC R29, c[0x0][0x278] ;  /* 0x00009e00ff1d7b82 */ /* 0x000ea20000000800 */
[----:B------:R-:W-:-:S02]  /*2e910*/  F2FP.F16.F32.PACK_AB R149, R151, R150 ;  /* 0x000000969795723e */ /* 0x000fc400000000ff */
[----:B------:R-:W-:Y:S01]  /*2e920*/  F2FP.F16.F32.PACK_AB R148, R0, R3 ;  /* 0x000000030094723e */ /* 0x000fe200000000ff */
[----:B0-----:R-:W-:Y:S02]  /*2e930*/  IMAD R161, R161, 0x1c, RZ ;  /* 0x0000001ca1a17824 */ /* 0x001fe400078e02ff */
[----:B---3--:R-:W-:Y:S02]  /*2e940*/  IMAD R165, R165, 0x3e, RZ ;  /* 0x0000003ea5a57824 */ /* 0x008fe400078e02ff */
[----:B-1----:R-:W-:Y:S01]  /*2e950*/  IMAD R169, R169, 0x44, RZ ;  /* 0x00000044a9a97824 */ /* 0x002fe200078e02ff */
[----:B------:R-:W0:Y:S01]  /*2e960*/  LDC R175, c[0x0][0x278] ;  /* 0x00009e00ffaf7b82 */ /* 0x000e220000000800 */
[----:B------:R-:W-:Y:S07]  /*2e970*/  STSM.16.M88.4 [R2], R44 ;  /* 0x0000002c02007844 */ /* 0x000fee0000000200 */
[----:B------:R-:W-:Y:S01]  /*2e980*/  BAR.SYNC.DEFER_BLOCKING 0x0 ;  /* 0x0000000000007b1d */ /* 0x000fe20000010000 */
[----:B----4-:R-:W-:-:S02]  /*2e990*/  IMAD R171, R171, 0x31, RZ ;  /* 0x00000031abab7824 */ /* 0x010fc400078e02ff */
[----:B------:R-:W-:Y:S02]  /*2e9a0*/  IMAD R195, R195, 0x67, RZ ;  /* 0x00000067c3c37824 */ /* 0x000fe400078e02ff */
[----:B------:R-:W-:Y:S01]  /*2e9b0*/  IMAD R205, R205, 0x79, RZ ;  /* 0x00000079cdcd7824 */ /* 0x000fe200078e02ff */
[----:B------:R-:W3:Y:S01]  /*2e9c0*/  LDL.LU R214, [R1+0xf70] ;  /* 0x000f700001d67983 */ /* 0x000ee20000300800 */
[----:B------:R-:W-:-:S03]  /*2e9d0*/  F2FP.F16.F32.PACK_AB R96, R10, R15 ;  /* 0x0000000f0a60723e */ /* 0x000fc600000000ff */
[----:B------:R-:W1:Y:S01]  /*2e9e0*/  LDS.128 R44, [R30] ;  /* 0x000000001e2c7984 */ /* 0x000e620000000c00 */
[----:B------:R-:W-:Y:S01]  /*2e9f0*/  F2FP.F16.F32.PACK_AB R97, R17, R18 ;  /* 0x000000121161723e */ /* 0x000fe200000000ff */
[C---:B------:R-:W-:Y:S01]  /*2ea00*/  IMAD.HI R8, R19.reuse, 0x2, RZ ;  /* 0x0000000213087827 */ /* 0x040fe200078e02ff */
[----:B------:R-:W-:Y:S01]  /*2ea10*/  SHF.L.U32 R15, R19, 0x1, RZ ;  /* 0x00000001130f7819 */ /* 0x000fe200000006ff */
[----:B------:R-:W-:Y:S08]  /*2ea20*/  BAR.SYNC.DEFER_BLOCKING 0x0 ;  /* 0x0000000000007b1d */ /* 0x000ff00000010000 */
[----:B------:R-:W4:Y:S01]  /*2ea30*/  LDC R10, c[0x0][0x278] ;  /* 0x00009e00ff0a7b82 */ /* 0x000f220000000800 */
[----:B------:R-:W-:Y:S01]  /*2ea40*/  F2FP.F16.F32.PACK_AB R150, R192, R191 ;  /* 0x000000bfc096723e */ /* 0x000fe200000000ff */
[----:B------:R-:W3:Y:S01]  /*2ea50*/  LDL.LU R218, [R1+0xf6c] ;  /* 0x000f6c0001da7983 */ /* 0x000ee20000300800 */
[----:B------:R-:W-:-:S03]  /*2ea60*/  SHF.L.U32 R18, R28, 0x1, RZ ;  /* 0x000000011c127819 */ /* 0x000fc600000006ff */
[----:B------:R-:W-:Y:S02]  /*2ea70*/  STSM.16.M88.4 [R2], R40 ;  /* 0x0000002802007844 */ /* 0x000fe40000000200 */
[----:B------:R-:W-:Y:S01]  /*2ea80*/  BAR.SYNC.DEFER_BLOCKING 0x0 ;  /* 0x0000000000007b1d */ /* 0x000fe20000010000 */
[----:B----4-:R-:W-:Y:S02]  /*2ea90*/  SHF.L.U32 R3, R10, 0x1, RZ ;  /* 0x000000010a037819 */ /* 0x010fe400000006ff */
[----:B------:R-:W-:Y:S01]  /*2eaa0*/  PRMT R0, R20, 0x7632, R0 ;  /* 0x0000763214007816 */ /* 0x000fe20000000000 */
[C---:B------:R-:W-:Y:S01]  /*2eab0*/  IMAD R31, R10.reuse, 0x6, RZ ;  /* 0x000000060a1f7824 */ /* 0x040fe200078e02ff */
[----:B------:R-:W-:Y:S02]  /*2eac0*/  SHF.L.U32 R17, R10, 0x2, RZ ;  /* 0x000000020a117819 */ /* 0x000fe400000006ff */
[----:B------:R-:W-:Y:S01]  /*2ead0*/  F2FP.F16.F32.PACK_AB R151, R11, R12 ;  /* 0x0000000c0b97723e */ /* 0x000fe200000000ff */
[----:B------:R-:W4:Y:S01]  /*2eae0*/  LDS.128 R40, [R30] ;  /* 0x000000001e287984 */ /* 0x000f220000000c00 */
[----:B------:R-:W-:Y:S01]  /*2eaf0*/  BAR.SYNC.DEFER_BLOCKING 0x0 ;  /* 0x0000000000007b1d */ /* 0x000fe20000010000 */
[----:B0-----:R-:W-:-:S05]  /*2eb00*/  LEA R175, R175, -R175, 0x6 ;  /* 0x800000afafaf7211 */ /* 0x001fca00078e30ff */
[----:B------:R-:W3:Y:S01]  /*2eb10*/  LDL.LU R222, [R1+0xf68] ;  /* 0x000f680001de7983 */ /* 0x000ee20000300800 */
[----:B------:R-:W-:Y:S01]  /*2eb20*/  IMAD.HI R28, R28, 0x2, RZ ;  /* 0x000000021c1c7827 */ /* 0x000fe200078e02ff */
[----:B------:R-:W-:Y:S02]  /*2eb30*/  IADD3 R18, P3, P5, R18, R140, R15 ;  /* 0x0000008c12127210 */ /* 0x000fe40007d7e00f */
[----:B------:R-:W3:Y:S04]  /*2eb40*/  LDL.LU R13, [R1+0xf64] ;  /* 0x000f6400010d7983 */ /* 0x000ee80000300800 */
[----:B------:R-:W-:Y:S01]  /*2eb50*/  STSM.16.M88.4 [R2], R36 ;  /* 0x0000002402007844 */ /* 0x000fe20000000200 */
[----:B------:R-:W-:Y:S01]  /*2eb60*/  BAR.SYNC.DEFER_BLOCKING 0x0 ;  /* 0x0000000000007b1d */ /* 0x000fe20000010000 */
[----:B------:R-:W-:-:S02]  /*2eb70*/  IADD3.X R19, R28, R141, R8, P3, P5 ;  /* 0x0000008d1c137210 */ /* 0x000fc40001fea408 */
[----:B------:R-:W-:-:S03]  /*2eb80*/  LEA R15, R10, R10, 0x1 ;  /* 0x0000000a0a0f7211 */ /* 0x000fc600078e08ff */
[----:B------:R-:W3:Y:S04]  /*2eb90*/  LDL.LU R14, [R1+0xf60] ;  /* 0x000f6000010e7983 */ /* 0x000ee80000300800 */
[----:B------:R-:W0:Y:S01]  /*2eba0*/  LDS.128 R36, [R30] ;  /* 0x000000001e247984 */ /* 0x000e220000000c00 */
[----:B------:R-:W-:Y:S01]  /*2ebb0*/  BAR.SYNC.DEFER_BLOCKING 0x0 ;  /* 0x0000000000007b1d */ /* 0x000fe20000010000 */
[----:B------:R-:W-:-:S05]  /*2ebc0*/  IADD3 R8, P3, R3, R18, RZ ;  /* 0x0000001203087210 */ /* 0x000fca0007f7e0ff */
[----:B------:R-:W3:Y:S04]  /*2ebd0*/  LDL.LU R11, [R1+0xf5c] ;  /* 0x000f5c00010b7983 */ /* 0x000ee80000300800 */
[----:B------:R-:W-:Y:S01]  /*2ebe0*/  STSM.16.M88.4 [R2], R96 ;  /* 0x0000006002007844 */ /* 0x000fe20000000200 */
[----:B------:R-:W-:Y:S01]  /*2ebf0*/  BAR.SYNC.DEFER_BLOCKING 0x0 ;  /* 0x0000000000007b1d */ /* 0x000fe20000010000 */
[----:B------:R-:W-:-:S05]  /*2ec00*/  LEA.HI.X.SX32 R9, R9, R19, 0x1, P3 ;  /* 0x0000001309097211 */ /* 0x000fca00018f0eff */
[----:B------:R-:W3:Y:S04]  /*2ec10*/  LDL.LU R12, [R1+0xf58] ;  /* 0x000f5800010c7983 */ /* 0x000ee80000300800 */
[----:B------:R-:W0:Y:S01]  /*2ec20*/  LDS.128 R96, [R30] ;  /* 0x000000001e607984 */ /* 0x000e220000000c00 */
[----:B------:R-:W-:Y:S06]  /*2ec30*/  BAR.SYNC.DEFER_BLOCKING 0x0 ;  /* 0x0000000000007b1d */ /* 0x000fec0000010000 */
[----:B------:R1:W-:Y:S02]  /*2ec40*/  STSM.16.M88.4 [R2], R144 ;  /* 0x0000009002007844 */ /* 0x0003e40000000200 */
[----:B------:R-:W-:Y:S01]  /*2ec50*/  BAR.SYNC.DEFER_BLOCKING 0x0 ;  /* 0x0000000000007b1d */ /* 0x000fe20000010000 */
[----:B--2---:R-:W-:-:S02]  /*2ec60*/  LEA R28, P3, R29, R18, 0x2 ;  /* 0x000000121d1c7211 */ /* 0x004fc400078610ff */
[----:B-1----:R-:W-:-:S05]  /*2ec70*/  IADD3 R144, P5, R31, R18, RZ ;  /* 0x000000121f907210 */ /* 0x002fca0007fbe0ff */
[----:B------:R-:W1:Y:S01]  /*2ec80*/  LDC R146, c[0x0][0x278] ;  /* 0x00009e00ff927b82 */ /* 0x000e620000000800 */
[----:B------:R-:W2:Y:S07]  /*2ec90*/  LDS.128 R140, [R30] ;  /* 0x000000001e8c7984 */ /* 0x000eae0000000c00 */
[----:B------:R-:W-:Y:S06]  /*2eca0*/  BAR.SYNC.DEFER_BLOCKING 0x0 ;  /* 0x0000000000007b1d */ /* 0x000fec0000010000 */
[----:B------:R4:W-:Y:S02]  /*2ecb0*/  STSM.16.M88.4 [R2], R148 ;  /* 0x0000009402007844 */ /* 0x0009e40000000200 */
[----:B------:R-:W-:Y:S01]  /*2ecc0*/  BAR.SYNC.DEFER_BLOCKING 0x0 ;  /* 0x0000000000007b1d */ /* 0x000fe20000010000 */
[-C--:B------:R-:W-:Y:S01]  /*2ecd0*/  LEA.HI.X.SX32 R29, R3, R19.reuse, 0x1, P3 ;  /* 0x00000013031d7211 */ /* 0x080fe200018f0eff */
[----:B------:R-:W-:Y:S01]  /*2ece0*/  IMAD R147, R10, 0xa, RZ ;  /* 0x0000000a0a937824 */ /* 0x000fe200078e02ff */
[----:B------:R-:W-:-:S02]  /*2ecf0*/  LEA.HI.X.SX32 R145, R15, R19, 0x1, P5 ;  /* 0x000000130f917211 */ /* 0x000fc400028f0eff */
[----:B----4-:R-:W-:-:S03]  /*2ed00*/  LEA R2, P6, R153, R18, 0x3 ;  /* 0x0000001299027211 */ /* 0x010fc600078c18ff */
[----:B------:R-:W4:Y:S08]  /*2ed10*/  LDC R148, c[0x0][0x278] ;  /* 0x00009e00ff947b82 */ /* 0x000f300000000800 */
[----:B------:R-:W0:Y:S01]  /*2ed20*/  LDC R153, c[0x0][0x278] ;  /* 0x00009e00ff997b82 */ /* 0x000e220000000800 */
[----:B------:R-:W-:Y:S04]  /*2ed30*/  STG.E.U16 desc[UR60][R18.64], R20 ;  /* 0x0000001412007986 */ /* 0x000fe8000c10153c */
[----:B------:R2:W-:Y:S01]  /*2ed40*/  STG.E.U16 desc[UR60][R8.64], R0 ;  /* 0x0000000008007986 */ /* 0x0005e2000c10153c */
[----:B------:R-:W-:-:S02]  /*2ed50*/  LEA.HI.X.SX32 R3, R17, R19, 0x1, P6 ;  /* 0x0000001311037211 */ /* 0x000fc400030f0eff */
[----:B------:R-:W-:Y:S01]  /*2ed60*/  PRMT R15, R21, 0x7632, R15 ;  /* 0x00007632150f7816 */ /* 0x000fe2000000000f */
[----:B------:R1:W-:Y:S01]  /*2ed70*/  STG.E.U16 desc[UR60][R28.64], R21 ;  /* 0x000000151c007986 */ /* 0x0003e2000c10153c */
[----:B--2---:R-:W2:Y:S01]  /*2ed80*/  LDC R0, c[0x0][0x278] ;  /* 0x00009e00ff007b82 */ /* 0x004ea20000000800 */
[----:B------:R-:W-:Y:S02]  /*2ed90*/  LEA R9, R10, R10, 0x2 ;  /* 0x0000000a0a097211 */ /* 0x000fe400078e10ff */
[-C--:B------:R-:W-:Y:S02]  /*2eda0*/  IADD3 R8, P5, R147, R18.reuse, RZ ;  /* 0x0000001293087210 */ /* 0x080fe40007fbe0ff */
[----:B-1----:R-:W-:-:S03]  /*2edb0*/  LEA R28, P6, R157, R18, 0x4 ;  /* 0x000000129d1c7211 */ /* 0x002fc600078c20ff */
[----:B------:R-:W1:Y:S01]  /*2edc0*/  LDC R157, c[0x0][0x278] ;  /* 0x00009e00ff9d7b82 */ /* 0x000e620000000800 */
[----:B------:R4:W-:Y:S01]  /*2edd0*/  STG.E.U16 desc[UR60][R144.64], R15 ;  /* 0x0000000f90007986 */ /* 0x0009e2000c10153c */
[----:B------:R-:W-:Y:S01]  /*2ede0*/  PRMT R29, R22, 0x7632, R29 ;  /* 0x00007632161d7816 */ /* 0x000fe2000000001d */
[C---:B------:R-:W-:Y:S01]  /*2edf0*/  IMAD R149, R10.reuse, 0xc, RZ ;  /* 0x0000000c0a957824 */ /* 0x040fe200078e02ff */
[----:B------:R-:W-:Y:S01]  /*2ee00*/  LEA.HI.X.SX32 R9, R9, R19, 0x1, P5 ;  /* 0x0000001309097211 */ /* 0x000fe200028f0eff */
[C---:B------:R-:W-:Y:S01]  /*2ee10*/  IMAD R151, R10.reuse, 0xe, RZ ;  /* 0x0000000e0a977824 */ /* 0x040fe200078e02ff */
[----:B------:R0:W-:Y:S01]  /*2ee20*/  STG.E.U16 desc[UR60][R2.64], R22 ;  /* 0x0000001602007986 */ /* 0x0001e2000c10153c */
[----:B------:R-:W-:-:S03]  /*2ee30*/  SHF.L.U32 R17, R10, 0x3, RZ ;  /* 0x000000030a117819 */ /* 0x000fc600000006ff */
[----:B------:R-:W-:Y:S01]  /*2ee40*/  IADD3 R20, P5, R151, R18, RZ ;  /* 0x0000001297147210 */ /* 0x000fe20007fbe0ff */
[----:B------:R0:W-:Y:S01]  /*2ee50*/  STG.E.U16 desc[UR60][R8.64], R29 ;  /* 0x0000001d08007986 */ /* 0x0001e2000c10153c */
[----:B----4-:R-:W-:Y:S01]  /*2ee60*/  LEA R15, R10, -R10, 0x3 ;  /* 0x8000000a0a0f7211 */ /* 0x010fe200078e18ff */
[----:B0-----:R-:W-:Y:S01]  /*2ee70*/  IMAD R153, R153, 0x14, RZ ;  /* 0x0000001499997824 */ /* 0x001fe200078e02ff */
[----:B------:R-:W0:Y:S01]  /*2ee80*/  LDC R144, c[0x0][0x278] ;  /* 0x00009e00ff907b82 */ /* 0x000e220000000800 */
[----:B------:R-:W-:-:S07]  /*2ee90*/  IADD3 R2, P3, R149, R18, RZ ;  /* 0x0000001295027210 */ /* 0x000fce0007f7e0ff */
[----:B------:R-:W4:Y:S01]  /*2eea0*/  LDC R22, c[0x0][0x278] ;  /* 0x00009e00ff167b82 */ /* 0x000f220000000800 */
[-C--:B------:R-:W-:Y:S02]  /*2eeb0*/  LEA.HI.X.SX32 R29, R17, R19.reuse, 0x1, P6 ;  /* 0x00000013111d7211 */ /* 0x080fe400030f0eff */
[-C--:B------:R-:W-:Y:S01]  /*2eec0*/  LEA.HI.X.SX32 R3, R31, R19.reuse, 0x1, P3 ;  /* 0x000000131f037211 */ /* 0x080fe200018f0eff */
[----:B--2---:R-:W-:Y:S01]  /*2eed0*/  IMAD R31, R0, 0x12, RZ ;  /* 0x00000012001f7824 */ /* 0x004fe200078e02ff */
[----:B------:R-:W-:-:S03]  /*2eee0*/  LEA.HI.X.SX32 R21, R15, R19, 0x1, P5 ;  /* 0x000000130f157211 */ /* 0x000fc600028f0eff */
[----:B------:R-:W2:Y:S01]  /*2eef0*/  LDC R17, c[0x0][0x278] ;  /* 0x00009e00ff117b82 */ /* 0x000ea20000000800 */
[----:B------:R-:W-:Y:S01]  /*2ef00*/  PRMT R15, R23, 0x7632, R15 ;  /* 0x00007632170f7816 */ /* 0x000fe2000000000f */
[----:B------:R1:W-:Y:S01]  /*2ef10*/  STG.E.U16 desc[UR60][R2.64], R23 ;  /* 0x0000001702007986 */ /* 0x0003e2000c10153c */
[----:B------:R-:W-:-:S05]  /*2ef20*/  LEA R9, R10, R10, 0x3 ;  /* 0x0000000a0a097211 */ /* 0x000fca00078e18ff */
[----:B------:R-:W0:Y:S01]  /*2ef30*/  LDC R0, c[0x0][0x278] ;  /* 0x00009e00ff007b82 */ /* 0x000e220000000800 */
[----:B------:R1:W-:Y:S01]  /*2ef40*/  STG.E.U16 desc[UR60][R20.64], R15 ;  /* 0x0000000f14007986 */ /* 0x0003e2000c10153c */
[----:B------:R-:W-:-:S03]  /*2ef50*/  IADD3 R8, P5, R153, R18, RZ ;  /* 0x0000001299087210 */ /* 0x000fc60007fbe0ff */
[----:B------:R4:W-:Y:S01]  /*2ef60*/  STG.E.U16 desc[UR60][R28.64], R24 ;  /* 0x000000181c007986 */ /* 0x0009e2000c10153c */
[-C--:B-1----:R-:W-:Y:S02]  /*2ef70*/  IADD3 R2, P3, R31, R18.reuse, RZ ;  /* 0x000000121f027210 */ /* 0x082fe40007f7e0ff */
[----:B------:R-:W1:Y:S01]  /*2ef80*/  LDC R145, c[0x0][0x278] ;  /* 0x00009e00ff917b82 */ /* 0x000e620000000800 */
[----:B------:R-:W-:Y:S01]  /*2ef90*/  IMAD R157, R157, 0x18, RZ ;  /* 0x000000189d9d7824 */ /* 0x000fe200078e02ff */
[----:B------:R-:W-:Y:S01]  /*2efa0*/  LEA.HI.X.SX32 R3, R9, R19, 0x1, P3 ;  /* 0x0000001309037211 */ /* 0x000fe200018f0eff */
[----:B------:R-:W-:Y:S01]  /*2efb0*/  IMAD R15, R10, 0xb, RZ ;  /* 0x0000000b0a0f7824 */ /* 0x000fe200078e02ff */
[----:B------:R-:W-:-:S04]  /*2efc0*/  IADD3 R20, P6, R155, R18, RZ ;  /* 0x000000129b147210 */ /* 0x000fc80007fde0ff */
[----:B----4-:R-:W4:Y:S01]  /*2efd0*/  LDC R29, c[0x0][0x278] ;  /* 0x00009e00ff1d7b82 */ /* 0x010f220000000800 */
[----:B------:R-:W-:Y:S02]  /*2efe0*/  PRMT R24, R24, 0x7632, R24 ;  /* 0x0000763218187816 */ /* 0x000fe40000000018 */
[-C--:B------:R-:W-:Y:S02]  /*2eff0*/  LEA.HI.X.SX32 R9, R147, R19.reuse, 0x1, P5 ;  /* 0x0000001393097211 */ /* 0x080fe400028f0eff */
[----:B------:R-:W-:Y:S01]  /*2f000*/  LEA.HI.X.SX32 R21, R15, R19, 0x1, P6 ;  /* 0x000000130f157211 */ /* 0x000fe200030f0eff */
[----:B------:R2:W-:Y:S01]  /*2f010*/  STG.E.U16 desc[UR60][R2.64], R24 ;  /* 0x0000001802007986 */ /* 0x0005e2000c10153c */
[----:B------:R-:W-:Y:S01]  /*2f020*/  PRMT R23, R25, 0x7632, R23 ;  /* 0x0000763219177816 */ /* 0x000fe20000000017 */
[----:B------:R-:W4:Y:S02]  /*2f030*/  LDC R28, c[0x0][0x278] ;  /* 0x00009e00ff1c7b82 */ /* 0x000f240000000800 */
[----:B------:R2:W-:Y:S01]  /*2f040*/  STG.E.U16 desc[UR60][R8.64], R25 ;  /* 0x0000001908007986 */ /* 0x0005e2000c10153c */
[----:B------:R-:W-:-:S03]  /*2f050*/  IMAD R15, R10, 0xd, RZ ;  /* 0x0000000d0a0f7824 */ /* 0x000fc600078e02ff */
[----:B------:R0:W-:Y:S01]  /*2f060*/  STG.E.U16 desc[UR60][R20.64], R23 ;  /* 0x0000001714007986 */ /* 0x0001e2000c10153c */
[----:B--2---:R-:W-:Y:S01]  /*2f070*/  LEA R17, R17, -R17, 0x4 ;  /* 0x8000001111117211 */ /* 0x004fe200078e20ff */
[----:B------:R-:W2:Y:S01]  /*2f080*/  LDC R10, c[0x0][0x278] ;  /* 0x00009e00ff0a7b82 */ /* 0x000ea20000000800 */
[----:B------:R-:W-:Y:S01]  /*2f090*/  IADD3 R2, P5, R157, R18, RZ ;  /* 0x000000129d027210 */ /* 0x000fe20007fbe0ff */
[----:B------:R-:W-:-:S03]  /*2f0a0*/  IMAD R9, R22, 0x1e, RZ ;  /* 0x0000001e16097824 */ /* 0x000fc600078e02ff */
[----:B------:R-:W-:-:S03]  /*2f0b0*/  LEA.HI.X.SX32 R3, R149, R19, 0x1, P5 ;  /* 0x0000001395037211 */ /* 0x000fc600028f0eff */
[----:B------:R-:W2:Y:S01]  /*2f0c0*/  LDC R8, c[0x0][0x278] ;  /* 0x00009e00ff087b82 */ /* 0x000ea20000000800 */
[-C--:B------:R-:W-:Y:S02]  /*2f0d0*/  IADD3 R22, P5, R161, R18.reuse, RZ ;  /* 0x00000012a1167210 */ /* 0x080fe40007fbe0ff */
[-C--:B0-----:R-:W-:Y:S02]  /*2f0e0*/  IADD3 R20, P3, R159, R18.reuse, RZ ;  /* 0x000000129f147210 */ /* 0x081fe40007f7e0ff */
[----:B------:R-:W-:Y:S01]  /*2f0f0*/  IADD3 R24, P6, R9, R18, RZ ;  /* 0x0000001209187210 */ /* 0x000fe20007fde0ff */
[----:B------:R0:W-:Y:S01]  /*2f100*/  STG.E.U16 desc[UR60][R2.64], R26 ;  /* 0x0000001a02007986 */ /* 0x0001e2000c10153c */
[-C--:B------:R-:W-:Y:S01]  /*2f110*/  LEA.HI.X.SX32 R21, R15, R19.reuse, 0x1, P3 ;  /* 0x000000130f157211 */ /* 0x080fe200018f0eff */
[----:B------:R-:W2:Y:S01]  /*2f120*/  LDC R147, c[0x0][0x278] ;  /* 0x00009e00ff937b82 */ /* 0x000ea20000000800 */
[----:B------:R-:W-:Y:S02]  /*2f130*/  PRMT R149, R26, 0x7632, R149 ;  /* 0x000076321a957816 */ /* 0x000fe40000000095 */
[-C--:B------:R-:W-:Y:S01]  /*2f140*/  LEA.HI.X.SX32 R23, R151, R19.reuse, 0x1, P5 ;  /* 0x0000001397177211 */ /* 0x080fe200028f0eff */
[----:B------:R-:W-:Y:S01]  /*2f150*/  IMAD R15, R144, 0x22, RZ ;  /* 0x00000022900f7824 */ /* 0x000fe200078e02ff */
[----:B------:R-:W-:-:S02]  /*2f160*/  LEA.HI.X.SX32 R25, R17, R19, 0x1, P6 ;  /* 0x0000001311197211 */ /* 0x000fc400030f0eff */
[----:B------:R-:W-:Y:S01]  /*2f170*/  PRMT R150, R27, 0x7632, R150 ;  /* 0x000076321b967816 */ /* 0x000fe20000000096 */
[----:B-1----:R-:W-:Y:S01]  /*2f180*/  IMAD R17, R145, 0x24, RZ ;  /* 0x0000002491117824 */ /* 0x002fe200078e02ff */
[----:B0-----:R-:W-:Y:S01]  /*2f190*/  SHF.L.U32 R3, R0, 0x4, RZ ;  /* 0x0000000400037819 */ /* 0x001fe200000006ff */
[----:B------:R0:W-:Y:S01]  /*2f1a0*/  STG.E.U16 desc[UR60][R20.64], R149 ;  /* 0x0000009514007986 */ /* 0x0001e2000c10153c */
[-C--:B------:R-:W-:Y:S01]  /*2f1b0*/  LEA R2, P5, R163, R18.reuse, 0x5 ;  /* 0x00000012a3027211 */ /* 0x080fe200078a28ff */
[----:B------:R-:W1:Y:S02]  /*2f1c0*/  LDC R151, c[0x0][0x278] ;  /* 0x00009e00ff977b82 */ /* 0x000e640000000800 */
[----:B------:R0:W-:Y:S01]  /*2f1d0*/  STG.E.U16 desc[UR60][R22.64], R27 ;  /* 0x0000001b16007986 */ /* 0x0001e2000c10153c */
[----:B------:R-:W-:Y:S02]  /*2f1e0*/  LEA.HI.X.SX32 R3, R3, R19, 0x1, P5 ;  /* 0x0000001303037211 */ /* 0x000fe400028f0eff */
[----:B----4-:R-:W-:Y:S01]  /*2f1f0*/  LEA R29, R29, R29, 0x4 ;  /* 0x0000001d1d1d7211 */ /* 0x010fe200078e20ff */
[----:B------:R4:W-:Y:S01]  /*2f200*/  STG.E.U16 desc[UR60][R24.64], R150 ;  /* 0x0000009618007986 */ /* 0x0009e2000c10153c */
[----:B------:R-:W-:Y:S01]  /*2f210*/  IADD3 R26, P5, R17, R18, RZ ;  /* 0x00000012111a7210 */ /* 0x000fe20007fbe0ff */
[----:B------:R-:W1:Y:S02]  /*2f220*/  LDC R0, c[0x0][0x278] ;  /* 0x00009e00ff007b82 */ /* 0x000e640000000800 */
[----:B------:R4:W-:Y:S01]  /*2f230*/  STG.E.U16 desc[UR60][R2.64], R4 ;  /* 0x0000000402007986 */ /* 0x0009e2000c10153c */
[----:B0-----:R-:W-:Y:S01]  /*2f240*/  IMAD R21, R146, 0x26, RZ ;  /* 0x0000002692157824 */ /* 0x001fe200078e02ff */
[----:B------:R-:W-:Y:S01]  /*2f250*/  PRMT R20, R5, 0x7632, R20 ;  /* 0x0000763205147816 */ /* 0x000fe20000000014 */
[----:B------:R-:W-:-:S03]  /*2f260*/  IMAD R23, R28, 0x13, RZ ;  /* 0x000000131c177824 */ /* 0x000fc600078e02ff */
[----:B------:R-:W0:Y:S01]  /*2f270*/  LDC R149, c[0x0][0x278] ;  /* 0x00009e00ff957b82 */ /* 0x000e220000000800 */
[-C--:B----4-:R-:W-:Y:S02]  /*2f280*/  IADD3 R24, P3, R15, R18.reuse, RZ ;  /* 0x000000120f187210 */ /* 0x090fe40007f7e0ff */
[-C--:B------:R-:W-:Y:S02]  /*2f290*/  LEA.HI.X.SX32 R27, R31, R19.reuse, 0x1, P5 ;  /* 0x000000131f1b7211 */ /* 0x080fe400028f0eff */
[-C--:B------:R-:W-:Y:S02]  /*2f2a0*/  LEA.HI.X.SX32 R25, R29, R19.reuse, 0x1, P3 ;  /* 0x000000131d197211 */ /* 0x080fe400018f0eff */
[----:B------:R-:W-:Y:S01]  /*2f2b0*/  PRMT R3, R4, 0x7632, R3 ;  /* 0x0000763204037816 */ /* 0x000fe20000000003 */
[----:B------:R-:W4:Y:S04]  /*2f2c0*/  LDC R22, c[0x0][0x278] ;  /* 0x00009e00ff167b82 */ /* 0x000f280000000800 */
[----:B------:R-:W-:Y:S04]  /*2f2d0*/  STG.E.U16 desc[UR60][R24.64], R3 ;  /* 0x0000000318007986 */ /* 0x000fe8000c10153c */
[----:B------:R2:W-:Y:S01]  /*2f2e0*/  STG.E.U16 desc[UR60][R26.64], R5 ;  /* 0x000000051a007986 */ /* 0x0005e2000c10153c */
[----:B------:R-:W-:Y:S01]  /*2f2f0*/  IADD3 R144, P6, R21, R18, RZ ;  /* 0x0000001215907210 */ /* 0x000fe20007fde0ff */
[----:B------:R-:W-:Y:S01]  /*2f300*/  IMAD R31, R148, 0x2c, RZ ;  /* 0x0000002c941f7824 */ /* 0x000fe200078e02ff */
[----:B------:R-:W3:Y:S02]  /*2f310*/  LDC R28, c[0x0][0x278] ;  /* 0x00009e00ff1c7b82 */ /* 0x000ee40000000800 */
[----:B------:R-:W-:-:S06]  /*2f320*/  LEA.HI.X.SX32 R145, R23, R19, 0x1, P6 ;  /* 0x0000001317917211 */ /* 0x000fcc00030f0eff */
[----:B------:R-:W3:Y:S01]  /*2f330*/  LDC R163, c[0x0][0x278] ;  /* 0x00009e00ffa37b82 */ /* 0x000ee20000000800 */
[----:B--2---:R-:W-:-:S07]  /*2f340*/  IMAD R5, R8, 0x15, RZ ;  /* 0x0000001508057824 */ /* 0x004fce00078e02ff */
[----:B------:R-:W2:Y:S01]  /*2f350*/  LDC R8, c[0x0][0x278] ;  /* 0x00009e00ff087b82 */ /* 0x000ea20000000800 */
[----:B------:R-:W-:Y:S02]  /*2f360*/  IMAD R23, R10, 0x28, RZ ;  /* 0x000000280a177824 */ /* 0x000fe400078e02ff */
[----:B------:R-:W-:Y:S01]  /*2f370*/  IMAD R29, R147, 0x2a, RZ ;  /* 0x0000002a931d7824 */ /* 0x000fe200078e02ff */
[-C--:B------:R-:W-:Y:S02]  /*2f380*/  IADD3 R24, P6, R31, R18.reuse, RZ ;  /* 0x000000121f187210 */ /* 0x080fe40007fde0ff */
[-C--:B------:R-:W-:Y:S01]  /*2f390*/  IADD3 R2, P3, R23, R18.reuse, RZ ;  /* 0x0000001217027210 */ /* 0x080fe20007f7e0ff */
[----:B------:R0:W-:Y:S01]  /*2f3a0*/  STG.E.U16 desc[UR60][R144.64], R20 ;  /* 0x0000001490007986 */ /* 0x0001e2000c10153c */
[----:B------:R-:W-:Y:S01]  /*2f3b0*/  IADD3 R4, P5, R29, R18, RZ ;  /* 0x000000121d047210 */ /* 0x000fe20007fbe0ff */
[----:B------:R-:W3:Y:S01]  /*2f3c0*/  LDC R26, c[0x0][0x278] ;  /* 0x00009e00ff1a7b82 */ /* 0x000ee20000000800 */
[----:B------:R-:W-:-:S02]  /*2f3d0*/  LEA.HI.X.SX32 R25, R155, R19, 0x1, P6 ;  /* 0x000000139b197211 */ /* 0x000fc400030f0eff */
[-C--:B------:R-:W-:Y:S01]  /*2f3e0*/  LEA.HI.X.SX32 R3, R153, R19.reuse, 0x1, P3 ;  /* 0x0000001399037211 */ /* 0x080fe200018f0eff */
[----:B-1----:R-:W-:Y:S01]  /*2f3f0*/  IMAD R151, R151, 0x2e, RZ ;  /* 0x0000002e97977824 */ /* 0x002fe200078e02ff */
[----:B------:R-:W-:-:S03]  /*2f400*/  LEA.HI.X.SX32 R5, R5, R19, 0x1, P5 ;  /* 0x0000001305057211 */ /* 0x000fc600028f0eff */
[----:B------:R-:W1:Y:S01]  /*2f410*/  LDC R155, c[0x0][0x278] ;  /* 0x00009e00ff9b7b82 */ /* 0x000e620000000800 */
[----:B------:R-:W-:Y:S01]  /*2f420*/  PRMT R27, R6, 0x7632, R27 ;  /* 0x00007632061b7816 */ /* 0x000fe2000000001b */
[----:B------:R4:W-:Y:S06]  /*2f430*/  STG.E.U16 desc[UR60][R2.64], R6 ;  /* 0x0000000602007986 */ /* 0x0009ec000c10153c */
[----:B0-----:R-:W0:Y:S01]  /*2f440*/  LDC R20, c[0x0][0x278] ;  /* 0x00009e00ff147b82 */ /* 0x001e220000000800 */
[----:B------:R-:W-:Y:S01]  /*2f450*/  STG.E.U16 desc[UR60][R4.64], R27 ;  /* 0x0000001b04007986 */ /* 0x000fe2000c10153c */
[----:B------:R-:W-:-:S06]  /*2f460*/  PRMT R145, R7, 0x7632, R145 ;  /* 0x0000763207917816 */ /* 0x000fcc0000000091 */
[----:B------:R-:W0:Y:S01]  /*2f470*/  LDC R144, c[0x0][0x278] ;  /* 0x00009e00ff907b82 */ /* 0x000e220000000800 */
[----:B----4-:R-:W-:Y:S01]  /*2f480*/  IMAD R3, R0, 0x17, RZ ;  /* 0x0000001700037824 */ /* 0x010fe200078e02ff */
[----:B------:R2:W-:Y:S01]  /*2f490*/  STG.E.U16 desc[UR60][R24.64], R7 ;  /* 0x0000000718007986 */ /* 0x0005e2000c10153c */
[----:B------:R-:W-:Y:S01]  /*2f4a0*/  IMAD R149, R149, 0x30, RZ ;  /* 0x0000003095957824 */ /* 0x000fe200078e02ff */
[----:B------:R-:W-:-:S04]  /*2f4b0*/  IADD3 R2, P5, R151, R18, RZ ;  /* 0x0000001297027210 */ /* 0x000fc80007fbe0ff */
[----:B------:R-:W4:Y:S01]  /*2f4c0*/  LDC R10, c[0x0][0x278] ;  /* 0x00009e00ff0a7b82 */ /* 0x000f220000000800 */
[----:B------:R-:W-:Y:S01]  /*2f4d0*/  IMAD R147, R22, 0x32, RZ ;  /* 0x0000003216937824 */ /* 0x000fe200078e02ff */
[----:B------:R-:W-:Y:S01]  /*2f4e0*/  LEA.HI.X.SX32 R3, R3, R19, 0x1, P5 ;  /* 0x0000001303037211 */ /* 0x000fe200028f0eff */
[----:B--2---:R-:W-:-:S05]  /*2f4f0*/  IMAD R7, R8, 0x19, RZ ;  /* 0x0000001908077824 */ /* 0x004fca00078e02ff */
[----:B------:R-:W2:Y:S01]  /*2f500*/  LDC R8, c[0x0][0x278] ;  /* 0x00009e00ff087b82 */ /* 0x000ea20000000800 */
[-C--:B------:R-:W-:Y:S02]  /*2f510*/  IADD3 R4, P3, R149, R18.reuse, RZ ;  /* 0x0000001295047210 */ /* 0x080fe40007f7e0ff */
[-C--:B------:R-:W-:Y:S01]  /*2f520*/  IADD3 R6, P5, R147, R18.reuse, RZ ;  /* 0x0000001293067210 */ /* 0x080fe20007fbe0ff */
[----:B---3--:R-:W-:Y:S01]  /*2f530*/  IMAD R153, R28, 0x34, RZ ;  /* 0x000000341c997824 */ /* 0x008fe200078e02ff */
[-C--:B------:R-:W-:Y:S01]  /*2f540*/  LEA.HI.X.SX32 R5, R157, R19.reuse, 0x1, P3 ;  /* 0x000000139d057211 */ /* 0x080fe200018f0eff */
[----:B------:R3:W-:Y:S01]  /*2f550*/  STG.E.U16 desc[UR60][R2.64], R145 ;  /* 0x0000009102007986 */ /* 0x0007e2000c10153c */
[-C--:B------:R-:W-:Y:S01]  /*2f560*/  LEA.HI.X.SX32 R7, R7, R19.reuse, 0x1, P5 ;  /* 0x0000001307077211 */ /* 0x080fe200028f0eff */
[----:B------:R-:W2:Y:S01]  /*2f570*/  LDC R0, c[0x0][0x278] ;  /* 0x00009e00ff007b82 */ /* 0x000ea20000000800 */
[----:B------:R-:W-:Y:S01]  /*2f580*/  IADD3 R24, P6, R153, R18, RZ ;  /* 0x0000001299187210 */ /* 0x000fe20007fde0ff */
[----:B------:R-:W-:Y:S06]  /*2f590*/  STG.E.U16 desc[UR60][R4.64], R32 ;  /* 0x0000002004007986 */ /* 0x000fec000c10153c */
[----:B------:R-:W2:Y:S01]  /*2f5a0*/  LDC R22, c[0x0][0x278] ;  /* 0x00009e00ff167b82 */ /* 0x000ea20000000800 */
[----:B---3--:R-:W-:Y:S01]  /*2f5b0*/  PRMT R3, R32, 0x7632, R3 ;  /* 0x0000763220037816 */ /* 0x008fe20000000003 */
[----:B-1----:R-:W-:Y:S01]  /*2f5c0*/  IMAD R155, R155, 0x36, RZ ;  /* 0x000000369b9b7824 */ /* 0x002fe200078e02ff */
[----:B------:R-:W-:Y:S01]  /*2f5d0*/  LEA.HI.X.SX32 R25, R159, R19, 0x1, P6 ;  /* 0x000000139f197211 */ /* 0x000fe200030f0eff */
[----:B------:R-:W-:-:S04]  /*2f5e0*/  IMAD R157, R26, 0x38, RZ ;  /* 0x000000381a9d7824 */ /* 0x000fc800078e02ff */
[----:B------:R-:W1:Y:S01]  /*2f5f0*/  LDC R28, c[0x0][0x278] ;  /* 0x00009e00ff1c7b82 */ /* 0x000e620000000800 */
[----:B------:R3:W-:Y:S01]  /*2f600*/  STG.E.U16 desc[UR60][R6.64], R3 ;  /* 0x0000000306007986 */ /* 0x0007e2000c10153c */
[----:B0-----:R-:W-:-:S06]  /*2f610*/  IMAD R159, R144, 0x3a, RZ ;  /* 0x0000003a909f7824 */ /* 0x001fcc00078e02ff */
[----:B------:R-:W0:Y:S01]  /*2f620*/  LDC R27, c[0x0][0x278] ;  /* 0x00009e00ff1b7b82 */ /* 0x000e220000000800 */
[----:B---3--:R-:W-:-:S07]  /*2f630*/  IMAD R7, R20, 0x1d, RZ ;  /* 0x0000001d14077824 */ /* 0x008fce00078e02ff */
[----:B------:R-:W3:Y:S01]  /*2f640*/  LDC R145, c[0x0][0x278] ;  /* 0x00009e00ff917b82 */ /* 0x000ee20000000800 */
[----:B----4-:R-:W-:Y:S01]  /*2f650*/  IMAD R3, R10, 0x1b, RZ ;  /* 0x0000001b0a037824 */ /* 0x010fe200078e02ff */
[-C--:B------:R-:W-:Y:S02]  /*2f660*/  IADD3 R2, P3, R155, R18.reuse, RZ ;  /* 0x000000129b027210 */ /* 0x080fe40007f7e0ff */
[----:B------:R-:W-:-:S04]  /*2f670*/  IADD3 R4, P5, R157, R18, RZ ;  /* 0x000000129d047210 */ /* 0x000fc80007fbe0ff */
[----:B------:R-:W4:Y:S01]  /*2f680*/  LDC R20, c[0x0][0x278] ;  /* 0x00009e00ff147b82 */ /* 0x000f220000000800 */
[----:B------:R-:W-:Y:S01]  /*2f690*/  IADD3 R6, P6, R159, R18, RZ ;  /* 0x000000129f067210 */ /* 0x000fe20007fde0ff */
[----:B------:R1:W-:Y:S01]  /*2f6a0*/  STG.E.U16 desc[UR60][R24.64], R33 ;  /* 0x0000002118007986 */ /* 0x0003e2000c10153c */
[-C--:B------:R-:W-:Y:S02]  /*2f6b0*/  LEA.HI.X.SX32 R3, R3, R19.reuse, 0x1, P3 ;  /* 0x0000001303037211 */ /* 0x080fe400018f0eff */
[-C--:B------:R-:W-:Y:S01]  /*2f6c0*/  LEA.HI.X.SX32 R5, R161, R19.reuse, 0x1, P5 ;  /* 0x00000013a1057211 */ /* 0x080fe200028f0eff */
[----:B--2---:R-:W-:Y:S02]  /*2f6d0*/  IMAD R161, R8, 0x3c, RZ ;  /* 0x0000003c08a17824 */ /* 0x004fe400078e02ff */
[----:B------:R-:W2:Y:S01]  /*2f6e0*/  LDC R10, c[0x0][0x278] ;  /* 0x00009e00ff0a7b82 */ /* 0x000ea20000000800 */
[----:B------:R-:W-:Y:S02]  /*2f6f0*/  LEA.HI.X.SX32 R7, R7, R19, 0x1, P6 ;  /* 0x0000001307077211 */ /* 0x000fe400030f0eff */
[----:B-1----:R-:W-:-:S02]  /*2f700*/  PRMT R33, R33, 0x7632, R33 ;  /* 0x0000763221217816 */ /* 0x002fc40000000021 */
[----:B------:R-:W-:-:S03]  /*2f710*/  PRMT R24, R34, 0x7632, R24 ;  /* 0x0000763222187816 */ /* 0x000fc60000000018 */
[----:B------:R-:W1:Y:S01]  /*2f720*/  LDC R32, c[0x0][0x278] ;  /* 0x00009e00ff207b82 */ /* 0x000e620000000800 */
[----:B------:R-:W-:Y:S01]  /*2f730*/  IADD3 R8, P5, R161, R18, RZ ;  /* 0x00000012a1087210 */ /* 0x000fe20007fbe0ff */
[----:B------:R0:W-:Y:S01]  /*2f740*/  STG.E.U16 desc[UR60][R2.64], R33 ;  /* 0x0000002102007986 */ /* 0x0001e2000c10153c */
[----:B------:R-:W-:-:S03]  /*2f750*/  LEA R25, R0, -R0, 0x5 ;  /* 0x8000000000197211 */ /* 0x000fc600078e28ff */
[----:B------:R3:W-:Y:S01]  /*2f760*/  STG.E.U16 desc[UR60][R4.64], R34 ;  /* 0x0000002204007986 */ /* 0x0007e2000c10153c */
[----:B------:R-:W-:Y:S01]  /*2f770*/  LEA.HI.X.SX32 R9, R9, R19, 0x1, P5 ;  /* 0x0000001309097211 */ /* 0x000fe200028f0eff */
[----:B------:R-:W1:Y:S02]  /*2f780*/  LDC R0, c[0x0][0x278] ;  /* 0x00009e00ff007b82 */ /* 0x000e640000000800 */
[----:B------:R3:W-:Y:S01]  /*2f790*/  STG.E.U16 desc[UR60][R6.64], R24 ;  /* 0x0000001806007986 */ /* 0x0007e2000c10153c */
[----:B0-----:R-:W-:Y:S01]  /*2f7a0*/  SHF.L.U32 R27, R27, 0x5, RZ ;  /* 0x000000051b1b7819 */ /* 0x001fe200000006ff */
[----:B------:R-:W-:Y:S01]  /*2f7b0*/  IMAD R3, R28, 0x42, RZ ;  /* 0x000000421c037824 */ /* 0x000fe200078e02ff */
[----:B------:R-:W-:-:S03]  /*2f7c0*/  PRMT R2, R35, 0x7632, R2 ;  /* 0x0000763223027816 */ /* 0x000fc60000000002 */
[----:B------:R-:W0:Y:S01]  /*2f7d0*/  LDC R28, c[0x0][0x278] ;  /* 0x00009e00ff1c7b82 */ /* 0x000e220000000800 */
[----:B---3--:R-:W-:Y:S02]  /*2f7e0*/  IADD3 R4, P3, R165, R18, RZ ;  /* 0x00000012a5047210 */ /* 0x008fe40007f7e0ff */
[----:B------:R-:W-:-:S05]  /*2f7f0*/  LEA R7, R22, R22, 0x5 ;  /* 0x0000001616077211 */ /* 0x000fca00078e28ff */
[----:B------:R-:W3:Y:S01]  /*2f800*/  LDC R22, c[0x0][0x278] ;  /* 0x00009e00ff167b82 */ /* 0x000ee20000000800 */
[-C--:B------:R-:W-:Y:S02]  /*2f810*/  LEA.HI.X.SX32 R5, R25, R19.reuse, 0x1, P3 ;  /* 0x0000001319057211 */ /* 0x080fe400018f0eff */
[-C--:B------:R-:W-:Y:S01]  /*2f820*/  LEA R24, P5, R145, R18.reuse, 0x6 ;  /* 0x0000001291187211 */ /* 0x080fe200078a30ff */
[----:B------:R4:W-:Y:S04]  /*2f830*/  STG.E.U16 desc[UR60][R8.64], R35 ;  /* 0x0000002308007986 */ /* 0x0009e8000c10153c */
[----:B------:R-:W0:Y:S01]  /*2f840*/  LDC R34, c[0x0][0x278] ;  /* 0x00009e00ff227b82 */ /* 0x000e220000000800 */
[----:B------:R-:W-:Y:S01]  /*2f850*/  LEA.HI.X.SX32 R25, R27, R19, 0x1, P5 ;  /* 0x000000131b197211 */ /* 0x000fe200028f0eff */
[----:B------:R2:W-:Y:S01]  /*2f860*/  STG.E.U16 desc[UR60][R4.64], R2 ;  /* 0x0000000204007986 */ /* 0x0005e2000c10153c */
[----:B----4-:R-:W-:Y:S01]  /*2f870*/  IMAD R9, R20, 0x46, RZ ;  /* 0x0000004614097824 */ /* 0x010fe200078e02ff */
[----:B------:R-:W-:-:S04]  /*2f880*/  IADD3 R26, P6, R3, R18, RZ ;  /* 0x00000012031a7210 */ /* 0x000fc80007fde0ff */
[----:B------:R-:W4:Y:S01]  /*2f890*/  LDC R20, c[0x0][0x278] ;  /* 0x00009e00ff147b82 */ /* 0x000f220000000800 */
[----:B------:R1:W-:Y:S07]  /*2f8a0*/  STG.E.U16 desc[UR60][R24.64], R100 ;  /* 0x0000006418007986 */ /* 0x0003ee000c10153c */
[----:B--2---:R-:W2:Y:S01]  /*2f8b0*/  LDC R2, c[0x0][0x278] ;  /* 0x00009e00ff027b82 */ /* 0x004ea20000000800 */
[----:B------:R-:W-:Y:S01]  /*2f8c0*/  LEA.HI.X.SX32 R27, R7, R19, 0x1, P6 ;  /* 0x00000013071b7211 */ /* 0x000fe200030f0eff */
[----:B-1----:R-:W-:-:S06]  /*2f8d0*/  IMAD R25, R10, 0x23, RZ ;  /* 0x000000230a197824 */ /* 0x002fcc00078e02ff */
[----:B------:R-:W1:Y:S01]  /*2f8e0*/  LDC R10, c[0x0][0x278] ;  /* 0x00009e00ff0a7b82 */ /* 0x000e620000000800 */
[----:B------:R-:W-:Y:S01]  /*2f8f0*/  PRMT R6, R100, 0x7632, R6 ;  /* 0x0000763264067816 */ /* 0x000fe20000000006 */
[----:B------:R-:W-:Y:S01]  /*2f900*/  IMAD R7, R32, 0x48, RZ ;  /* 0x0000004820077824 */ /* 0x000fe200078e02ff */
[-C--:B------:R-:W-:Y:S02]  /*2f910*/  IADD3 R4, P3, R169, R18.reuse, RZ ;  /* 0x00000012a9047210 */ /* 0x080fe40007f7e0ff */
[-C--:B------:R-:W-:Y:S01]  /*2f920*/  IADD3 R24, P5, R9, R18.reuse, RZ ;  /* 0x0000001209187210 */ /* 0x080fe20007fbe0ff */
[----:B------:R3:W-:Y:S01]  /*2f930*/  STG.E.U16 desc[UR60][R26.64], R6 ;  /* 0x000000061a007986 */ /* 0x0007e2000c10153c */
[-C--:B------:R-:W-:Y:S01]  /*2f940*/  LEA.HI.X.SX32 R5, R15, R19.reuse, 0x1, P3 ;  /* 0x000000130f057211 */ /* 0x080fe200018f0eff */
[----:B------:R-:W1:Y:S01]  /*2f950*/  LDC R8, c[0x0][0x278] ;  /* 0x00009e00ff087b82 */ /* 0x000e620000000800 */
[----:B------:R-:W-:Y:S02]  /*2f960*/  IADD3 R32, P6, R7, R18, RZ ;  /* 0x0000001207207210 */ /* 0x000fe40007fde0ff */
[----:B------:R-:W-:-:S02]  /*2f970*/  LEA.HI.X.SX32 R25, R25, R19, 0x1, P5 ;  /* 0x0000001319197211 */ /* 0x000fc400028f0eff */
[----:B------:R-:W-:Y:S01]  /*2f980*/  PRMT R100, R101, 0x7632, R100 ;  /* 0x0000763265647816 */ /* 0x000fe20000000064 */
[----:B------:R-:W-:Y:S01]  /*2f990*/  STG.E.U16 desc[UR60][R4.64], R101 ;  /* 0x0000006504007986 */ /* 0x000fe2000c10153c */
[----:B------:R-:W-:Y:S01]  /*2f9a0*/  LEA.HI.X.SX32 R33, R17, R19, 0x1, P6 ;  /* 0x0000001311217211 */ /* 0x000fe200030f0eff */
[----:B------:R-:W1:Y:S01]  /*2f9b0*/  LDC R145, c[0x0][0x278] ;  /* 0x00009e00ff917b82 */ /* 0x000e620000000800 */
[----:B---3--:R-:W-:Y:S01]  /*2f9c0*/  IMAD R27, R22, 0x4a, RZ ;  /* 0x0000004a161b7824 */ /* 0x008fe200078e02ff */
[----:B------:R3:W-:Y:S01]  /*2f9d0*/  STG.E.U16 desc[UR60][R24.64], R100 ;  /* 0x0000006418007986 */ /* 0x0007e2000c10153c */
[----:B0-----:R-:W-:-:S05]  /*2f9e0*/  IMAD R15, R28, 0x4c, RZ ;  /* 0x0000004c1c0f7824 */ /* 0x001fca00078e02ff */
[----:B------:R-:W0:Y:S01]  /*2f9f0*/  LDC R6, c[0x0][0x278] ;  /* 0x00009e00ff067b82 */ /* 0x000e220000000800 */
[----:B------:R-:W-:Y:S02]  /*2fa00*/  IMAD R35, R0, 0x25, RZ ;  /* 0x0000002500237824 */ /* 0x000fe400078e02ff */
[----:B------:R-:W-:Y:S01]  /*2fa10*/  IMAD R17, R34, 0x4e, RZ ;  /* 0x0000004e22117824 */ /* 0x000fe200078e02ff */
[----:B------:R2:W-:Y:S01]  /*2fa20*/  STG.E.U16 desc[UR60][R32.64], R102 ;  /* 0x0000006620007986 */ /* 0x0005e2000c10153c */
[----:B---3--:R-:W-:-:S03]  /*2fa30*/  IADD3 R24, P5, R27, R18, RZ ;  /* 0x000000121b187210 */ /* 0x008fc60007fbe0ff */
[----:B------:R-:W3:Y:S01]  /*2fa40*/  LDC R26, c[0x0][0x278] ;  /* 0x00009e00ff1a7b82 */ /* 0x000ee20000000800 */
[----:B----4-:R-:W-:Y:S01]  /*2fa50*/  IMAD R5, R20, 0x50, RZ ;  /* 0x0000005014057824 */ /* 0x010fe200078e02ff */
[----:B------:R-:W-:Y:S02]  /*2fa60*/  IADD3 R20, P3, R15, R18, RZ ;  /* 0x000000120f147210 */ /* 0x000fe40007f7e0ff */
[----:B------:R-:W-:-:S04]  /*2fa70*/  LEA.HI.X.SX32 R25, R35, R19, 0x1, P5 ;  /* 0x0000001323197211 */ /* 0x000fc800028f0eff */
[----:B------:R-:W4:Y:S01]  /*2fa80*/  LDC R22, c[0x0][0x278] ;  /* 0x00009e00ff167b82 */ /* 0x000f220000000800 */
[----:B--2---:R-:W-:Y:S01]  /*2fa90*/  IMAD R33, R2, 0x27, RZ ;  /* 0x0000002702217824 */ /* 0x004fe200078e02ff */
[----:B------:R-:W-:Y:S02]  /*2faa0*/  IADD3 R34, P5, R17, R18, RZ ;  /* 0x0000001211227210 */ /* 0x000fe40007fbe0ff */
[----:B------:R-:W-:-:S04]  /*2fab0*/  PRMT R144, R102, 0x7632, R144 ;  /* 0x0000763266907816 */ /* 0x000fc80000000090 */
[----:B------:R-:W2:Y:S01]  /*2fac0*/  LDC R2, c[0x0][0x278] ;  /* 0x00009e00ff027b82 */ /* 0x000ea20000000800 */
[-C--:B------:R-:W-:Y:S02]  /*2fad0*/  LEA.HI.X.SX32 R21, R21, R19.reuse, 0x1, P3 ;  /* 0x0000001315157211 */ /* 0x080fe400018f0eff */
[----:B------:R-:W-:Y:S01]  /*2fae0*/  LEA.HI.X.SX32 R35, R33, R19, 0x1, P5 ;  /* 0x0000001321237211 */ /* 0x000fe200028f0eff */
[----:B-1----:R-:W-:Y:S01]  /*2faf0*/  IMAD R33, R10, 0x52, RZ ;  /* 0x000000520a217824 */ /* 0x002fe200078e02ff */
[----:B------:R-:W-:Y:S01]  /*2fb00*/  PRMT R0, R103, 0x7632, R0 ;  /* 0x0000763267007816 */ /* 0x000fe20000000000 */
[----:B------:R-:W-:Y:S02]  /*2fb10*/  STG.E.U16 desc[UR60][R24.64], R144 ;  /* 0x0000009018007986 */ /* 0x000fe4000c10153c */
[----:B------:R-:W1:Y:S02]  /*2fb20*/  LDC R10, c[0x0][0x278] ;  /* 0x00009e00ff0a7b82 */ /* 0x000e640000000800 */
[----:B------:R0:W-:Y:S04]  /*2fb30*/  STG.E.U16 desc[UR60][R20.64], R103 ;  /* 0x0000006714007986 */ /* 0x0001e8000c10153c */
[----:B------:R3:W-:Y:S02]  /*2fb40*/  STG.E.U16 desc[UR60][R34.64], R0 ;  /* 0x0000000022007986 */ /* 0x0007e4000c10153c */
[----:B------:R-:W1:Y:S01]  /*2fb50*/  LDC R4, c[0x0][0x278] ;  /* 0x00009e00ff047b82 */ /* 0x000e620000000800 */
[----:B------:R-:W-:Y:S01]  /*2fb60*/  IADD3 R100, P6, R5, R18, RZ ;  /* 0x0000001205647210 */ /* 0x000fe20007fde0ff */
[----:B0-----:R-:W-:-:S06]  /*2fb70*/  IMAD R21, R6, 0x29, RZ ;  /* 0x0000002906157824 */ /* 0x001fcc00078e02ff */
[----:B------:R-:W0:Y:S08]  /*2fb80*/  LDC R6, c[0x0][0x278] ;  /* 0x00009e00ff067b82 */ /* 0x000e300000000800 */
[----:B---3--:R-:W3:Y:S01]  /*2fb90*/  LDC R0, c[0x0][0x278] ;  /* 0x00009e00ff007b82 */ /* 0x008ee20000000800 */
[----:B------:R-:W-:Y:S01]  /*2fba0*/  LEA.HI.X.SX32 R101, R23, R19, 0x1, P6 ;  /* 0x0000001317657211 */ /* 0x000fe200030f0eff */
[----:B------:R-:W-:Y:S01]  /*2fbb0*/  IMAD R35, R8, 0x2b, RZ ;  /* 0x0000002b08237824 */ /* 0x000fe200078e02ff */
[----:B------:R-:W-:Y:S01]  /*2fbc0*/  IADD3 R20, P3, R33, R18, RZ ;  /* 0x0000001221147210 */ /* 0x000fe20007f7e0ff */
[----:B------:R-:W-:-:S02]  /*2fbd0*/  IMAD R23, R26, 0x54, RZ ;  /* 0x000000541a177824 */ /* 0x000fc400078e02ff */
[----:B----4-:R-:W-:Y:S02]  /*2fbe0*/  IMAD R25, R22, 0x56, RZ ;  /* 0x0000005616197824 */ /* 0x010fe400078e02ff */
[----:B------:R-:W4:Y:S01]  /*2fbf0*/  LDC R8, c[0x0][0x278] ;  /* 0x00009e00ff087b82 */ /* 0x000f220000000800 */
[----:B------:R1:W-:Y:S01]  /*2fc00*/  STG.E.U16 desc[UR60][R100.64], R104 ;  /* 0x0000006864007986 */ /* 0x0003e2000c10153c */
[----:B------:R-:W-:Y:S01]  /*2fc10*/  IADD3 R28, P5, R23, R18, RZ ;  /* 0x00000012171c7210 */ /* 0x000fe20007fbe0ff */
[----:B--2---:R-:W-:Y:S01]  /*2fc20*/  IMAD R103, R2, 0x58, RZ ;  /* 0x0000005802677824 */ /* 0x004fe200078e02ff */
[----:B------:R-:W-:-:S04]  /*2fc30*/  LEA.HI.X.SX32 R21, R21, R19, 0x1, P3 ;  /* 0x0000001315157211 */ /* 0x000fc800018f0eff */
[----:B------:R-:W2:Y:S01]  /*2fc40*/  LDC R22, c[0x0][0x278] ;  /* 0x00009e00ff167b82 */ /* 0x000ea20000000800 */
[----:B------:R-:W-:Y:S02]  /*2fc50*/  LEA.HI.X.SX32 R29, R29, R19, 0x1, P5 ;  /* 0x000000131d1d7211 */ /* 0x000fe400028f0eff */
[----:B-1----:R-:W-:-:S05]  /*2fc60*/  PRMT R104, R104, 0x7632, R104 ;  /* 0x0000763268687816 */ /* 0x002fca0000000068 */
[----:B------:R-:W1:Y:S01]  /*2fc70*/  LDC R24, c[0x0][0x278] ;  /* 0x00009e00ff187b82 */ /* 0x000e620000000800 */
[-C--:B------:R-:W-:Y:S01]  /*2fc80*/  IADD3 R100, P5, R103, R18.reuse, RZ ;  /* 0x0000001267647210 */ /* 0x080fe20007fbe0ff */
[----:B------:R0:W-:Y:S01]  /*2fc90*/  STG.E.U16 desc[UR60][R20.64], R104 ;  /* 0x0000006814007986 */ /* 0x0001e2000c10153c */
[----:B------:R-:W-:Y:S01]  /*2fca0*/  IADD3 R34, P6, R25, R18, RZ ;  /* 0x0000001219227210 */ /* 0x000fe20007fde0ff */
[----:B------:R-:W-:Y:S01]  /*2fcb0*/  IMAD R145, R145, 0x5a, RZ ;  /* 0x0000005a91917824 */ /* 0x000fe200078e02ff */
[----:B------:R-:W-:-:S03]  /*2fcc0*/  LEA.HI.X.SX32 R101, R31, R19, 0x1, P5 ;  /* 0x000000131f657211 */ /* 0x000fc600028f0eff */
[----:B------:R-:W1:Y:S01]  /*2fcd0*/  LDC R2, c[0x0][0x278] ;  /* 0x00009e00ff027b82 */ /* 0x000e620000000800 */
[----:B------:R0:W-:Y:S01]  /*2fce0*/  STG.E.U16 desc[UR60][R28.64], R105 ;  /* 0x000000691c007986 */ /* 0x0001e2000c10153c */
[----:B---3--:R-:W-:Y:S02]  /*2fcf0*/  IMAD R31, R0, 0x2f, RZ ;  /* 0x0000002f001f7824 */ /* 0x008fe400078e02ff */
[----:B0-----:R-:W-:-:S04]  /*2fd00*/  IMAD R21, R10, 0x5e, RZ ;  /* 0x0000005e0a157824 */ /* 0x001fc800078e02ff */
[----:B------:R-:W0:Y:S01]  /*2fd10*/  LDC R10, c[0x0][0x278] ;  /* 0x00009e00ff0a7b82 */ /* 0x000e220000000800 */
[----:B------:R-:W-:Y:S01]  /*2fd20*/  LEA.HI.X.SX32 R35, R35, R19, 0x1, P6 ;  /* 0x0000001323237211 */ /* 0x000fe200030f0eff */
[----:B------:R-:W-:Y:S01]  /*2fd30*/  IMAD R29, R4, 0x5c, RZ ;  /* 0x0000005c041d7824 */ /* 0x000fe200078e02ff */
[----:B------:R-:W-:-:S05]  /*2fd40*/  PRMT R26, R105, 0x7632, R26 ;  /* 0x00007632691a7816 */ /* 0x000fca000000001a */
[----:B------:R-:W3:Y:S01]  /*2fd50*/  LDC R0, c[0x0][0x278] ;  /* 0x00009e00ff007b82 */ /* 0x000ee20000000800 */
[----:B------:R-:W-:Y:S01]  /*2fd60*/  IMAD R163, R163, 0x2d, RZ ;  /* 0x0000002da3a37824 */ /* 0x000fe200078e02ff */
[-C--:B------:R-:W-:Y:S01]  /*2fd70*/  IADD3 R162, P3, R145, R18.reuse, RZ ;  /* 0x0000001291a27210 */ /* 0x080fe20007f7e0ff */
[----:B------:R-:W-:Y:S01]  /*2fd80*/  IMAD R105, R6, 0x60, RZ ;  /* 0x0000006006697824 */ /* 0x000fe200078e02ff */
[----:B------:R-:W-:Y:S01]  /*2fd90*/  IADD3 R150, P5, R29, R18, RZ ;  /* 0x000000121d967210 */ /* 0x000fe20007fbe0ff */
[----:B------:R4:W-:Y:S03]  /*2fda0*/  STG.E.U16 desc[UR60][R34.64], R26 ;  /* 0x0000001a22007986 */ /* 0x0009e6000c10153c */
[----:B------:R-:W3:Y:S01]  /*2fdb0*/  LDC R4, c[0x0][0x278] ;  /* 0x00009e00ff047b82 */ /* 0x000ee20000000800 */
[----:B------:R-:W-:Y:S01]  /*2fdc0*/  LEA.HI.X.SX32 R163, R163, R19, 0x1, P3 ;  /* 0x00000013a3a37211 */ /* 0x000fe200018f0eff */
[----:B------:R2:W-:Y:S01]  /*2fdd0*/  STG.E.U16 desc[UR60][R100.64], R106 ;  /* 0x0000006a64007986 */ /* 0x0005e2000c10153c */
[----:B------:R-:W-:-:S02]  /*2fde0*/  PRMT R20, R106, 0x7632, R20 ;  /* 0x000076326a147816 */ /* 0x000fc40000000014 */
[----:B------:R-:W-:-:S03]  /*2fdf0*/  LEA.HI.X.SX32 R151, R151, R19, 0x1, P5 ;  /* 0x0000001397977211 */ /* 0x000fc600028f0eff */
[----:B------:R-:W3:Y:S01]  /*2fe00*/  LDC R6, c[0x0][0x278] ;  /* 0x00009e00ff067b82 */ /* 0x000ee20000000800 */
[----:B----4-:R-:W-:Y:S01]  /*2fe10*/  IMAD R35, R8, 0x62, RZ ;  /* 0x0000006208237824 */ /* 0x010fe200078e02ff */
[-C--:B------:R-:W-:Y:S02]  /*2fe20*/  IADD3 R148, P5, R105, R18.reuse, RZ ;  /* 0x0000001269947210 */ /* 0x080fe40007fbe0ff */
[-C--:B------:R-:W-:Y:S01]  /*2fe30*/  IADD3 R166, P6, R21, R18.reuse, RZ ;  /* 0x0000001215a67210 */ /* 0x080fe20007fde0ff */
[----:B--2---:R-:W-:Y:S01]  /*2fe40*/  IMAD R101, R22, 0x64, RZ ;  /* 0x0000006416657824 */ /* 0x004fe200078e02ff */
[----:B------:R2:W-:Y:S01]  /*2fe50*/  STG.E.U16 desc[UR60][R162.64], R20 ;  /* 0x00000014a2007986 */ /* 0x0005e2000c10153c */
[----:B------:R-:W-:Y:S01]  /*2fe60*/  IADD3 R106, P3, R35, R18, RZ ;  /* 0x00000012236a7210 */ /* 0x000fe20007f7e0ff */
[----:B------:R-:W4:Y:S01]  /*2fe70*/  LDC R8, c[0x0][0x278] ;  /* 0x00009e00ff087b82 */ /* 0x000f220000000800 */
[-C--:B------:R-:W-:Y:S01]  /*2fe80*/  LEA.HI.X.SX32 R149, R149, R19.reuse, 0x1, P5 ;  /* 0x0000001395957211 */ /* 0x080fe200028f0eff */
[----:B------:R2:W-:Y:S01]  /*2fe90*/  STG.E.U16 desc[UR60][R150.64], R107 ;  /* 0x0000006b96007986 */ /* 0x0005e2000c10153c */
[----:B------:R-:W-:Y:S01]  /*2fea0*/  LEA.HI.X.SX32 R167, R31, R19, 0x1, P6 ;  /* 0x000000131fa77211 */ /* 0x000fe200030f0eff */
[----:B-1----:R-:W-:Y:S01]  /*2feb0*/  IMAD R31, R24, 0x66, RZ ;  /* 0x00000066181f7824 */ /* 0x002fe200078e02ff */
[----:B------:R-:W-:-:S02]  /*2fec0*/  PRMT R26, R107, 0x7632, R26 ;  /* 0x000076326b1a7816 */ /* 0x000fc4000000001a */
[----:B------:R-:W-:Y:S01]  /*2fed0*/  PRMT R24, R108, 0x7632, R24 ;  /* 0x000076326c187816 */ /* 0x000fe20000000018 */
[----:B------:R-:W1:Y:S01]  /*2fee0*/  LDC R22, c[0x0][0x278] ;  /* 0x00009e00ff167b82 */ /* 0x000e620000000800 */
[----:B--2---:R-:W-:Y:S01]  /*2fef0*/  IADD3 R162, P5, R101, R18, RZ ;  /* 0x0000001265a27210 */ /* 0x004fe20007fbe0ff */
[----:B------:R2:W-:Y:S01]  /*2ff00*/  STG.E.U16 desc[UR60][R166.64], R26 ;  /* 0x0000001aa6007986 */ /* 0x0005e2000c10153c */
[-C--:B------:R-:W-:Y:S01]  /*2ff10*/  LEA.HI.X.SX32 R107, R171, R19.reuse, 0x1, P3 ;  /* 0x00000013ab6b7211 */ /* 0x080fe200018f0eff */
[----:B------:R-:W-:Y:S01]  /*2ff20*/  IMAD R151, R2, 0x33, RZ ;  /* 0x0000003302977824 */ /* 0x000fe200078e02ff */
[----:B------:R-:W-:-:S03]  /*2ff30*/  LEA.HI.X.SX32 R163, R147, R19, 0x1, P5 ;  /* 0x0000001393a37211 */ /* 0x000fc600028f0eff */
[----:B------:R-:W1:Y:S01]  /*2ff40*/  LDC R2, c[0x0][0x278] ;  /* 0x00009e00ff027b82 */ /* 0x000e620000000800 */
[----:B0-----:R-:W-:Y:S01]  /*2ff50*/  IMAD R147, R10, 0x6c, RZ ;  /* 0x0000006c0a937824 */ /* 0x001fe200078e02ff */
[----:B------:R-:W-:Y:S04]  /*2ff60*/  STG.E.U16 desc[UR60][R148.64], R108 ;  /* 0x0000006c94007986 */ /* 0x000fe8000c10153c */
[----:B------:R-:W-:Y:S02]  /*2ff70*/  STG.E.U16 desc[UR60][R106.64], R24 ;  /* 0x000000186a007986 */ /* 0x000fe4000c10153c */
[----:B------:R-:W0:Y:S01]  /*2ff80*/  LDC R20, c[0x0][0x278] ;  /* 0x00009e00ff147b82 */ /* 0x000e220000000800 */
[----:B--2---:R-:W-:Y:S01]  /*2ff90*/  PRMT R26, R109, 0x7632, R26 ;  /* 0x000076326d1a7816 */ /* 0x004fe2000000001a */
[----:B------:R3:W-:Y:S01]  /*2ffa0*/  STG.E.U16 desc[UR60][R162.64], R109 ;  /* 0x0000006da2007986 */ /* 0x0007e2000c10153c */
[----:B------:R-:W-:-:S05]  /*2ffb0*/  IADD3 R166, P6, R31, R18, RZ ;  /* 0x000000121fa67210 */ /* 0x000fca0007fde0ff */
[----:B------:R-:W2:Y:S01]  /*2ffc0*/  LDC R10, c[0x0][0x278] ;  /* 0x00009e00ff0a7b82 */ /* 0x000ea20000000800 */
[----:B------:R-:W-:Y:S01]  /*2ffd0*/  LEA.HI.X.SX32 R167, R151, R19, 0x1, P6 ;  /* 0x0000001397a77211 */ /* 0x000fe200030f0eff */
[----:B---3--:R-:W-:-:S06]  /*2ffe0*/  IMAD R109, R0, 0x35, RZ ;  /* 0x00000035006d7824 */ /* 0x008fcc00078e02ff */
[----:B------:R-:W3:Y:S01]  /*2fff0*/  LDC R0, c[0x0][0x278] ;  /* 0x00009e00ff007b82 */ /* 0x000ee20000000800 */
[----:B------:R-:W-:Y:S02]  /*30000*/  IMAD R151, R4, 0x68, RZ ;  /* 0x0000006804977824 */ /* 0x000fe400078e02ff */
[----:B------:R-:W-:Y:S01]  /*30010*/  IMAD R149, R6, 0x6a, RZ ;  /* 0x0000006a06957824 */ /* 0x000fe200078e02ff */
[----:B------:R1:W-:Y:S02]  /*30020*/  STG.E.U16 desc[UR60][R166.64], R26 ;  /* 0x0000001aa6007986 */ /* 0x0003e4000c10153c */
[-C--:B------:R-:W-:Y:S02]  /*30030*/  IADD3 R106, P3, R151, R18.reuse, RZ ;  /* 0x00000012976a7210 */ /* 0x080fe40007f7e0ff */
[-C--:B------:R-:W-:Y:S01]  /*30040*/  IADD3 R108, P5, R149, R18.reuse, RZ ;  /* 0x00000012956c7210 */ /* 0x080fe20007fbe0ff */
[----:B------:R-:W3:Y:S01]  /*30050*/  LDC R24, c[0x0][0x278] ;  /* 0x00009e00ff187b82 */ /* 0x000ee20000000800 */
[----:B------:R-:W-:Y:S01]  /*30060*/  LEA.HI.X.SX32 R107, R153, R19, 0x1, P3 ;  /* 0x00000013996b7211 */ /* 0x000fe200018f0eff */
[----:B----4-:R-:W-:Y:S01]  /*30070*/  IMAD R153, R8, 0x6e, RZ ;  /* 0x0000006e08997824 */ /* 0x010fe200078e02ff */
[----:B------:R-:W-:-:S02]  /*30080*/  IADD3 R162, P6, R147, R18, RZ ;  /* 0x0000001293a27210 */ /* 0x000fc40007fde0ff */
[----:B------:R-:W-:-:S03]  /*30090*/  LEA.HI.X.SX32 R109, R109, R19, 0x1, P5 ;  /* 0x000000136d6d7211 */ /* 0x000fc600028f0eff */
[----:B-1----:R-:W1:Y:S01]  /*300a0*/  LDC R26, c[0x0][0x278] ;  /* 0x00009e00ff1a7b82 */ /* 0x002e620000000800 */
[----:B------:R-:W-:Y:S01]  /*300b0*/  PRMT R28, R110, 0x7632, R28 ;  /* 0x000076326e1c7816 */ /* 0x000fe2000000001c */
[----:B------:R2:W-:Y:S06]  /*300c0*/  STG.E.U16 desc[UR60][R106.64], R110 ;  /* 0x0000006e6a007986 */ /* 0x0005ec000c10153c */
[----:B------:R-:W4:Y:S01]  /*300d0*/  LDC R6, c[0x0][0x278] ;  /* 0x00009e00ff067b82 */ /* 0x000f220000000800 */
[----:B------:R-:W-:Y:S01]  /*300e0*/  LEA.HI.X.SX32 R163, R155, R19, 0x1, P6 ;  /* 0x000000139ba37211 */ /* 0x000fe200030f0eff */
[----:B------:R2:W-:Y:S01]  /*300f0*/  STG.E.U16 desc[UR60][R108.64], R28 ;  /* 0x0000001c6c007986 */ /* 0x0005e2000c10153c */
[----:B0-----:R-:W-:-:S05]  /*30100*/  IMAD R155, R20, 0x70, RZ ;  /* 0x00000070149b7824 */ /* 0x001fca00078e02ff */
[----:B------:R-:W0:Y:S01]  /*30110*/  LDC R4, c[0x0][0x278] ;  /* 0x00009e00ff047b82 */ /* 0x000e220000000800 */
[----:B------:R-:W-:Y:S01]  /*30120*/  IMAD R167, R2, 0x37, RZ ;  /* 0x0000003702a77824 */ /* 0x000fe200078e02ff */
[----:B------:R-:W-:Y:S01]  /*30130*/  IADD3 R166, P5, R153, R18, RZ ;  /* 0x0000001299a67210 */ /* 0x000fe20007fbe0ff */
[----:B--2---:R-:W-:-:S05]  /*30140*/  IMAD R107, R10, 0x74, RZ ;  /* 0x000000740a6b7824 */ /* 0x004fca00078e02ff */
[----:B------:R-:W2:Y:S01]  /*30150*/  LDC R8, c[0x0][0x278] ;  /* 0x00009e00ff087b82 */ /* 0x000ea20000000800 */
[----:B------:R-:W-:Y:S01]  /*30160*/  IMAD R109, R22, 0x72, RZ ;  /* 0x00000072166d7824 */ /* 0x000fe200078e02ff */
[----:B------:R-:W-:Y:S01]  /*30170*/  PRMT R32, R111, 0x7632, R32 ;  /* 0x000076326f207816 */ /* 0x000fe20000000020 */
[----:B------:R3:W-:Y:S01]  /*30180*/  STG.E.U16 desc[UR60][R162.64], R111 ;  /* 0x0000006fa2007986 */ /* 0x0007e2000c10153c */
[----:B------:R-:W-:-:S04]  /*30190*/  IADD3 R156, P3, R155, R18, RZ ;  /* 0x000000129b9c7210 */ /* 0x000fc80007f7e0ff */
[----:B------:R-:W4:Y:S01]  /*301a0*/  LDC R10, c[0x0][0x278] ;  /* 0x00009e00ff0a7b82 */ /* 0x000f220000000800 */
[----:B------:R-:W-:Y:S02]  /*301b0*/  LEA.HI.X.SX32 R167, R167, R19, 0x1, P5 ;  /* 0x00000013a7a77211 */ /* 0x000fe400028f0eff */
[-C--:B------:R-:W-:Y:S01]  /*301c0*/  IADD3 R170, P6, R107, R18.reuse, RZ ;  /* 0x000000126baa7210 */ /* 0x080fe20007fde0ff */
[----:B---3--:R-:W-:Y:S01]  /*301d0*/  IMAD R111, R0, 0x39, RZ ;  /* 0x00000039006f7824 */ /* 0x008fe200078e02ff */
[----:B------:R-:W-:-:S03]  /*301e0*/  IADD3 R162, P5, R109, R18, RZ ;  /* 0x000000126da27210 */ /* 0x000fc60007fbe0ff */
[----:B------:R-:W3:Y:S01]  /*301f0*/  LDC R20, c[0x0][0x278] ;  /* 0x00009e00ff147b82 */ /* 0x000ee20000000800 */
[-C--:B------:R-:W-:Y:S02]  /*30200*/  LEA.HI.X.SX32 R157, R157, R19.reuse, 0x1, P3 ;  /* 0x000000139d9d7211 */ /* 0x080fe400018f0eff */
[----:B------:R-:W-:Y:S02]  /*30210*/  LEA.HI.X.SX32 R163, R111, R19, 0x1, P5 ;  /* 0x000000136fa37211 */ /* 0x000fe400028f0eff */
[----:B------:R-:W-:-:S03]  /*30220*/  PRMT R28, R112, 0x7632, R28 ;  /* 0x00007632701c7816 */ /* 0x000fc6000000001c */
[----:B------:R-:W3:Y:S01]  /*30230*/  LDC R22, c[0x0][0x278] ;  /* 0x00009e00ff167b82 */ /* 0x000ee20000000800 */
[----:B------:R-:W-:Y:S01]  /*30240*/  LEA.HI.X.SX32 R171, R159, R19, 0x1, P6 ;  /* 0x000000139fab7211 */ /* 0x000fe200030f0eff */
[----:B------:R0:W-:Y:S01]  /*30250*/  STG.E.U16 desc[UR60][R166.64], R32 ;  /* 0x00000020a6007986 */ /* 0x0001e2000c10153c */
[----:B------:R-:W-:-:S03]  /*30260*/  IMAD R159, R24, 0x76, RZ ;  /* 0x00000076189f7824 */ /* 0x000fc600078e02ff */
[----:B------:R2:W-:Y:S02]  /*30270*/  STG.E.U16 desc[UR60][R156.64], R112 ;  /* 0x000000709c007986 */ /* 0x0005e4000c10153c */
[----:B------:R-:W3:Y:S02]  /*30280*/  LDC R2, c[0x0][0x278] ;  /* 0x00009e00ff027b82 */ /* 0x000ee40000000800 */
[----:B------:R2:W-:Y:S01]  /*30290*/  STG.E.U16 desc[UR60][R162.64], R28 ;  /* 0x0000001ca2007986 */ /* 0x0005e2000c10153c */
[----:B-1----:R-:W-:-:S03]  /*302a0*/  IMAD R111, R26, 0x78, RZ ;  /* 0x000000781a6f7824 */ /* 0x002fc600078e02ff */
[----:B------:R4:W-:Y:S02]  /*302b0*/  STG.E.U16 desc[UR60][R170.64], R113 ;  /* 0x00000071aa007986 */ /* 0x0009e4000c10153c */
[----:B------:R-:W1:Y:S01]  /*302c0*/  LDC R0, c[0x0][0x278] ;  /* 0x00009e00ff007b82 */ /* 0x000e620000000800 */
[-C--:B0-----:R-:W-:Y:S01]  /*302d0*/  IADD3 R166, P3, R159, R18.reuse, RZ ;  /* 0x000000129fa67210 */ /* 0x081fe20007f7e0ff */
[----:B--2---:R-:W-:Y:S01]  /*302e0*/  IMAD R157, R8, 0x7a, RZ ;  /* 0x0000007a089d7824 */ /* 0x004fe200078e02ff */
[----:B------:R-:W-:Y:S01]  /*302f0*/  IADD3 R112, P5, R111, R18, RZ ;  /* 0x000000126f707210 */ /* 0x000fe20007fbe0ff */
[----:B------:R-:W-:-:S04]  /*30300*/  IMAD R163, R4, 0x3b, RZ ;  /* 0x0000003b04a37824 */ /* 0x000fc800078e02ff */
[----:B------:R-:W0:Y:S01]  /*30310*/  LDC R8, c[0x0][0x278] ;  /* 0x00009e00ff087b82 */ /* 0x000e220000000800 */
[----:B----4-:R-:W-:-:S07]  /*30320*/  IMAD R171, R6, 0x3d, RZ ;  /* 0x0000003d06ab7824 */ /* 0x010fce00078e02ff */
[----:B------:R-:W2:Y:S01]  /*30330*/  LDC R6, c[0x0][0x278] ;  /* 0x00009e00ff067b82 */ /* 0x000ea20000000800 */
[-C--:B------:R-:W-:Y:S01]  /*30340*/  LEA.HI.X.SX32 R167, R163, R19.reuse, 0x1, P3 ;  /* 0x00000013a3a77211 */ /* 0x080fe200018f0eff */
[----:B------:R-:W-:Y:S01]  /*30350*/  IMAD R163, R10, 0x7c, RZ ;  /* 0x0000007c0aa37824 */ /* 0x000fe200078e02ff */
[----:B------:R-:W-:Y:S02]  /*30360*/  PRMT R24, R113, 0x7632, R24 ;  /* 0x0000763271187816 */ /* 0x000fe40000000018 */
[----:B------:R-:W-:-:S03]  /*30370*/  LEA.HI.X.SX32 R113, R161, R19, 0x1, P5 ;  /* 0x00000013a1717211 */ /* 0x000fc600028f0eff */
[----:B------:R-:W4:Y:S01]  /*30380*/  LDC R4, c[0x0][0x278] ;  /* 0x00009e00ff047b82 */ /* 0x000f220000000800 */
[----:B------:R-:W-:Y:S01]  /*30390*/  IADD3 R170, P6, R157, R18, RZ ;  /* 0x000000129daa7210 */ /* 0x000fe20007fde0ff */
[----:B------:R-:W-:Y:S01]  /*303a0*/  STG.E.U16 desc[UR60][R166.64], R24 ;  /* 0x00000018a6007986 */ /* 0x000fe2000c10153c */
[----:B---3--:R-:W-:-:S05]  /*303b0*/  IMAD R161, R20, 0x7e, RZ ;  /* 0x0000007e14a17824 */ /* 0x008fca00078e02ff */
[----:B------:R-:W3:Y:S01]  /*303c0*/  LDC R10, c[0x0][0x278] ;  /* 0x00009e00ff0a7b82 */ /* 0x000ee20000000800 */
[----:B------:R1:W-:Y:S01]  /*303d0*/  STG.E.U16 desc[UR60][R112.64], R114 ;  /* 0x0000007270007986 */ /* 0x0003e2000c10153c */
[----:B------:R-:W-:Y:S02]  /*303e0*/  IADD3 R172, P5, R163, R18, RZ ;  /* 0x00000012a3ac7210 */ /* 0x000fe40007fbe0ff */
[-C--:B------:R-:W-:Y:S02]  /*303f0*/  LEA.HI.X.SX32 R171, R171, R19.reuse, 0x1, P6 ;  /* 0x00000013abab7211 */ /* 0x080fe400030f0eff */
[----:B------:R-:W-:Y:S02]  /*30400*/  PRMT R26, R114, 0x7632, R26 ;  /* 0x00007632721a7816 */ /* 0x000fe4000000001a */
[----:B------:R-:W4:Y:S01]  /*30410*/  LDC R20, c[0x0][0x278] ;  /* 0x00009e00ff147b82 */ /* 0x000f220000000800 */
[----:B------:R-:W-:Y:S01]  /*30420*/  LEA.HI.X.SX32 R173, R165, R19, 0x1, P5 ;  /* 0x00000013a5ad7211 */ /* 0x000fe200028f0eff */
[----:B-1----:R-:W-:Y:S01]  /*30430*/  IMAD R113, R22, 0x82, RZ ;  /* 0x0000008216717824 */ /* 0x002fe200078e02ff */
[----:B------:R-:W-:Y:S01]  /*30440*/  LEA R165, R2, R2, 0x6 ;  /* 0x0000000202a57211 */ /* 0x000fe200078e30ff */
[----:B------:R1:W-:Y:S01]  /*30450*/  STG.E.U16 desc[UR60][R170.64], R26 ;  /* 0x0000001aaa007986 */ /* 0x0003e2000c10153c */
[----:B------:R-:W-:-:S03]  /*30460*/  SHF.L.U32 R167, R0, 0x6, RZ ;  /* 0x0000000600a77819 */ /* 0x000fc600000006ff */
[----:B------:R-:W4:Y:S01]  /*30470*/  LDC R22, c[0x0][0x278] ;  /* 0x00009e00ff167b82 */ /* 0x000f220000000800 */
[-C--:B------:R-:W-:Y:S02]  /*30480*/  IADD3 R176, P6, R113, R18.reuse, RZ ;  /* 0x0000001271b07210 */ /* 0x080fe40007fde0ff */
[-C--:B------:R-:W-:Y:S02]  /*30490*/  LEA R174, P5, R177, R18.reuse, 0x7 ;  /* 0x00000012b1ae7211 */ /* 0x080fe400078a38ff */
[----:B------:R-:W-:Y:S01]  /*304a0*/  LEA.HI.X.SX32 R177, R165, R19, 0x1, P6 ;  /* 0x00000013a5b17211 */ /* 0x000fe200030f0eff */
[----:B--2---:R-:W-:Y:S02]  /*304b0*/  IMAD R165, R6, 0x84, RZ ;  /* 0x0000008406a57824 */ /* 0x004fe400078e02ff */
[----:B------:R-:W2:Y:S01]  /*304c0*/  LDC R0, c[0x0][0x278] ;  /* 0x00009e00ff007b82 */ /* 0x000ea20000000800 */
[----:B-1----:R-:W-:Y:S02]  /*304d0*/  IADD3 R170, P3, R161, R18, RZ ;  /* 0x00000012a1aa7210 */ /* 0x002fe40007f7e0ff */
[----:B------:R-:W-:-:S02]  /*304e0*/  PRMT R2, R115, 0x7632, R2 ;  /* 0x0000763273027816 */ /* 0x000fc40000000002 */
[----:B------:R-:W-:-:S03]  /*304f0*/  LEA.HI.X.SX32 R171, R175, R19, 0x1, P3 ;  /* 0x00000013afab7211 */ /* 0x000fc600018f0eff */
[----:B------:R-:W1:Y:S01]  /*30500*/  LDC R6, c[0x0][0x278] ;  /* 0x00009e00ff067b82 */ /* 0x000e620000000800 */
[----:B------:R-:W-:Y:S01]  /*30510*/  LEA.HI.X.SX32 R175, R167, R19, 0x1, P5 ;  /* 0x00000013a7af7211 */ /* 0x000fe200028f0eff */
[----:B0-----:R-:W-:Y:S01]  /*30520*/  IMAD R167, R8, 0x86, RZ ;  /* 0x0000008608a77824 */ /* 0x001fe200078e02ff */
[----:B------:R-:W-:Y:S01]  /*30530*/  PRMT R24, R124, 0x7632, R24 ;  /* 0x000076327c187816 */ /* 0x000fe20000000018 */
[----:B------:R3:W-:Y:S04]  /*30540*/  STG.E.U16 desc[UR60][R172.64], R115 ;  /* 0x00000073ac007986 */ /* 0x0007e8000c10153c */
[----:B------:R-:W0:Y:S01]  /*30550*/  LDC R8, c[0x0][0x278] ;  /* 0x00009e00ff087b82 */ /* 0x000e220000000800 */
[----:B------:R4:W-:Y:S04]  /*30560*/  STG.E.U16 desc[UR60][R170.64], R2 ;  /* 0x00000002aa007986 */ /* 0x0009e8000c10153c */
[----:B------:R4:W-:Y:S01]  /*30570*/  STG.E.U16 desc[UR60][R174.64], R124 ;  /* 0x0000007cae007986 */ /* 0x0009e2000c10153c */
[----:B---3--:R-:W-:-:S03]  /*30580*/  IMAD R115, R10, 0x88, RZ ;  /* 0x000000880a737824 */ /* 0x008fc600078e02ff */
[----:B------:R3:W-:Y:S01]  /*30590*/  STG.E.U16 desc[UR60][R176.64], R24 ;  /* 0x00000018b0007986 */ /* 0x0007e2000c10153c */
[----:B------:R-:W1:Y:S01]  /*305a0*/  LDC R10, c[0x0][0x278] ;  /* 0x00009e00ff0a7b82 */ /* 0x000e620000000800 */
[----:B----4-:R-:W-:Y:S01]  /*305b0*/  IMAD R171, R4, 0x43, RZ ;  /* 0x0000004304ab7824 */ /* 0x010fe200078e02ff */
[----:B------:R-:W-:-:S06]  /*305c0*/  IADD3 R174, P5, R167, R18, RZ ;  /* 0x00000012a7ae7210 */ /* 0x000fcc0007fbe0ff */
[----:B------:R-:W4:Y:S01]  /*305d0*/  LDC R2, c[0x0][0x278] ;  /* 0x00009e00ff027b82 */ /* 0x000f220000000800 */
[----:B------:R-:W-:Y:S02]  /*305e0*/  IADD3 R172, P3, R165, R18, RZ ;  /* 0x00000012a5ac7210 */ /* 0x000fe40007f7e0ff */
[----:B------:R-:W-:-:S05]  /*305f0*/  LEA.HI.X.SX32 R175, R171, R19, 0x1, P5 ;  /* 0x00000013abaf7211 */ /* 0x000fca00028f0eff */
[----:B---3--:R-:W3:Y:S01]  /*30600*/  LDC R177, c[0x0][0x278] ;  /* 0x00009e00ffb17b82 */ /* 0x008ee20000000800 */
[----:B------:R-:W-:Y:S01]  /*30610*/  IMAD R171, R20, 0x8a, RZ ;  /* 0x0000008a14ab7824 */ /* 0x000fe200078e02ff */
[----:B------:R-:W-:Y:S02]  /*30620*/  IADD3 R168, P6, R115, R18, RZ ;  /* 0x0000001273a87210 */ /* 0x000fe40007fde0ff */
[----:B------:R-:W-:-:S04]  /*30630*/  LEA.HI.X.SX32 R173, R3, R19, 0x1, P3 ;  /* 0x0000001303ad7211 */ /* 0x000fc800018f0eff */
[----:B------:R-:W4:Y:S01]  /*30640*/  LDC R20, c[0x0][0x278] ;  /* 0x00009e00ff147b82 */ /* 0x000f220000000800 */
[----:B------:R-:W-:Y:S02]  /*30650*/  PRMT R26, R125, 0x7632, R26 ;  /* 0x000076327d1a7816 */ /* 0x000fe4000000001a */
[----:B------:R-:W-:Y:S01]  /*30660*/  LEA.HI.X.SX32 R169, R169, R19, 0x1, P6 ;  /* 0x00000013a9a97211 */ /* 0x000fe200030f0eff */
[----:B------:R2:W-:Y:S04]  /*30670*/  STG.E.U16 desc[UR60][R172.64], R125 ;  /* 0x0000007dac007986 */ /* 0x0005e8000c10153c */
[----:B------:R-:W4:Y:S01]  /*30680*/  LDC R24, c[0x0][0x278] ;  /* 0x00009e00ff187b82 */ /* 0x000f220000000800 */
[----:B------:R1:W-:Y:S01]  /*30690*/  STG.E.U16 desc[UR60][R174.64], R26 ;  /* 0x0000001aae007986 */ /* 0x0003e2000c10153c */
[----:B------:R-:W-:-:S06]  /*306a0*/  IMAD R3, R22, 0x8c, RZ ;  /* 0x0000008c16037824 */ /* 0x000fcc00078e02ff */
[----:B------:R-:W4:Y:S01]  /*306b0*/  LDC R4, c[0x0][0x278] ;  /* 0x00009e00ff047b82 */ /* 0x000f220000000800 */
[----:B--2---:R-:W-:Y:S01]  /*306c0*/  IMAD R173, R0, 0x45, RZ ;  /* 0x0000004500ad7824 */ /* 0x004fe200078e02ff */
[----:B------:R2:W-:Y:S01]  /*306d0*/  STG.E.U16 desc[UR60][R168.64], R126 ;  /* 0x0000007ea8007986 */ /* 0x0005e2000c10153c */
[-C--:B------:R-:W-:Y:S01]  /*306e0*/  IADD3 R172, P5, R171, R18.reuse, RZ ;  /* 0x00000012abac7210 */ /* 0x080fe20007fbe0ff */
[----:B0-----:R-:W-:Y:S01]  /*306f0*/  IMAD R125, R8, 0x90, RZ ;  /* 0x00000090087d7824 */ /* 0x001fe200078e02ff */
[----:B------:R-:W-:Y:S02]  /*30700*/  PRMT R28, R126, 0x7632, R28 ;  /* 0x000076327e1c7816 */ /* 0x000fe4000000001c */
[----:B-1----:R-:W-:Y:S01]  /*30710*/  IADD3 R174, P3, R3, R18, RZ ;  /* 0x0000001203ae7210 */ /* 0x002fe20007f7e0ff */
[----:B------:R-:W0:Y:S01]  /*30720*/  LDC R8, c[0x0][0x278] ;  /* 0x00009e00ff087b82 */ /* 0x000e220000000800 */
[----:B------:R-:W-:Y:S01]  /*30730*/  LEA.HI.X.SX32 R173, R173, R19, 0x1, P5 ;  /* 0x00000013adad7211 */ /* 0x000fe200028f0eff */
[----:B--2---:R-:W-:-:S06]  /*30740*/  IMAD R169, R6, 0x8e, RZ ;  /* 0x0000008e06a97824 */ /* 0x004fcc00078e02ff */
[----:B------:R-:W1:Y:S01]  /*30750*/  LDC R6, c[0x0][0x278] ;  /* 0x00009e00ff067b82 */ /* 0x000e620000000800 */
[-C--:B------:R-:W-:Y:S01]  /*30760*/  LEA.HI.X.SX32 R175, R9, R19.reuse, 0x1, P3 ;  /* 0x0000001309af7211 */ /* 0x080fe200018f0eff */
[----:B---3--:R-:W-:Y:S01]  /*30770*/  IMAD R177, R177, 0x47, RZ ;  /* 0x00000047b1b17824 */ /* 0x008fe200078e02ff */
[----:B------:R2:W-:Y:S01]  /*30780*/  STG.E.U16 desc[UR60][R172.64], R28 ;  /* 0x0000001cac007986 */ /* 0x0005e2000c10153c */
[-C--:B------:R-:W-:Y:S02]  /*30790*/  IADD3 R176, P5, R169, R18.reuse, RZ ;  /* 0x00000012a9b07210 */ /* 0x080fe40007fbe0ff */
[----:B------:R-:W-:Y:S02]  /*307a0*/  IADD3 R178, P6, R125, R18, RZ ;  /* 0x000000127db27210 */ /* 0x000fe40007fde0ff */
[----:B------:R-:W3:Y:S01]  /*307b0*/  LDC R0, c[0x0][0x278] ;  /* 0x00009e00ff007b82 */ /* 0x000ee20000000800 */
[----:B------:R-:W-:Y:S01]  /*307c0*/  PRMT R26, R127, 0x7632, R26 ;  /* 0x000076327f1a7816 */ /* 0x000fe2000000001a */
[----:B------:R4:W-:Y:S01]  /*307d0*/  STG.E.U16 desc[UR60][R174.64], R127 ;  /* 0x0000007fae007986 */ /* 0x0009e2000c10153c */
[----:B------:R-:W-:Y:S01]  /*307e0*/  LEA.HI.X.SX32 R177, R177, R19, 0x1, P5 ;  /* 0x00000013b1b17211 */ /* 0x000fe200028f0eff */
[----:B--2---:R-:W-:-:S04]  /*307f0*/  IMAD R173, R10, 0x92, RZ ;  /* 0x000000920aad7824 */ /* 0x004fc800078e02ff */
[----:B------:R-:W2:Y:S01]  /*30800*/  LDC R22, c[0x0][0x278] ;  /* 0x00009e00ff167b82 */ /* 0x000ea20000000800 */
[----:B------:R-:W-:Y:S01]  /*30810*/  LEA.HI.X.SX32 R179, R7, R19, 0x1, P6 ;  /* 0x0000001307b37211 */ /* 0x000fe200030f0eff */
[----:B----4-:R-:W-:-:S06]  /*30820*/  IMAD R7, R20, 0x96, RZ ;  /* 0x0000009614077824 */ /* 0x010fcc00078e02ff */
[----:B------:R-:W4:Y:S01]  /*30830*/  LDC R10, c[0x0][0x278] ;  /* 0x00009e00ff0a7b82 */ /* 0x000f220000000800 */
[----:B------:R-:W-:Y:S01]  /*30840*/  IMAD R127, R2, 0x49, RZ ;  /* 0x00000049027f7824 */ /* 0x000fe200078e02ff */
[----:B------:R0:W-:Y:S01]  /*30850*/  STG.E.U16 desc[UR60][R176.64], R26 ;  /* 0x0000001ab0007986 */ /* 0x0001e2000c10153c */
[----:B------:R-:W-:-:S05]  /*30860*/  IMAD R9, R24, 0x94, RZ ;  /* 0x0000009418097824 */ /* 0x000fca00078e02ff */
[----:B------:R-:W4:Y:S01]  /*30870*/  LDC R2, c[0x0][0x278] ;  /* 0x00009e00ff027b82 */ /* 0x000f220000000800 */
[----:B------:R-:W-:Y:S01]  /*30880*/  IMAD R175, R4, 0x4b, RZ ;  /* 0x0000004b04af7824 */ /* 0x000fe200078e02ff */
[----:B------:R1:W-:Y:S06]  /*30890*/  STG.E.U16 desc[UR60][R178.64], R116 ;  /* 0x00000074b2007986 */ /* 0x0003ec000c10153c */
[----:B------:R-:W4:Y:S01]  /*308a0*/  LDC R20, c[0x0][0x278] ;  /* 0x00009e00ff147b82 */ /* 0x000f220000000800 */
[-C--:B0-----:R-:W-:Y:S02]  /*308b0*/  IADD3 R176, P3, R173, R18.reuse, RZ ;  /* 0x00000012adb07210 */ /* 0x081fe40007f7e0ff */
[----:B-1----:R-:W-:-:S05]  /*308c0*/  IADD3 R178, P6, R7, R18, RZ ;  /* 0x0000001207b27210 */ /* 0x002fca0007fde0ff */
[----:B------:R-:W0:Y:S01]  /*308d0*/  LDC R4, c[0x0][0x278] ;  /* 0x00009e00ff047b82 */ /* 0x000e220000000800 */
[----:B------:R-:W-:Y:S02]  /*308e0*/  IADD3 R26, P5, R9, R18, RZ ;  /* 0x00000012091a7210 */ /* 0x000fe40007fbe0ff */
[----:B------:R-:W-:-:S05]  /*308f0*/  LEA.HI.X.SX32 R179, R175, R19, 0x1, P6 ;  /* 0x00000013afb37211 */ /* 0x000fca00030f0eff */
[----:B------:R-:W1:Y:S01]  /*30900*/  LDC R24, c[0x0][0x278] ;  /* 0x00009e00ff187b82 */ /* 0x000e620000000800 */
[----:B------:R-:W-:-:S07]  /*30910*/  IMAD R175, R6, 0x98, RZ ;  /* 0x0000009806af7824 */ /* 0x000fce00078e02ff */
[----:B------:R-:W0:Y:S01]  /*30920*/  LDC R28, c[0x0][0x278] ;  /* 0x00009e00ff1c7b82 */ /* 0x000e220000000800 */
[-C--:B------:R-:W-:Y:S02]  /*30930*/  LEA.HI.X.SX32 R177, R127, R19.reuse, 0x1, P3 ;  /* 0x000000137fb17211 */ /* 0x080fe400018f0eff */
[----:B------:R-:W-:Y:S01]  /*30940*/  PRMT R116, R116, 0x7632, R116 ;  /* 0x0000763274747816 */ /* 0x000fe20000000074 */
[----:B------:R-:W-:Y:S01]  /*30950*/  IMAD R127, R8, 0x9a, RZ ;  /* 0x0000009a087f7824 */ /* 0x000fe200078e02ff */
[----:B------:R-:W-:-:S03]  /*30960*/  LEA.HI.X.SX32 R27, R27, R19, 0x1, P5 ;  /* 0x000000131b1b7211 */ /* 0x000fc600028f0eff */
[----:B------:R-:W1:Y:S01]  /*30970*/  LDC R6, c[0x0][0x278] ;  /* 0x00009e00ff067b82 */ /* 0x000e620000000800 */
[----:B------:R3:W-:Y:S01]  /*30980*/  STG.E.U16 desc[UR60][R176.64], R116 ;  /* 0x00000074b0007986 */ /* 0x0007e2000c10153c */
[----:B------:R-:W-:Y:S02]  /*30990*/  PRMT R34, R117, 0x7632, R34 ;  /* 0x0000763275227816 */ /* 0x000fe40000000022 */
[----:B------:R-:W-:-:S04]  /*309a0*/  IADD3 R180, P5, R175, R18, RZ ;  /* 0x00000012afb47210 */ /* 0x000fc80007fbe0ff */
[----:B------:R-:W1:Y:S01]  /*309b0*/  LDC R32, c[0x0][0x278] ;  /* 0x00009e00ff207b82 */ /* 0x000e620000000800 */
[----:B------:R2:W-:Y:S01]  /*309c0*/  STG.E.U16 desc[UR60][R26.64], R117 ;  /* 0x000000751a007986 */ /* 0x0005e2000c10153c */
[----:B------:R-:W-:Y:S01]  /*309d0*/  IADD3 R182, P3, R127, R18, RZ ;  /* 0x000000127fb67210 */ /* 0x000fe20007f7e0ff */
[----:B---3--:R-:W-:-:S05]  /*309e0*/  IMAD R177, R0, 0x4d, RZ ;  /* 0x0000004d00b17824 */ /* 0x008fca00078e02ff */
[----:B------:R-:W3:Y:S01]  /*309f0*/  LDC R8, c[0x0][0x278] ;  /* 0x00009e00ff087b82 */ /* 0x000ee20000000800 */
[----:B------:R-:W-:Y:S01]  /*30a00*/  LEA.HI.X.SX32 R181, R15, R19, 0x1, P5 ;  /* 0x000000130fb57211 */ /* 0x000fe200028f0eff */
[----:B--2---:R-:W-:Y:S02]  /*30a10*/  IMAD R117, R22, 0x9c, RZ ;  /* 0x0000009c16757824 */ /* 0x004fe400078e02ff */
[----:B----4-:R-:W-:-:S04]  /*30a20*/  IMAD R27, R10, 0x9e, RZ ;  /* 0x0000009e0a1b7824 */ /* 0x010fc800078e02ff */
[----:B------:R-:W2:Y:S01]  /*30a30*/  LDC R0, c[0x0][0x278] ;  /* 0x00009e00ff007b82 */ /* 0x000ea20000000800 */
[----:B------:R-:W-:Y:S01]  /*30a40*/  IMAD R15, R2, 0x4f, RZ ;  /* 0x0000004f020f7824 */ /* 0x000fe200078e02ff */
[----:B------:R-:W-:Y:S01]  /*30a50*/  LEA.HI.X.SX32 R183, R177, R19, 0x1, P3 ;  /* 0x00000013b1b77211 */ /* 0x000fe200018f0eff */
[----:B------:R-:W-:Y:S01]  /*30a60*/  IMAD R177, R20, 0xa0, RZ ;  /* 0x000000a014b17824 */ /* 0x000fe200078e02ff */
[-C--:B------:R-:W-:Y:S02]  /*30a70*/  IADD3 R184, P5, R117, R18.reuse, RZ ;  /* 0x0000001275b87210 */ /* 0x080fe40007fbe0ff */
[----:B------:R-:W-:Y:S02]  /*30a80*/  IADD3 R186, P6, R27, R18, RZ ;  /* 0x000000121bba7210 */ /* 0x000fe40007fde0ff */
[----:B------:R-:W4:Y:S01]  /*30a90*/  LDC R10, c[0x0][0x278] ;  /* 0x00009e00ff0a7b82 */ /* 0x000f220000000800 */
[----:B------:R1:W-:Y:S01]  /*30aa0*/  STG.E.U16 desc[UR60][R178.64], R34 ;  /* 0x00000022b2007986 */ /* 0x0003e2000c10153c */
[----:B------:R-:W-:-:S02]  /*30ab0*/  PRMT R2, R118, 0x7632, R2 ;  /* 0x0000763276027816 */ /* 0x000fc40000000002 */
[-C--:B------:R-:W-:Y:S01]  /*30ac0*/  LEA.HI.X.SX32 R185, R17, R19.reuse, 0x1, P5 ;  /* 0x0000001311b97211 */ /* 0x080fe200028f0eff */
[----:B------:R1:W-:Y:S01]  /*30ad0*/  STG.E.U16 desc[UR60][R180.64], R118 ;  /* 0x00000076b4007986 */ /* 0x0003e2000c10153c */
[-C--:B------:R-:W-:Y:S01]  /*30ae0*/  LEA.HI.X.SX32 R187, R15, R19.reuse, 0x1, P6 ;  /* 0x000000130fbb7211 */ /* 0x080fe200030f0eff */
[----:B0-----:R-:W-:Y:S01]  /*30af0*/  IMAD R15, R28, 0xa4, RZ ;  /* 0x000000a41c0f7824 */ /* 0x001fe200078e02ff */
[----:B------:R-:W0:Y:S01]  /*30b00*/  LDC R20, c[0x0][0x278] ;  /* 0x00009e00ff147b82 */ /* 0x000e220000000800 */
[----:B------:R-:W-:Y:S01]  /*30b10*/  PRMT R22, R119, 0x7632, R22 ;  /* 0x0000763277167816 */ /* 0x000fe20000000016 */
[----:B-1----:R-:W-:Y:S02]  /*30b20*/  IMAD R179, R24, 0xa2, RZ ;  /* 0x000000a218b37824 */ /* 0x002fe400078e02ff */
[----:B------:R-:W-:Y:S01]  /*30b30*/  IMAD R181, R4, 0x51, RZ ;  /* 0x0000005104b57824 */ /* 0x000fe200078e02ff */
[-C--:B------:R-:W-:Y:S01]  /*30b40*/  IADD3 R4, P5, R177, R18.reuse, RZ ;  /* 0x00000012b1047210 */ /* 0x080fe20007fbe0ff */
[----:B------:R1:W-:Y:S01]  /*30b50*/  STG.E.U16 desc[UR60][R182.64], R2 ;  /* 0x00000002b6007986 */ /* 0x0003e2000c10153c */
[-C--:B------:R-:W-:Y:S01]  /*30b60*/  IADD3 R180, P3, R179, R18.reuse, RZ ;  /* 0x00000012b3b47210 */ /* 0x080fe20007f7e0ff */
[----:B------:R-:W-:Y:S01]  /*30b70*/  IMAD R17, R32, 0xa6, RZ ;  /* 0x000000a620117824 */ /* 0x000fe200078e02ff */
[-C--:B------:R-:W-:Y:S01]  /*30b80*/  LEA.HI.X.SX32 R5, R5, R19.reuse, 0x1, P5 ;  /* 0x0000001305057211 */ /* 0x080fe200028f0eff */
[----:B------:R3:W-:Y:S01]  /*30b90*/  STG.E.U16 desc[UR60][R184.64], R119 ;  /* 0x00000077b8007986 */ /* 0x0007e2000c10153c */
[----:B------:R-:W-:Y:S01]  /*30ba0*/  LEA.HI.X.SX32 R181, R181, R19, 0x1, P3 ;  /* 0x00000013b5b57211 */ /* 0x000fe200018f0eff */
[----:B------:R-:W0:Y:S02]  /*30bb0*/  LDC R24, c[0x0][0x278] ;  /* 0x00009e00ff187b82 */ /* 0x000e240000000800 */
[----:B------:R2:W-:Y:S01]  /*30bc0*/  STG.E.U16 desc[UR60][R186.64], R22 ;  /* 0x00000016ba007986 */ /* 0x0005e2000c10153c */
[----:B-1----:R-:W-:-:S05]  /*30bd0*/  IADD3 R182, P5, R15, R18, RZ ;  /* 0x000000120fb67210 */ /* 0x002fca0007fbe0ff */
[----:B------:R-:W1:Y:S01]  /*30be0*/  LDC R2, c[0x0][0x278] ;  /* 0x00009e00ff027b82 */ /* 0x000e620000000800 */
[----:B---3--:R-:W-:Y:S01]  /*30bf0*/  IMAD R119, R6, 0x53, RZ ;  /* 0x0000005306777824 */ /* 0x008fe200078e02ff */
[----:B------:R-:W-:Y:S02]  /*30c00*/  LEA.HI.X.SX32 R183, R33, R19, 0x1, P5 ;  /* 0x0000001321b77211 */ /* 0x000fe400028f0eff */
[----:B--2---:R-:W-:-:S04]  /*30c10*/  PRMT R22, R120, 0x7632, R22 ;  /* 0x0000763278167816 */ /* 0x004fc80000000016 */
[----:B------:R-:W2:Y:S01]  /*30c20*/  LDC R6, c[0x0][0x278] ;  /* 0x00009e00ff067b82 */ /* 0x000ea20000000800 */
[----:B------:R-:W-:Y:S01]  /*30c30*/  IMAD R33, R8, 0xa8, RZ ;  /* 0x000000a808217824 */ /* 0x000fe200078e02ff */
[----:B------:R-:W-:Y:S01]  /*30c40*/  STG.E.U16 desc[UR60][R4.64], R120 ;  /* 0x0000007804007986 */ /* 0x000fe2000c10153c */
[----:B------:R-:W-:Y:S02]  /*30c50*/  IADD3 R184, P6, R17, R18, RZ ;  /* 0x0000001211b87210 */ /* 0x000fe40007fde0ff */
[----:B------:R-:W-:Y:S01]  /*30c60*/  PRMT R26, R121, 0x7632, R26 ;  /* 0x00007632791a7816 */ /* 0x000fe2000000001a */
[----:B------:R-:W-:Y:S02]  /*30c70*/  STG.E.U16 desc[UR60][R180.64], R22 ;  /* 0x00000016b4007986 */ /* 0x000fe4000c10153c */
[----:B------:R-:W3:Y:S02]  /*30c80*/  LDC R8, c[0x0][0x278] ;  /* 0x00009e00ff087b82 */ /* 0x000ee40000000800 */
[----:B------:R0:W-:Y:S01]  /*30c90*/  STG.E.U16 desc[UR60][R182.64], R121 ;  /* 0x00000079b6007986 */ /* 0x0001e2000c10153c */
[----:B------:R-:W-:Y:S01]  /*30ca0*/  LEA.HI.X.SX32 R185, R119, R19, 0x1, P6 ;  /* 0x0000001377b97211 */ /* 0x000fe200030f0eff */
[----:B----4-:R-:W-:-:S04]  /*30cb0*/  IMAD R119, R10, 0xaa, RZ ;  /* 0x000000aa0a777824 */ /* 0x010fc800078e02ff */
[----:B------:R-:W4:Y:S01]  /*30cc0*/  LDC R10, c[0x0][0x278] ;  /* 0x00009e00ff0a7b82 */ /* 0x000f220000000800 */
[----:B0-----:R-:W-:-:S07]  /*30cd0*/  IMAD R121, R0, 0x55, RZ ;  /* 0x0000005500797824 */ /* 0x001fce00078e02ff */
[----:B------:R-:W0:Y:S01]  /*30ce0*/  LDC R0, c[0x0][0x278] ;  /* 0x00009e00ff007b82 */ /* 0x000e220000000800 */
[----:B------:R-:W-:Y:S01]  /*30cf0*/  IMAD R5, R20, 0xac, RZ ;  /* 0x000000ac14057824 */ /* 0x000fe200078e02ff */
[-C--:B------:R-:W-:Y:S02]  /*30d00*/  IADD3 R22, P3, R33, R18.reuse, RZ ;  /* 0x0000001221167210 */ /* 0x080fe40007f7e0ff */
[-C--:B------:R-:W-:Y:S02]  /*30d10*/  IADD3 R120, P5, R119, R18.reuse, RZ ;  /* 0x0000001277787210 */ /* 0x080fe40007fbe0ff */
[-C--:B------:R-:W-:Y:S01]  /*30d20*/  LEA.HI.X.SX32 R23, R23, R19.reuse, 0x1, P3 ;  /* 0x0000001317177211 */ /* 0x080fe200018f0eff */
[----:B------:R1:W-:Y:S01]  /*30d30*/  STG.E.U16 desc[UR60][R184.64], R26 ;  /* 0x0000001ab8007986 */ /* 0x0003e2000c10153c */
[-C--:B------:R-:W-:Y:S01]  /*30d40*/  IADD3 R182, P6, R5, R18.reuse, RZ ;  /* 0x0000001205b67210 */ /* 0x080fe20007fde0ff */
[----:B------:R-:W4:Y:S01]  /*30d50*/  LDC R20, c[0x0][0x278] ;  /* 0x00009e00ff147b82 */ /* 0x000f220000000800 */
[-C--:B------:R-:W-:Y:S01]  /*30d60*/  LEA.HI.X.SX32 R121, R121, R19.reuse, 0x1, P5 ;  /* 0x0000001379797211 */ /* 0x080fe200028f0eff */
[----:B--2---:R-:W-:Y:S01]  /*30d70*/  IMAD R181, R6, 0xae, RZ ;  /* 0x000000ae06b57824 */ /* 0x004fe200078e02ff */
[----:B------:R-:W-:Y:S01]  /*30d80*/  PRMT R32, R122, 0x7632, R32 ;  /* 0x000076327a207816 */ /* 0x000fe20000000020 */
[----:B------:R-:W-:Y:S04]  /*30d90*/  STG.E.U16 desc[UR60][R22.64], R122 ;  /* 0x0000007a16007986 */ /* 0x000fe8000c10153c */
[----:B------:R-:W2:Y:S01]  /*30da0*/  LDC R28, c[0x0][0x278] ;  /* 0x00009e00ff1c7b82 */ /* 0x000ea20000000800 */
[----:B------:R-:W-:Y:S01]  /*30db0*/  LEA.HI.X.SX32 R183, R25, R19, 0x1, P6 ;  /* 0x0000001319b77211 */ /* 0x000fe200030f0eff */
[----:B------:R3:W-:Y:S01]  /*30dc0*/  STG.E.U16 desc[UR60][R120.64], R32 ;  /* 0x0000002078007986 */ /* 0x0007e2000c10153c */
[----:B------:R-:W-:Y:S01]  /*30dd0*/  IMAD R25, R24, 0xb0, RZ ;  /* 0x000000b018197824 */ /* 0x000fe200078e02ff */
[----:B-1----:R-:W-:Y:S01]  /*30de0*/  IADD3 R184, P5, R181, R18, RZ ;  /* 0x00000012b5b87210 */ /* 0x002fe20007fbe0ff */
[----:B------:R-:W-:-:S03]  /*30df0*/  IMAD R185, R2, 0x57, RZ ;  /* 0x0000005702b97824 */ /* 0x000fc600078e02ff */
[----:B------:R-:W1:Y:S01]  /*30e00*/  LDC R4, c[0x0][0x278] ;  /* 0x00009e00ff047b82 */ /* 0x000e620000000800 */
[----:B------:R-:W-:-:S07]  /*30e10*/  PRMT R34, R123, 0x7632, R34 ;  /* 0x000076327b227816 */ /* 0x000fce0000000022 */
[----:B------:R-:W1:Y:S01]  /*30e20*/  LDC R26, c[0x0][0x278] ;  /* 0x00009e00ff1a7b82 */ /* 0x000e620000000800 */
[----:B---3--:R-:W-:Y:S01]  /*30e30*/  IMAD R121, R8, 0xb2, RZ ;  /* 0x000000b208797824 */ /* 0x008fe200078e02ff */
[----:B------:R3:W-:Y:S06]  /*30e40*/  STG.E.U16 desc[UR60][R182.64], R123 ;  /* 0x0000007bb6007986 */ /* 0x0007ec000c10153c */
[----:B------:R-:W1:Y:S01]  /*30e50*/  LDC R6, c[0x0][0x278] ;  /* 0x00009e00ff067b82 */ /* 0x000e620000000800 */
[----:B------:R-:W-:Y:S02]  /*30e60*/  LEA.HI.X.SX32 R185, R185, R19, 0x1, P5 ;  /* 0x00000013b9b97211 */ /* 0x000fe400028f0eff */
[----:B------:R-:W-:-:S02]  /*30e70*/  IADD3 R186, P5, R121, R18, RZ ;  /* 0x0000001279ba7210 */ /* 0x000fc40007fbe0ff */
[----:B---3--:R-:W-:Y:S01]  /*30e80*/  IADD3 R182, P3, R25, R18, RZ ;  /* 0x0000001219b67210 */ /* 0x008fe20007f7e0ff */
[----:B0-----:R-:W-:Y:S02]  /*30e90*/  IMAD R123, R0, 0x59, RZ ;  /* 0x00000059007b7824 */ /* 0x001fe400078e02ff */
[----:B------:R-:W0:Y:S01]  /*30ea0*/  LDC R8, c[0x0][0x278] ;  /* 0x00009e00ff087b82 */ /* 0x000e220000000800 */
[----:B----4-:R-:W-:Y:S01]  /*30eb0*/  IMAD R23, R10, 0xb4, RZ ;  /* 0x000000b40a177824 */ /* 0x010fe200078e02ff */
[-C--:B------:R-:W-:Y:S02]  /*30ec0*/  LEA.HI.X.SX32 R183, R103, R19.reuse, 0x1, P3 ;  /* 0x0000001367b77211 */ /* 0x080fe400018f0eff */
[----:B------:R-:W-:-:S04]  /*30ed0*/  LEA.HI.X.SX32 R187, R123, R19, 0x1, P5 ;  /* 0x000000137bbb7211 */ /* 0x000fc800028f0eff */
[----:B------:R-:W3:Y:S01]  /*30ee0*/  LDC R0, c[0x0][0x278] ;  /* 0x00009e00ff007b82 */ /* 0x000ee20000000800 */
[----:B------:R-:W-:Y:S01]  /*30ef0*/  PRMT R2, R128, 0x7632, R2 ;  /* 0x0000763280027816 */ /* 0x000fe20000000002 */
[----:B------:R-:W-:Y:S01]  /*30f00*/  STG.E.U16 desc[UR60][R184.64], R34 ;  /* 0x00000022b8007986 */ /* 0x000fe2000c10153c */
[----:B------:R-:W-:-:S03]  /*30f10*/  IADD3 R188, P6, R23, R18, RZ ;  /* 0x0000001217bc7210 */ /* 0x000fc60007fde0ff */
[----:B------:R-:W-:Y:S02]  /*30f20*/  STG.E.U16 desc[UR60][R182.64], R128 ;  /* 0x00000080b6007986 */ /* 0x000fe4000c10153c */
[----:B------:R-:W4:Y:S02]  /*30f30*/  LDC R10, c[0x0][0x278] ;  /* 0x00009e00ff0a7b82 */ /* 0x000f240000000800 */
[----:B------:R1:W-:Y:S06]  /*30f40*/  STG.E.U16 desc[UR60][R186.64], R2 ;  /* 0x00000002ba007986 */ /* 0x0003ec000c10153c */
[----:B------:R-:W4:Y:S01]  /*30f50*/  LDC R24, c[0x0][0x278] ;  /* 0x00009e00ff187b82 */ /* 0x000f220000000800 */
[----:B------:R-:W-:Y:S01]  /*30f60*/  LEA.HI.X.SX32 R189, R145, R19, 0x1, P6 ;  /* 0x0000001391bd7211 */ /* 0x000fe200030f0eff */
[----:B------:R-:W-:-:S02]  /*30f70*/  IMAD R145, R20, 0xb6, RZ ;  /* 0x000000b614917824 */ /* 0x000fc400078e02ff */
[----:B--2---:R-:W-:-:S04]  /*30f80*/  IMAD R123, R28, 0xba, RZ ;  /* 0x000000ba1c7b7824 */ /* 0x004fc800078e02ff */
[----:B-1----:R-:W1:Y:S01]  /*30f90*/  LDC R2, c[0x0][0x278] ;  /* 0x00009e00ff027b82 */ /* 0x002e620000000800 */
[----:B------:R-:W-:Y:S02]  /*30fa0*/  IMAD R103, R26, 0xb8, RZ ;  /* 0x000000b81a677824 */ /* 0x000fe400078e02ff */
[----:B------:R-:W-:-:S05]  /*30fb0*/  IMAD R183, R4, 0x5b, RZ ;  /* 0x0000005b04b77824 */ /* 0x000fca00078e02ff */
[----:B------:R-:W2:Y:S01]  /*30fc0*/  LDC R22, c[0x0][0x278] ;  /* 0x00009e00ff167b82 */ /* 0x000ea20000000800 */
[----:B------:R-:W-:Y:S01]  /*30fd0*/  IMAD R185, R6, 0x5d, RZ ;  /* 0x0000005d06b97824 */ /* 0x000fe200078e02ff */
[-C--:B------:R-:W-:Y:S02]  /*30fe0*/  IADD3 R182, P3, R145, R18.reuse, RZ ;  /* 0x0000001291b67210 */ /* 0x080fe40007f7e0ff */
[----:B------:R-:W-:-:S04]  /*30ff0*/  IADD3 R186, P6, R123, R18, RZ ;  /* 0x000000127bba7210 */ /* 0x000fc80007fde0ff */
[----:B------:R-:W1:Y:S01]  /*31000*/  LDC R4, c[0x0][0x278] ;  /* 0x00009e00ff047b82 */ /* 0x000e620000000800 */
[----:B------:R-:W-:Y:S02]  /*31010*/  IADD3 R28, P5, R103, R18, RZ ;  /* 0x00000012671c7210 */ /* 0x000fe40007fbe0ff */
[-C--:B------:R-:W-:Y:S02]  /*31020*/  LEA.HI.X.SX32 R183, R183, R19.reuse, 0x1, P3 ;  /* 0x00000013b7b77211 */ /* 0x080fe400018f0eff */
[----:B------:R-:W-:Y:S02]  /*31030*/  PRMT R20, R129, 0x7632, R20 ;  /* 0x0000763281147816 */ /* 0x000fe40000000014 */
[-C--:B------:R-:W-:Y:S01]  /*31040*/  LEA.HI.X.SX32 R187, R185, R19.reuse, 0x1, P6 ;  /* 0x00000013b9bb7211 */ /* 0x080fe200030f0eff */
[----:B------:R-:W1:Y:S01]  /*31050*/  LDC R26, c[0x0][0x278] ;  /* 0x00009e00ff1a7b82 */ /* 0x000e620000000800 */
[----:B0-----:R-:W-:Y:S01]  /*31060*/  IMAD R185, R8, 0xbc, RZ ;  /* 0x000000bc08b97824 */ /* 0x001fe200078e02ff */
[----:B------:R3:W-:Y:S01]  /*31070*/  STG.E.U16 desc[UR60][R188.64], R129 ;  /* 0x00000081bc007986 */ /* 0x0007e2000c10153c */
[----:B------:R-:W-:-:S05]  /*31080*/  LEA.HI.X.SX32 R29, R29, R19, 0x1, P5 ;  /* 0x000000131d1d7211 */ /* 0x000fca00028f0eff */
[----:B------:R-:W0:Y:S01]  /*31090*/  LDC R6, c[0x0][0x278] ;  /* 0x00009e00ff067b82 */ /* 0x000e220000000800 */
[----:B------:R4:W-:Y:S01]  /*310a0*/  STG.E.U16 desc[UR60][R182.64], R20 ;  /* 0x00000014b6007986 */ /* 0x0009e2000c10153c */
[----:B------:R-:W-:Y:S01]  /*310b0*/  PRMT R32, R130, 0x7632, R32 ;  /* 0x0000763282207816 */ /* 0x000fe20000000020 */
[----:B---3--:R-:W-:-:S05]  /*310c0*/  IMAD R189, R0, 0x5f, RZ ;  /* 0x0000005f00bd7824 */ /* 0x008fca00078e02ff */
[----:B------:R-:W3:Y:S01]  /*310d0*/  LDC R0, c[0x0][0x278] ;  /* 0x00009e00ff007b82 */ /* 0x000ee20000000800 */
[----:B------:R2:W-:Y:S01]  /*310e0*/  STG.E.U16 desc[UR60][R28.64], R130 ;  /* 0x000000821c007986 */ /* 0x0005e2000c10153c */
[----:B----4-:R-:W-:Y:S01]  /*310f0*/  IMAD R129, R10, 0xbe, RZ ;  /* 0x000000be0a817824 */ /* 0x010fe200078e02ff */
[----:B------:R-:W-:-:S05]  /*31100*/  IADD3 R20, P5, R185, R18, RZ ;  /* 0x00000012b9147210 */ /* 0x000fca0007fbe0ff */
[----:B------:R-:W4:Y:S01]  /*31110*/  LDC R8, c[0x0][0x278] ;  /* 0x00009e00ff087b82 */ /* 0x000f220000000800 */
[----:B------:R-:W-:Y:S01]  /*31120*/  LEA.HI.X.SX32 R21, R21, R19, 0x1, P5 ;  /* 0x0000001315157211 */ /* 0x000fe200028f0eff */
[----:B------:R1:W-:Y:S01]  /*31130*/  STG.E.U16 desc[UR60][R186.64], R32 ;  /* 0x00000020ba007986 */ /* 0x0003e2000c10153c */
[----:B--2---:R-:W-:-:S05]  /*31140*/  IMAD R29, R24, 0xc2, RZ ;  /* 0x000000c2181d7824 */ /* 0x004fca00078e02ff */
[----:B------:R-:W2:Y:S01]  /*31150*/  LDC R10, c[0x0][0x278] ;  /* 0x00009e00ff0a7b82 */ /* 0x000ea20000000800 */
[----:B------:R-:W-:Y:S01]  /*31160*/  IMAD R183, R22, 0xc0, RZ ;  /* 0x000000c016b77824 */ /* 0x000fe200078e02ff */
[-C--:B------:R-:W-:Y:S02]  /*31170*/  IADD3 R188, P3, R129, R18.reuse, RZ ;  /* 0x0000001281bc7210 */ /* 0x080fe40007f7e0ff */
[----:B------:R-:W-:Y:S01]  /*31180*/  IADD3 R190, P6, R29, R18, RZ ;  /* 0x000000121dbe7210 */ /* 0x000fe20007fde0ff */
[----:B-1----:R-:W-:Y:S01]  /*31190*/  IMAD R187, R2, 0x61, RZ ;  /* 0x0000006102bb7824 */ /* 0x002fe200078e02ff */
[----:B------:R1:W-:Y:S02]  /*311a0*/  STG.E.U16 desc[UR60][R20.64], R131 ;  /* 0x0000008314007986 */ /* 0x0003e4000c10153c */
[----:B------:R-:W2:Y:S01]  /*311b0*/  LDC R22, c[0x0][0x278] ;  /* 0x00009e00ff167b82 */ /* 0x000ea20000000800 */
[----:B------:R-:W-:Y:S02]  /*311c0*/  LEA.HI.X.SX32 R189, R189, R19, 0x1, P3 ;  /* 0x00000013bdbd7211 */ /* 0x000fe400018f0eff */
[----:B------:R-:W-:-:S02]  /*311d0*/  PRMT R24, R131, 0x7632, R24 ;  /* 0x0000763283187816 */ /* 0x000fc40000000018 */
[-C--:B------:R-:W-:Y:S01]  /*311e0*/  LEA.HI.X.SX32 R191, R187, R19.reuse, 0x1, P6 ;  /* 0x00000013bbbf7211 */ /* 0x080fe200030f0eff */
[----:B------:R-:W-:Y:S01]  /*311f0*/  IMAD R187, R4, 0xc4, RZ ;  /* 0x000000c404bb7824 */ /* 0x000fe200078e02ff */
[-C--:B------:R-:W-:Y:S01]  /*31200*/  IADD3 R104, P5, R183, R18.reuse, RZ ;  /* 0x00000012b7687210 */ /* 0x080fe20007fbe0ff */
[----:B------:R-:W2:Y:S01]  /*31210*/  LDC R4, c[0x0][0x278] ;  /* 0x00009e00ff047b82 */ /* 0x000ea20000000800 */
[----:B------:R0:W-:Y:S07]  /*31220*/  STG.E.U16 desc[UR60][R188.64], R24 ;  /* 0x00000018bc007986 */ /* 0x0001ee000c10153c */
[----:B-1----:R-:W1:Y:S01]  /*31230*/  LDC R20, c[0x0][0x278] ;  /* 0x00009e00ff147b82 */ /* 0x002e620000000800 */
[----:B------:R-:W-:Y:S01]  /*31240*/  LEA.HI.X.SX32 R105, R105, R19, 0x1, P5 ;  /* 0x0000001369697211 */ /* 0x000fe200028f0eff */
[----:B------:R-:W-:Y:S01]  /*31250*/  IMAD R131, R26, 0xca, RZ ;  /* 0x000000ca1a837824 */ /* 0x000fe200078e02ff */
[----:B0-----:R-:W-:Y:S01]  /*31260*/  IADD3 R188, P5, R187, R18, RZ ;  /* 0x00000012bbbc7210 */ /* 0x001fe20007fbe0ff */
[----:B------:R-:W-:-:S04]  /*31270*/  IMAD R21, R6, 0xc6, RZ ;  /* 0x000000c606157824 */ /* 0x000fc800078e02ff */
[----:B------:R-:W0:Y:S01]  /*31280*/  LDC R6, c[0x0][0x278] ;  /* 0x00009e00ff067b82 */ /* 0x000e220000000800 */
[----:B------:R-:W-:Y:S01]  /*31290*/  LEA.HI.X.SX32 R189, R35, R19, 0x1, P5 ;  /* 0x0000001323bd7211 */ /* 0x000fe200028f0eff */
[----:B------:R4:W-:Y:S01]  /*312a0*/  STG.E.U16 desc[UR60][R104.64], R132 ;  /* 0x0000008468007986 */ /* 0x0009e2000c10153c */
[----:B------:R-:W-:Y:S01]  /*312b0*/  PRMT R28, R132, 0x7632, R28 ;  /* 0x00007632841c7816 */ /* 0x000fe2000000001c */
[----:B---3--:R-:W-:Y:S01]  /*312c0*/  IMAD R35, R0, 0x65, RZ ;  /* 0x0000006500237824 */ /* 0x008fe200078e02ff */
[----:B------:R-:W-:-:S03]  /*312d0*/  IADD3 R196, P6, R131, R18, RZ ;  /* 0x0000001283c47210 */ /* 0x000fc60007fde0ff */
[----:B------:R-:W3:Y:S01]  /*312e0*/  LDC R2, c[0x0][0x278] ;  /* 0x00009e00ff027b82 */ /* 0x000ee20000000800 */
[----:B------:R2:W-:Y:S01]  /*312f0*/  STG.E.U16 desc[UR60][R190.64], R28 ;  /* 0x0000001cbe007986 */ /* 0x0005e2000c10153c */
[----:B------:R-:W-:Y:S01]  /*31300*/  LEA.HI.X.SX32 R197, R35, R19, 0x1, P6 ;  /* 0x0000001323c57211 */ /* 0x000fe200030f0eff */
[----:B----4-:R-:W-:-:S05]  /*31310*/  IMAD R105, R8, 0xc8, RZ ;  /* 0x000000c808697824 */ /* 0x010fca00078e02ff */
[----:B------:R-:W4:Y:S01]  /*31320*/  LDC R8, c[0x0][0x278] ;  /* 0x00009e00ff087b82 */ /* 0x000f220000000800 */
[----:B--2---:R-:W-:Y:S01]  /*31330*/  IMAD R35, R10, 0xcc, RZ ;  /* 0x000000cc0a237824 */ /* 0x004fe200078e02ff */
[-C--:B------:R-:W-:Y:S02]  /*31340*/  IADD3 R192, P5, R105, R18.reuse, RZ ;  /* 0x0000001269c07210 */ /* 0x080fe40007fbe0ff */
[----:B------:R-:W-:-:S04]  /*31350*/  IADD3 R190, P3, R21, R18, RZ ;  /* 0x0000001215be7210 */ /* 0x000fc80007f7e0ff */
[----:B------:R-:W2:Y:S01]  /*31360*/  LDC R0, c[0x0][0x278] ;  /* 0x00009e00ff007b82 */ /* 0x000ea20000000800 */
[----:B------:R-:W-:Y:S01]  /*31370*/  LEA.HI.X.SX32 R191, R193, R19, 0x1, P3 ;  /* 0x00000013c1bf7211 */ /* 0x000fe200018f0eff */
[----:B------:R1:W-:Y:S01]  /*31380*/  STG.E.U16 desc[UR60][R188.64], R133 ;  /* 0x00000085bc007986 */ /* 0x0003e2000c10153c */
[----:B------:R-:W-:-:S05]  /*31390*/  PRMT R24, R133, 0x7632, R24 ;  /* 0x0000763285187816 */ /* 0x000fca0000000018 */
[----:B------:R-:W2:Y:S01]  /*313a0*/  LDC R10, c[0x0][0x278] ;  /* 0x00009e00ff0a7b82 */ /* 0x000ea20000000800 */
[-C--:B------:R-:W-:Y:S01]  /*313b0*/  LEA.HI.X.SX32 R193, R101, R19.reuse, 0x1, P5 ;  /* 0x0000001365c17211 */ /* 0x080fe200028f0eff */
[----:B-1----:R-:W-:Y:S01]  /*313c0*/  IMAD R101, R20, 0xd0, RZ ;  /* 0x000000d014657824 */ /* 0x002fe200078e02ff */
[----:B------:R-:W-:Y:S01]  /*313d0*/  IADD3 R198, P5, R35, R18, RZ ;  /* 0x0000001223c67210 */ /* 0x000fe20007fbe0ff */
[----:B------:R-:W-:Y:S01]  /*313e0*/  IMAD R189, R22, 0xce, RZ ;  /* 0x000000ce16bd7824 */ /* 0x000fe200078e02ff */
[----:B------:R1:W-:Y:S01]  /*313f0*/  STG.E.U16 desc[UR60][R190.64], R24 ;  /* 0x00000018be007986 */ /* 0x0003e2000c10153c */
[----:B------:R-:W-:Y:S01]  /*31400*/  IMAD R133, R4, 0xd2, RZ ;  /* 0x000000d204857824 */ /* 0x000fe200078e02ff */
[----:B------:R-:W-:Y:S01]  /*31410*/  LEA.HI.X.SX32 R199, R31, R19, 0x1, P5 ;  /* 0x000000131fc77211 */ /* 0x000fe200028f0eff */
[----:B------:R-:W2:Y:S01]  /*31420*/  LDC R4, c[0x0][0x278] ;  /* 0x00009e00ff047b82 */ /* 0x000ea20000000800 */
[----:B------:R0:W-:Y:S01]  /*31430*/  STG.E.U16 desc[UR60][R192.64], R134 ;  /* 0x00000086c0007986 */ /* 0x0001e2000c10153c */
[----:B------:R-:W-:-:S06]  /*31440*/  PRMT R26, R134, 0x7632, R26 ;  /* 0x00007632861a7816 */ /* 0x000fcc000000001a */
[----:B------:R-:W2:Y:S01]  /*31450*/  LDC R20, c[0x0][0x278] ;  /* 0x00009e00ff147b82 */ /* 0x000ea20000000800 */
[-C--:B-1----:R-:W-:Y:S02]  /*31460*/  IADD3 R190, P3, R189, R18.reuse, RZ ;  /* 0x00000012bdbe7210 */ /* 0x082fe40007f7e0ff */
[----:B0-----:R-:W-:Y:S02]  /*31470*/  IADD3 R192, P5, R101, R18, RZ ;  /* 0x0000001265c07210 */ /* 0x001fe40007fbe0ff */
[----:B------:R-:W-:-:S03]  /*31480*/  LEA.HI.X.SX32 R191, R195, R19, 0x1, P3 ;  /* 0x00000013c3bf7211 */ /* 0x000fc600018f0eff */
[----:B------:R-:W0:Y:S01]  /*31490*/  LDC R24, c[0x0][0x278] ;  /* 0x00009e00ff187b82 */ /* 0x000e220000000800 */
[----:B------:R-:W-:Y:S01]  /*314a0*/  LEA.HI.X.SX32 R193, R151, R19, 0x1, P5 ;  /* 0x0000001397c17211 */ /* 0x000fe200028f0eff */
[----:B------:R-:W-:Y:S01]  /*314b0*/  IMAD R151, R6, 0xd4, RZ ;  /* 0x000000d406977824 */ /* 0x000fe200078e02ff */
[----:B------:R1:W-:Y:S01]  /*314c0*/  STG.E.U16 desc[UR60][R196.64], R26 ;  /* 0x0000001ac4007986 */ /* 0x0003e2000c10153c */
[----:B---3--:R-:W-:Y:S01]  /*314d0*/  IMAD R31, R2, 0x69, RZ ;  /* 0x00000069021f7824 */ /* 0x008fe200078e02ff */
[----:B------:R-:W-:-:S03]  /*314e0*/  PRMT R2, R135, 0x7632, R2 ;  /* 0x0000763287027816 */ /* 0x000fc60000000002 */
[----:B------:R-:W3:Y:S01]  /*314f0*/  LDC R195, c[0x0][0x278] ;  /* 0x00009e00ffc37b82 */ /* 0x000ee20000000800 */
[----:B------:R4:W-:Y:S07]  /*31500*/  STG.E.U16 desc[UR60][R198.64], R135 ;  /* 0x00000087c6007986 */ /* 0x0009ee000c10153c */
[----:B------:R-:W0:Y:S01]  /*31510*/  LDC R6, c[0x0][0x278] ;  /* 0x00009e00ff067b82 */ /* 0x000e220000000800 */
[----:B-1----:R-:W-:Y:S01]  /*31520*/  IADD3 R196, P6, R133, R18, RZ ;  /* 0x0000001285c47210 */ /* 0x002fe20007fde0ff */
[----:B------:R1:W-:Y:S01]  /*31530*/  STG.E.U16 desc[UR60][R190.64], R2 ;  /* 0x00000002be007986 */ /* 0x0003e2000c10153c */
[----:B----4-:R-:W-:-:S05]  /*31540*/  IMAD R135, R8, 0xd6, RZ ;  /* 0x000000d608877824 */ /* 0x010fca00078e02ff */
[----:B------:R-:W4:Y:S01]  /*31550*/  LDC R8, c[0x0][0x278] ;  /* 0x00009e00ff087b82 */ /* 0x000f220000000800 */
[----:B------:R-:W-:Y:S01]  /*31560*/  LEA.HI.X.SX32 R197, R31, R19, 0x1, P6 ;  /* 0x000000131fc57211 */ /* 0x000fe200030f0eff */
[----:B--2---:R-:W-:Y:S01]  /*31570*/  IMAD R31, R10, 0xd8, RZ ;  /* 0x000000d80a1f7824 */ /* 0x004fe200078e02ff */
[----:B------:R-:W-:Y:S01]  /*31580*/  PRMT R22, R136, 0x7632, R22 ;  /* 0x0000763288167816 */ /* 0x000fe20000000016 */
[----:B-1----:R-:W-:-:S04]  /*31590*/  IMAD R191, R0, 0x6b, RZ ;  /* 0x0000006b00bf7824 */ /* 0x002fc800078e02ff */
[----:B------:R-:W1:Y:S01]  /*315a0*/  LDC R0, c[0x0][0x278] ;  /* 0x00009e00ff007b82 */ /* 0x000e620000000800 */
[----:B------:R2:W-:Y:S01]  /*315b0*/  STG.E.U16 desc[UR60][R192.64], R136 ;  /* 0x00000088c0007986 */ /* 0x0005e2000c10153c */
[----:B------:R-:W-:-:S06]  /*315c0*/  IADD3 R148, P3, R151, R18, RZ ;  /* 0x0000001297947210 */ /* 0x000fcc0007f7e0ff */
[----:B------:R-:W1:Y:S01]  /*315d0*/  LDC R10, c[0x0][0x278] ;  /* 0x00009e00ff0a7b82 */ /* 0x000e620000000800 */
[----:B------:R3:W-:Y:S01]  /*315e0*/  STG.E.U16 desc[UR60][R196.64], R22 ;  /* 0x00000016c4007986 */ /* 0x0007e2000c10153c */
[----:B------:R-:W-:Y:S02]  /*315f0*/  LEA.HI.X.SX32 R149, R149, R19, 0x1, P3 ;  /* 0x0000001395957211 */ /* 0x000fe400018f0eff */
[----:B--2---:R-:W-:-:S04]  /*31600*/  IADD3 R192, P5, R135, R18, RZ ;  /* 0x0000001287c07210 */ /* 0x004fc80007fbe0ff */
[----:B------:R-:W2:Y:S01]  /*31610*/  LDC R2, c[0x0][0x278] ;  /* 0x00009e00ff027b82 */ /* 0x000ea20000000800 */
[----:B------:R-:W-:Y:S01]  /*31620*/  LEA.HI.X.SX32 R193, R191, R19, 0x1, P5 ;  /* 0x00000013bfc17211 */ /* 0x000fe200028f0eff */
[----:B------:R-:W-:Y:S01]  /*31630*/  IMAD R191, R4, 0xda, RZ ;  /* 0x000000da04bf7824 */ /* 0x000fe200078e02ff */
[----:B------:R-:W-:Y:S02]  /*31640*/  PRMT R26, R137, 0x7632, R26 ;  /* 0x00007632891a7816 */ /* 0x000fe4000000001a */
[----:B---3--:R-:W-:-:S03]  /*31650*/  IADD3 R196, P6, R31, R18, RZ ;  /* 0x000000121fc47210 */ /* 0x008fc60007fde0ff */
[----:B------:R-:W3:Y:S01]  /*31660*/  LDC R22, c[0x0][0x278] ;  /* 0x00009e00ff167b82 */ /* 0x000ee20000000800 */
[----:B------:R-:W-:Y:S01]  /*31670*/  LEA.HI.X.SX32 R197, R147, R19, 0x1, P6 ;  /* 0x0000001393c57211 */ /* 0x000fe200030f0eff */
[----:B------:R0:W-:Y:S01]  /*31680*/  STG.E.U16 desc[UR60][R148.64], R137 ;  /* 0x0000008994007986 */ /* 0x0001e2000c10153c */
[----:B------:R-:W-:Y:S02]  /*31690*/  IMAD R147, R20, 0xdc, RZ ;  /* 0x000000dc14937824 */ /* 0x000fe400078e02ff */
[----:B------:R-:W-:-:S03]  /*316a0*/  IMAD R195, R195, 0x6d, RZ ;  /* 0x0000006dc3c37824 */ /* 0x000fc600078e02ff */
[----:B------:R-:W3:Y:S01]  /*316b0*/  LDC R4, c[0x0][0x278] ;  /* 0x00009e00ff047b82 */ /* 0x000ee20000000800 */
[----:B------:R4:W-:Y:S01]  /*316c0*/  STG.E.U16 desc[UR60][R192.64], R26 ;  /* 0x0000001ac0007986 */ /* 0x0009e2000c10153c */
[----:B------:R-:W-:Y:S01]  /*316d0*/  PRMT R28, R138, 0x7632, R28 ;  /* 0x000076328a1c7816 */ /* 0x000fe2000000001c */
[----:B0-----:R-:W-:Y:S02]  /*316e0*/  IMAD R149, R6, 0xde, RZ ;  /* 0x000000de06957824 */ /* 0x001fe400078e02ff */
[----:B------:R0:W-:Y:S03]  /*316f0*/  STG.E.U16 desc[UR60][R196.64], R138 ;  /* 0x0000008ac4007986 */ /* 0x0001e6000c10153c */
[----:B------:R-:W3:Y:S01]  /*31700*/  LDC R6, c[0x0][0x278] ;  /* 0x00009e00ff067b82 */ /* 0x000ee20000000800 */
[----:B----4-:R-:W-:Y:S01]  /*31710*/  IADD3 R192, P5, R191, R18, RZ ;  /* 0x00000012bfc07210 */ /* 0x010fe20007fbe0ff */
[----:B------:R-:W-:-:S06]  /*31720*/  IMAD R137, R8, 0xe0, RZ ;  /* 0x000000e008897824 */ /* 0x000fcc00078e02ff */
[----:B------:R-:W4:Y:S01]  /*31730*/  LDC R8, c[0x0][0x278] ;  /* 0x00009e00ff087b82 */ /* 0x000f220000000800 */
[-C--:B------:R-:W-:Y:S02]  /*31740*/  LEA.HI.X.SX32 R193, R195, R19.reuse, 0x1, P5 ;  /* 0x00000013c3c17211 */ /* 0x080fe400028f0eff */
[-C--:B0-----:R-:W-:Y:S01]  /*31750*/  IADD3 R196, P3, R147, R18.reuse, RZ ;  /* 0x0000001293c47210 */ /* 0x081fe20007f7e0ff */
[----:B-1----:R-:W-:Y:S02]  /*31760*/  IMAD R195, R0, 0x6f, RZ ;  /* 0x0000006f00c37824 */ /* 0x002fe400078e02ff */
[----:B------:R0:W-:Y:S01]  /*31770*/  STG.E.U16 desc[UR60][R192.64], R28 ;  /* 0x0000001cc0007986 */ /* 0x0001e2000c10153c */
[----:B------:R-:W-:Y:S01]  /*31780*/  LEA.HI.X.SX32 R197, R153, R19, 0x1, P3 ;  /* 0x0000001399c57211 */ /* 0x000fe200018f0eff */
[----:B------:R-:W1:Y:S01]  /*31790*/  LDC R20, c[0x0][0x278] ;  /* 0x00009e00ff147b82 */ /* 0x000e620000000800 */
[-C--:B------:R-:W-:Y:S02]  /*317a0*/  IADD3 R198, P5, R149, R18.reuse, RZ ;  /* 0x0000001295c67210 */ /* 0x080fe40007fbe0ff */
[----:B------:R-:W-:Y:S01]  /*317b0*/  IADD3 R200, P6, R137, R18, RZ ;  /* 0x0000001289c87210 */ /* 0x000fe20007fde0ff */
[----:B------:R2:W-:Y:S01]  /*317c0*/  STG.E.U16 desc[UR60][R196.64], R139 ;  /* 0x0000008bc4007986 */ /* 0x0005e2000c10153c */
[----:B------:R-:W-:-:S03]  /*317d0*/  PRMT R26, R139, 0x7632, R26 ;  /* 0x000076328b1a7816 */ /* 0x000fc6000000001a */
[----:B------:R-:W1:Y:S01]  /*317e0*/  LDC R0, c[0x0][0x278] ;  /* 0x00009e00ff007b82 */ /* 0x000e620000000800 */
[----:B0-----:R-:W-:Y:S01]  /*317f0*/  IMAD R193, R10, 0xe2, RZ ;  /* 0x000000e20ac17824 */ /* 0x001fe200078e02ff */
[----:B------:R-:W-:-:S06]  /*31800*/  LEA.HI.X.SX32 R199, R195, R19, 0x1, P5 ;  /* 0x00000013c3c77211 */ /* 0x000fcc00028f0eff */
[----:B------:R-:W0:Y:S01]  /*31810*/  LDC R10, c[0x0][0x278] ;  /* 0x00009e00ff0a7b82 */ /* 0x000e220000000800 */
[----:B--2---:R-:W-:Y:S01]  /*31820*/  IMAD R139, R2, 0x71, RZ ;  /* 0x00000071028b7824 */ /* 0x004fe200078e02ff */
[----:B------:R-:W-:Y:S01]  /*31830*/  LEA.HI.X.SX32 R201, R155, R19, 0x1, P6 ;  /* 0x000000139bc97211 */ /* 0x000fe200030f0eff */
[----:B---3--:R-:W-:Y:S02]  /*31840*/  IMAD R155, R22, 0xe4, RZ ;  /* 0x000000e4169b7824 */ /* 0x008fe400078e02ff */
[----:B------:R-:W-:-:S03]  /*31850*/  IMAD R153, R24, 0xe6, RZ ;  /* 0x000000e618997824 */ /* 0x000fc600078e02ff */
[----:B------:R-:W2:Y:S01]  /*31860*/  LDC R2, c[0x0][0x278] ;  /* 0x00009e00ff027b82 */ /* 0x000ea20000000800 */
[----:B------:R3:W-:Y:S01]  /*31870*/  STG.E.U16 desc[UR60][R198.64], R26 ;  /* 0x0000001ac6007986 */ /* 0x0007e2000c10153c */
[----:B------:R-:W-:Y:S01]  /*31880*/  IMAD R195, R4, 0x73, RZ ;  /* 0x0000007304c37824 */ /* 0x000fe200078e02ff */
[----:B------:R-:W-:-:S05]  /*31890*/  IADD3 R138, P3, R193, R18, RZ ;  /* 0x00000012c18a7210 */ /* 0x000fca0007f7e0ff */
[----:B------:R-:W2:Y:S01]  /*318a0*/  LDC R22, c[0x0][0x278] ;  /* 0x00009e00ff167b82 */ /* 0x000ea20000000800 */
[----:B------:R4:W-:Y:S01]  /*318b0*/  STG.E.U16 desc[UR60][R200.64], R84 ;  /* 0x00000054c8007986 */ /* 0x0009e2000c10153c */
[-C--:B------:R-:W-:Y:S02]  /*318c0*/  IADD3 R196, P5, R155, R18.reuse, RZ ;  /* 0x000000129bc47210 */ /* 0x080fe40007fbe0ff */
[----:B---3--:R-:W-:-:S04]  /*318d0*/  IADD3 R198, P6, R153, R18, RZ ;  /* 0x0000001299c67210 */ /* 0x008fc80007fde0ff */
[----:B------:R-:W3:Y:S01]  /*318e0*/  LDC R24, c[0x0][0x278] ;  /* 0x00009e00ff187b82 */ /* 0x000ee20000000800 */
[-C--:B------:R-:W-:Y:S02]  /*318f0*/  LEA.HI.X.SX32 R139, R139, R19.reuse, 0x1, P3 ;  /* 0x000000138b8b7211 */ /* 0x080fe400018f0eff */
[----:B------:R-:W-:Y:S01]  /*31900*/  LEA.HI.X.SX32 R199, R195, R19, 0x1, P6 ;  /* 0x00000013c3c77211 */ /* 0x000fe200030f0eff */
[----:B------:R-:W-:Y:S01]  /*31910*/  IMAD R195, R6, 0xe8, RZ ;  /* 0x000000e806c37824 */ /* 0x000fe200078e02ff */
[----:B----4-:R-:W-:-:S03]  /*31920*/  PRMT R84, R84, 0x7632, R84 ;  /* 0x0000763254547816 */ /* 0x010fc60000000054 */
[----:B------:R-:W4:Y:S01]  /*31930*/  LDC R26, c[0x0][0x278] ;  /* 0x00009e00ff1a7b82 */ /* 0x000f220000000800 */
[-C--:B------:R-:W-:Y:S01]  /*31940*/  LEA.HI.X.SX32 R197, R109, R19.reuse, 0x1, P5 ;  /* 0x000000136dc57211 */ /* 0x080fe200028f0eff */
[----:B------:R0:W-:Y:S01]  /*31950*/  STG.E.U16 desc[UR60][R138.64], R84 ;  /* 0x000000548a007986 */ /* 0x0001e2000c10153c */
[----:B------:R-:W-:Y:S01]  /*31960*/  PRMT R28, R85, 0x7632, R28 ;  /* 0x00007632551c7816 */ /* 0x000fe2000000001c */
[----:B------:R-:W-:Y:S01]  /*31970*/  IMAD R109, R8, 0xea, RZ ;  /* 0x000000ea086d7824 */ /* 0x000fe200078e02ff */
[----:B------:R-:W-:Y:S01]  /*31980*/  IADD3 R106, P5, R195, R18, RZ ;  /* 0x00000012c36a7210 */ /* 0x000fe20007fbe0ff */
[----:B------:R0:W-:Y:S02]  /*31990*/  STG.E.U16 desc[UR60][R196.64], R85 ;  /* 0x00000055c4007986 */ /* 0x0001e4000c10153c */
[----:B------:R-:W4:Y:S01]  /*319a0*/  LDC R6, c[0x0][0x278] ;  /* 0x00009e00ff067b82 */ /* 0x000f220000000800 */
[----:B-1----:R-:W-:Y:S01]  /*319b0*/  IMAD R201, R0, 0x75, RZ ;  /* 0x0000007500c97824 */ /* 0x002fe200078e02ff */
[----:B------:R1:W-:Y:S01]  /*319c0*/  STG.E.U16 desc[UR60][R198.64], R28 ;  /* 0x0000001cc6007986 */ /* 0x0003e2000c10153c */
[----:B0-----:R-:W-:Y:S01]  /*319d0*/  IMAD R139, R20, 0xec, RZ ;  /* 0x000000ec148b7824 */ /* 0x001fe200078e02ff */
[----:B------:R-:W-:-:S04]  /*319e0*/  LEA.HI.X.SX32 R107, R107, R19, 0x1, P5 ;  /* 0x000000136b6b7211 */ /* 0x000fc800028f0eff */
[----:B------:R-:W0:Y:S01]  /*319f0*/  LDC R4, c[0x0][0x278] ;  /* 0x00009e00ff047b82 */ /* 0x000e220000000800 */
[----:B------:R-:W-:Y:S01]  /*31a00*/  IMAD R85, R10, 0xee, RZ ;  /* 0x000000ee0a557824 */ /* 0x000fe200078e02ff */
[-C--:B------:R-:W-:Y:S02]  /*31a10*/  IADD3 R200, P5, R139, R18.reuse, RZ ;  /* 0x000000128bc87210 */ /* 0x080fe40007fbe0ff */
[----:B-1----:R-:W-:-:S04]  /*31a20*/  IADD3 R198, P3, R109, R18, RZ ;  /* 0x000000126dc67210 */ /* 0x002fc80007f7e0ff */
[----:B------:R-:W1:Y:S01]  /*31a30*/  LDC R0, c[0x0][0x278] ;  /* 0x00009e00ff007b82 */ /* 0x000e620000000800 */
[----:B--2---:R-:W-:Y:S01]  /*31a40*/  IMAD R197, R2, 0x77, RZ ;  /* 0x0000007702c57824 */ /* 0x004fe200078e02ff */
[-C--:B------:R-:W-:Y:S02]  /*31a50*/  LEA.HI.X.SX32 R199, R201, R19.reuse, 0x1, P3 ;  /* 0x00000013c9c77211 */ /* 0x080fe400018f0eff */
[----:B------:R-:W-:Y:S02]  /*31a60*/  IADD3 R202, P6, R85, R18, RZ ;  /* 0x0000001255ca7210 */ /* 0x000fe40007fde0ff */
[-C--:B------:R-:W-:Y:S01]  /*31a70*/  LEA.HI.X.SX32 R201, R159, R19.reuse, 0x1, P5 ;  /* 0x000000139fc97211 */ /* 0x080fe200028f0eff */
[----:B------:R-:W-:Y:S01]  /*31a80*/  IMAD R159, R22, 0xf0, RZ ;  /* 0x000000f0169f7824 */ /* 0x000fe200078e02ff */
[----:B------:R-:W2:Y:S01]  /*31a90*/  LDC R10, c[0x0][0x278] ;  /* 0x00009e00ff0a7b82 */ /* 0x000ea20000000800 */
[----:B------:R-:W-:Y:S01]  /*31aa0*/  PRMT R2, R86, 0x7632, R2 ;  /* 0x0000763256027816 */ /* 0x000fe20000000002 */
[----:B------:R4:W-:Y:S01]  /*31ab0*/  STG.E.U16 desc[UR60][R106.64], R86 ;  /* 0x000000566a007986 */ /* 0x0009e2000c10153c */
[----:B------:R-:W-:Y:S01]  /*31ac0*/  LEA.HI.X.SX32 R203, R197, R19, 0x1, P6 ;  /* 0x00000013c5cb7211 */ /* 0x000fe200030f0eff */
[----:B---3--:R-:W-:Y:S01]  /*31ad0*/  IMAD R197, R24, 0xf2, RZ ;  /* 0x000000f218c57824 */ /* 0x008fe200078e02ff */
[----:B------:R-:W-:-:S02]  /*31ae0*/  PRMT R28, R87, 0x7632, R28 ;  /* 0x00007632571c7816 */ /* 0x000fc4000000001c */
[----:B------:R-:W-:Y:S01]  /*31af0*/  IADD3 R110, P5, R159, R18, RZ ;  /* 0x000000129f6e7210 */ /* 0x000fe20007fbe0ff */
[----:B------:R-:W3:Y:S01]  /*31b00*/  LDC R8, c[0x0][0x278] ;  /* 0x00009e00ff087b82 */ /* 0x000ee20000000800 */
[----:B------:R0:W-:Y:S01]  /*31b10*/  STG.E.U16 desc[UR60][R198.64], R2 ;  /* 0x00000002c6007986 */ /* 0x0001e2000c10153c */
[----:B----4-:R-:W-:-:S03]  /*31b20*/  IMAD R107, R26, 0xf4, RZ ;  /* 0x000000f41a6b7824 */ /* 0x010fc600078e02ff */
[----:B------:R4:W-:Y:S03]  /*31b30*/  STG.E.U16 desc[UR60][R200.64], R87 ;  /* 0x00000057c8007986 */ /* 0x0009e6000c10153c */
[----:B------:R-:W1:Y:S01]  /*31b40*/  LDC R20, c[0x0][0x278] ;  /* 0x00009e00ff147b82 */ /* 0x000e620000000800 */
[----:B------:R-:W-:Y:S01]  /*31b50*/  LEA.HI.X.SX32 R111, R111, R19, 0x1, P5 ;  /* 0x000000136f6f7211 */ /* 0x000fe200028f0eff */
[----:B------:R4:W-:Y:S01]  /*31b60*/  STG.E.U16 desc[UR60][R202.64], R28 ;  /* 0x0000001cca007986 */ /* 0x0009e2000c10153c */
[----:B------:R-:W-:Y:S01]  /*31b70*/  PRMT R100, R80, 0x7632, R100 ;  /* 0x0000763250647816 */ /* 0x000fe20000000064 */
[----:B0-----:R-:W-:Y:S01]  /*31b80*/  IMAD R199, R4, 0x7b, RZ ;  /* 0x0000007b04c77824 */ /* 0x001fe200078e02ff */
[----:B------:R-:W-:-:S03]  /*31b90*/  PRMT R102, R81, 0x7632, R102 ;  /* 0x0000763251667816 */ /* 0x000fc60000000066 */
[----:B------:R-:W0:Y:S01]  /*31ba0*/  LDC R22, c[0x0][0x278] ;  /* 0x00009e00ff167b82 */ /* 0x000e220000000800 */
[-C--:B----4-:R-:W-:Y:S02]  /*31bb0*/  IADD3 R200, P3, R197, R18.reuse, RZ ;  /* 0x00000012c5c87210 */ /* 0x090fe40007f7e0ff */
[-C--:B------:R-:W-:Y:S01]  /*31bc0*/  IADD3 R202, P5, R107, R18.reuse, RZ ;  /* 0x000000126bca7210 */ /* 0x080fe20007fbe0ff */
[----:B------:R-:W-:Y:S01]  /*31bd0*/  IMAD R87, R6, 0xf6, RZ ;  /* 0x000000f606577824 */ /* 0x000fe200078e02ff */
[-C--:B------:R-:W-:Y:S01]  /*31be0*/  LEA.HI.X.SX32 R201, R205, R19.reuse, 0x1, P3 ;  /* 0x00000013cdc97211 */ /* 0x080fe200018f0eff */
[----:B------:R-:W-:Y:S01]  /*31bf0*/  STG.E.U16 desc[UR60][R110.64], R80 ;  /* 0x000000506e007986 */ /* 0x000fe2000c10153c */
[-C--:B------:R-:W-:Y:S01]  /*31c00*/  LEA.HI.X.SX32 R203, R157, R19.reuse, 0x1, P5 ;  /* 0x000000139dcb7211 */ /* 0x080fe200028f0eff */
[----:B------:R-:W4:Y:S01]  /*31c10*/  LDC R2, c[0x0][0x278] ;  /* 0x00009e00ff027b82 */ /* 0x000f220000000800 */
[----:B------:R-:W-:Y:S01]  /*31c20*/  IADD3 R204, P6, R87, R18, RZ ;  /* 0x0000001257cc7210 */ /* 0x000fe20007fde0ff */
[----:B------:R-:W-:Y:S04]  /*31c30*/  STG.E.U16 desc[UR60][R200.64], R100 ;  /* 0x00000064c8007986 */ /* 0x000fe8000c10153c */
[----:B------:R1:W-:Y:S01]  /*31c40*/  STG.E.U16 desc[UR60][R202.64], R81 ;  /* 0x00000051ca007986 */ /* 0x0003e2000c10153c */
[----:B------:R-:W-:Y:S01]  /*31c50*/  LEA.HI.X.SX32 R205, R199, R19, 0x1, P6 ;  /* 0x00000013c7cd7211 */ /* 0x000fe200030f0eff */
[----:B------:R-:W4:Y:S01]  /*31c60*/  LDC R4, c[0x0][0x278] ;  /* 0x00009e00ff047b82 */ /* 0x000f220000000800 */
[----:B--2---:R-:W-:-:S02]  /*31c70*/  IMAD R199, R10, 0xfa, RZ ;  /* 0x000000fa0ac77824 */ /* 0x004fc400078e02ff */
[----:B---3--:R-:W-:-:S05]  /*31c80*/  IMAD R157, R8, 0xf8, RZ ;  /* 0x000000f8089d7824 */ /* 0x008fca00078e02ff */
[----:B------:R-:W2:Y:S01]  /*31c90*/  LDC R24, c[0x0][0x278] ;  /* 0x00009e00ff187b82 */ /* 0x000ea20000000800 */
[----:B-1----:R-:W-:-:S07]  /*31ca0*/  IMAD R81, R0, 0x7d, RZ ;  /* 0x0000007d00517824 */ /* 0x002fce00078e02ff */
[----:B------:R-:W1:Y:S01]  /*31cb0*/  LDC R0, c[0x0][0x278] ;  /* 0x00009e00ff007b82 */ /* 0x000e620000000800 */
[----:B------:R-:W-:-:S07]  /*31cc0*/  IMAD R111, R20, 0xfc, RZ ;  /* 0x000000fc146f7824 */ /* 0x000fce00078e02ff */
[----:B------:R-:W3:Y:S01]  /*31cd0*/  LDC R10, c[0x0][0x278] ;  /* 0x00009e00ff0a7b82 */ /* 0x000ee20000000800 */
[-C--:B------:R-:W-:Y:S02]  /*31ce0*/  IADD3 R162, P3, R157, R18.reuse, RZ ;  /* 0x000000129da27210 */ /* 0x080fe40007f7e0ff */
[----:B------:R-:W-:-:S05]  /*31cf0*/  IADD3 R200, P5, R199, R18, RZ ;  /* 0x00000012c7c87210 */ /* 0x000fca0007fbe0ff */
[----:B------:R-:W3:Y:S01]  /*31d00*/  LDC R20, c[0x0][0x278] ;  /* 0x00009e00ff147b82 */ /* 0x000ee20000000800 */
[-C--:B------:R-:W-:Y:S02]  /*31d10*/  LEA.HI.X.SX32 R163, R163, R19.reuse, 0x1, P3 ;  /* 0x00000013a3a37211 */ /* 0x080fe400018f0eff */
[----:B------:R-:W-:Y:S02]  /*31d20*/  IADD3 R202, P6, R111, R18, RZ ;  /* 0x000000126fca7210 */ /* 0x000fe40007fde0ff */
[----:B------:R-:W-:-:S03]  /*31d30*/  LEA.HI.X.SX32 R201, R81, R19, 0x1, P5 ;  /* 0x0000001351c97211 */ /* 0x000fc600028f0eff */
[----:B------:R-:W3:Y:S01]  /*31d40*/  LDC R6, c[0x0][0x278] ;  /* 0x00009e00ff067b82 */ /* 0x000ee20000000800 */
[----:B------:R-:W-:Y:S01]  /*31d50*/  PRMT R100, R82, 0x7632, R100 ;  /* 0x0000763252647816 */ /* 0x000fe20000000064 */
[----:B0-----:R-:W-:Y:S01]  /*31d60*/  IMAD R81, R22, 0xfe, RZ ;  /* 0x000000fe16517824 */ /* 0x001fe200078e02ff */
[----:B------:R-:W-:Y:S05]  /*31d70*/  STG.E.U16 desc[UR60][R204.64], R102 ;  /* 0x00000066cc007986 */ /* 0x000fea000c10153c */
[----:B------:R-:W0:Y:S01]  /*31d80*/  LDC R26, c[0x0][0x278] ;  /* 0x00009e00ff1a7b82 */ /* 0x000e220000000800 */
[----:B------:R-:W-:Y:S01]  /*31d90*/  LEA.HI.X.SX32 R203, R161, R19, 0x1, P6 ;  /* 0x00000013a1cb7211 */ /* 0x000fe200030f0eff */
[----:B------:R2:W-:Y:S06]  /*31da0*/  STG.E.U16 desc[UR60][R162.64], R82 ;  /* 0x00000052a2007986 */ /* 0x0005ec000c10153c */
[----:B------:R-:W0:Y:S01]  /*31db0*/  LDC R8, c[0x0][0x278] ;  /* 0x00009e00ff087b82 */ /* 0x000e220000000800 */
[----:B------:R1:W-:Y:S01]  /*31dc0*/  STG.E.U16 desc[UR60][R200.64], R100 ;  /* 0x00000064c8007986 */ /* 0x0003e2000c10153c */
[----:B----4-:R-:W-:-:S02]  /*31dd0*/  LEA R161, R2, -R2, 0x7 ;  /* 0x8000000202a17211 */ /* 0x010fc400078e38ff */
[----:B------:R-:W-:-:S04]  /*31de0*/  IADD3 R160, P5, R81, R18, RZ ;  /* 0x0000001251a07210 */ /* 0x000fc80007fbe0ff */
[----:B------:R-:W4:Y:S01]  /*31df0*/  LDC R22, c[0x0][0x278] ;  /* 0x00009e00ff167b82 */ /* 0x000f220000000800 */
[----:B--2---:R-:W-:Y:S01]  /*31e00*/  SHF.L.U32 R163, R4, 0x7, RZ ;  /* 0x0000000704a37819 */ /* 0x004fe200000006ff */
[----:B------:R3:W-:Y:S01]  /*31e10*/  STG.E.U16 desc[UR60][R202.64], R83 ;  /* 0x00000053ca007986 */ /* 0x0007e2000c10153c */
[----:B-1----:R-:W-:Y:S01]  /*31e20*/  LEA R201, R0, R0, 0x7 ;  /* 0x0000000000c97211 */ /* 0x002fe200078e38ff */
[----:B------:R-:W-:-:S04]  /*31e30*/  IMAD R205, R24, 0x102, RZ ;  /* 0x0000010218cd7824 */ /* 0x000fc800078e02ff */
[----:B------:R-:W1:Y:S01]  /*31e40*/  LDC R0, c[0x0][0x278] ;  /* 0x00009e00ff007b82 */ /* 0x000e620000000800 */
[----:B------:R-:W-:Y:S02]  /*31e50*/  PRMT R80, R83, 0x7632, R80 ;  /* 0x0000763253507816 */ /* 0x000fe40000000050 */
[----:B------:R-:W-:Y:S01]  /*31e60*/  LEA.HI.X.SX32 R161, R161, R19, 0x1, P5 ;  /* 0x00000013a1a17211 */ /* 0x000fe200028f0eff */
[----:B---3--:R-:W-:-:S04]  /*31e70*/  IMAD R83, R10, 0x104, RZ ;  /* 0x000001040a537824 */ /* 0x008fc800078e02ff */
[----:B------:R-:W2:Y:S01]  /*31e80*/  LDC R4, c[0x0][0x278] ;  /* 0x00009e00ff047b82 */ /* 0x000ea20000000800 */
[-C--:B------:R-:W-:Y:S02]  /*31e90*/  LEA R82, P3, R207, R18.reuse, 0x8 ;  /* 0x00000012cf527211 */ /* 0x080fe400078640ff */
[-C--:B------:R-:W-:Y:S01]  /*31ea0*/  IADD3 R162, P5, R205, R18.reuse, RZ ;  /* 0x00000012cda27210 */ /* 0x080fe20007fbe0ff */
[----:B------:R3:W-:Y:S01]  /*31eb0*/  STG.E.U16 desc[UR60][R160.64], R80 ;  /* 0x00000050a0007986 */ /* 0x0007e2000c10153c */
[----:B------:R-:W-:-:S03]  /*31ec0*/  IADD3 R112, P6, R83, R18, RZ ;  /* 0x0000001253707210 */ /* 0x000fc60007fde0ff */
[----:B------:R-:W2:Y:S01]  /*31ed0*/  LDC R10, c[0x0][0x278] ;  /* 0x00009e00ff0a7b82 */ /* 0x000ea20000000800 */
[-C--:B------:R-:W-:Y:S02]  /*31ee0*/  LEA.HI.X.SX32 R83, R163, R19.reuse, 0x1, P3 ;  /* 0x00000013a3537211 */ /* 0x080fe400018f0eff */
[----:B------:R-:W-:Y:S02]  /*31ef0*/  LEA.HI.X.SX32 R163, R201, R19, 0x1, P5 ;  /* 0x00000013c9a37211 */ /* 0x000fe400028f0eff */
[----:B------:R-:W-:-:S03]  /*31f00*/  PRMT R2, R88, 0x7632, R2 ;  /* 0x0000763258027816 */ /* 0x000fc60000000002 */
[----:B------:R-:W2:Y:S01]  /*31f10*/  LDC R24, c[0x0][0x278] ;  /* 0x00009e00ff187b82 */ /* 0x000ea20000000800 */
[----:B---3--:R-:W-:Y:S01]  /*31f20*/  IMAD R161, R20, 0x106, RZ ;  /* 0x0000010614a17824 */ /* 0x008fe200078e02ff */
[----:B------:R-:W-:Y:S01]  /*31f30*/  LEA.HI.X.SX32 R113, R113, R19, 0x1, P6 ;  /* 0x0000001371717211 */ /* 0x000fe200030f0eff */
[----:B------:R3:W-:Y:S01]  /*31f40*/  STG.E.U16 desc[UR60][R82.64], R88 ;  /* 0x0000005852007986 */ /* 0x0007e2000c10153c */
[----:B0-----:R-:W-:-:S04]  /*31f50*/  IMAD R201, R26, 0x108, RZ ;  /* 0x000001081ac97824 */ /* 0x001fc800078e02ff */
[----:B------:R-:W0:Y:S01]  /*31f60*/  LDC R20, c[0x0][0x278] ;  /* 0x00009e00ff147b82 */ /* 0x000e220000000800 */
[----:B------:R-:W-:Y:S01]  /*31f70*/  STG.E.U16 desc[UR60][R162.64], R2 ;  /* 0x00000002a2007986 */ /* 0x000fe2000c10153c */
[----:B----4-:R-:W-:-:S03]  /*31f80*/  IMAD R203, R22, 0x10a, RZ ;  /* 0x0000010a16cb7824 */ /* 0x010fc600078e02ff */
[----:B------:R4:W-:Y:S01]  /*31f90*/  STG.E.U16 desc[UR60][R112.64], R89 ;  /* 0x0000005970007986 */ /* 0x0009e2000c10153c */
[----:B---3--:R-:W-:Y:S01]  /*31fa0*/  IMAD R83, R6, 0x83, RZ ;  /* 0x0000008306537824 */ /* 0x008fe200078e02ff */
[-C--:B------:R-:W-:Y:S01]  /*31fb0*/  IADD3 R82, P3, R161, R18.reuse, RZ ;  /* 0x00000012a1527210 */ /* 0x080fe20007f7e0ff */
[----:B------:R-:W3:Y:S01]  /*31fc0*/  LDC R6, c[0x0][0x278] ;  /* 0x00009e00ff067b82 */ /* 0x000ee20000000800 */
[----:B------:R-:W-:Y:S01]  /*31fd0*/  IADD3 R88, P5, R201, R18, RZ ;  /* 0x00000012c9587210 */ /* 0x000fe20007fbe0ff */
[----:B-1----:R-:W-:Y:S01]  /*31fe0*/  IMAD R161, R0, 0x87, RZ ;  /* 0x0000008700a17824 */ /* 0x002fe200078e02ff */
[----:B------:R-:W-:Y:S01]  /*31ff0*/  PRMT R28, R89, 0x7632, R28 ;  /* 0x00007632591c7816 */ /* 0x000fe2000000001c */
[----:B----4-:R-:W-:-:S04]  /*32000*/  IMAD R113, R8, 0x85, RZ ;  /* 0x0000008508717824 */ /* 0x010fc800078e02ff */
[----:B------:R-:W1:Y:S01]  /*32010*/  LDC R163, c[0x0][0x278] ;  /* 0x00009e00ffa37b82 */ /* 0x000e620000000800 */
[-C--:B------:R-:W-:Y:S02]  /*32020*/  LEA.HI.X.SX32 R83, R83, R19.reuse, 0x1, P3 ;  /* 0x0000001353537211 */ /* 0x080fe400018f0eff */
[----:B------:R-:W-:-:S05]  /*32030*/  LEA.HI.X.SX32 R89, R165, R19, 0x1, P5 ;  /* 0x00000013a5597211 */ /* 0x000fca00028f0eff */
[----:B------:R-:W4:Y:S01]  /*32040*/  LDC R8, c[0x0][0x278] ;  /* 0x00009e00ff087b82 */ /* 0x000f220000000800 */
[----:B------:R-:W-:Y:S01]  /*32050*/  IADD3 R112, P6, R203, R18, RZ ;  /* 0x00000012cb707210 */ /* 0x000fe20007fde0ff */
[----:B--2---:R-:W-:-:S06]  /*32060*/  IMAD R165, R4, 0x10c, RZ ;  /* 0x0000010c04a57824 */ /* 0x004fcc00078e02ff */
[----:B------:R-:W2:Y:S01]  /*32070*/  LDC R22, c[0x0][0x278] ;  /* 0x00009e00ff167b82 */ /* 0x000ea20000000800 */
[----:B------:R-:W-:Y:S01]  /*32080*/  LEA.HI.X.SX32 R113, R113, R19, 0x1, P6 ;  /* 0x0000001371717211 */ /* 0x000fe200030f0eff */
[----:B------:R0:W-:Y:S01]  /*32090*/  STG.E.U16 desc[UR60][R82.64], R28 ;  /* 0x0000001c52007986 */ /* 0x0001e2000c10153c */
[----:B------:R-:W-:-:S05]  /*320a0*/  PRMT R32, R90, 0x7632, R32 ;  /* 0x000076325a207816 */ /* 0x000fca0000000020 */
[----:B------:R-:W2:Y:S01]  /*320b0*/  LDC R0, c[0x0][0x278] ;  /* 0x00009e00ff007b82 */ /* 0x000ea20000000800 */
[----:B------:R-:W-:Y:S01]  /*320c0*/  IMAD R201, R10, 0x10e, RZ ;  /* 0x0000010e0ac97824 */ /* 0x000fe200078e02ff */
[----:B------:R3:W-:Y:S01]  /*320d0*/  STG.E.U16 desc[UR60][R88.64], R90 ;  /* 0x0000005a58007986 */ /* 0x0007e2000c10153c */
[----:B0-----:R-:W-:-:S05]  /*320e0*/  IADD3 R82, P5, R165, R18, RZ ;  /* 0x00000012a5527210 */ /* 0x001fca0007fbe0ff */
[----:B------:R-:W0:Y:S01]  /*320f0*/  LDC R2, c[0x0][0x278] ;  /* 0x00009e00ff027b82 */ /* 0x000e220000000800 */
[----:B------:R1:W-:Y:S01]  /*32100*/  STG.E.U16 desc[UR60][R112.64], R32 ;  /* 0x0000002070007986 */ /* 0x0003e2000c10153c */
[----:B------:R-:W-:Y:S01]  /*32110*/  LEA.HI.X.SX32 R83, R167, R19, 0x1, P5 ;  /* 0x00000013a7537211 */ /* 0x000fe200028f0eff */
[----:B---3--:R-:W-:-:S05]  /*32120*/  IMAD R89, R24, 0x110, RZ ;  /* 0x0000011018597824 */ /* 0x008fca00078e02ff */
[----:B------:R-:W3:Y:S01]  /*32130*/  LDC R10, c[0x0][0x278] ;  /* 0x00009e00ff0a7b82 */ /* 0x000ee20000000800 */
[----:B------:R-:W-:Y:S01]  /*32140*/  IADD3 R88, P3, R201, R18, RZ ;  /* 0x00000012c9587210 */ /* 0x000fe20007f7e0ff */
[----:B-1----:R-:W-:-:S06]  /*32150*/  IMAD R113, R20, 0x112, RZ ;  /* 0x0000011214717824 */ /* 0x002fcc00078e02ff */
[----:B------:R-:W1:Y:S01]  /*32160*/  LDC R26, c[0x0][0x278] ;  /* 0x00009e00ff1a7b82 */ /* 0x000e620000000800 */
[-C--:B------:R-:W-:Y:S01]  /*32170*/  IADD3 R112, P5, R89, R18.reuse, RZ ;  /* 0x0000001259707210 */ /* 0x080fe20007fbe0ff */
[----:B------:R4:W-:Y:S01]  /*32180*/  STG.E.U16 desc[UR60][R82.64], R91 ;  /* 0x0000005b52007986 */ /* 0x0009e2000c10153c */
[----:B------:R-:W-:Y:S02]  /*32190*/  IADD3 R114, P6, R113, R18, RZ ;  /* 0x0000001271727210 */ /* 0x000fe40007fde0ff */
[----:B------:R-:W-:-:S03]  /*321a0*/  LEA.HI.X.SX32 R89, R161, R19, 0x1, P3 ;  /* 0x00000013a1597211 */ /* 0x000fc600018f0eff */
[----:B------:R-:W1:Y:S01]  /*321b0*/  LDC R20, c[0x0][0x278] ;  /* 0x00009e00ff147b82 */ /* 0x000e620000000800 */
[----:B------:R-:W-:Y:S02]  /*321c0*/  PRMT R32, R91, 0x7632, R32 ;  /* 0x000076325b207816 */ /* 0x000fe40000000020 */
[----:B------:R-:W-:Y:S01]  /*321d0*/  LEA.HI.X.SX32 R113, R115, R19, 0x1, P5 ;  /* 0x0000001373717211 */ /* 0x000fe200028f0eff */
[----:B----4-:R-:W-:-:S04]  /*321e0*/  IMAD R83, R6, 0x114, RZ ;  /* 0x0000011406537824 */ /* 0x010fc800078e02ff */
[----:B------:R-:W4:Y:S01]  /*321f0*/  LDC R24, c[0x0][0x278] ;  /* 0x00009e00ff187b82 */ /* 0x000f220000000800 */
[----:B------:R-:W-:Y:S01]  /*32200*/  IMAD R91, R8, 0x116, RZ ;  /* 0x00000116085b7824 */ /* 0x000fe200078e02ff */
[----:B------:R2:W-:Y:S01]  /*32210*/  STG.E.U16 desc[UR60][R88.64], R32 ;  /* 0x0000002058007986 */ /* 0x0005e2000c10153c */
[----:B------:R-:W-:-:S05]  /*32220*/  IMAD R163, R163, 0x89, RZ ;  /* 0x00000089a3a37824 */ /* 0x000fca00078e02ff */
[----:B------:R-:W4:Y:S01]  /*32230*/  LDC R28, c[0x0][0x278] ;  /* 0x00009e00ff1c7b82 */ /* 0x000f220000000800 */
[----:B------:R0:W-:Y:S07]  /*32240*/  STG.E.U16 desc[UR60][R112.64], R72 ;  /* 0x0000004870007986 */ /* 0x0001ee000c10153c */
[----:B------:R-:W4:Y:S01]  /*32250*/  LDC R6, c[0x0][0x278] ;  /* 0x00009e00ff067b82 */ /* 0x000f220000000800 */
[----:B--2---:R-:W-:-:S07]  /*32260*/  IADD3 R88, P3, R91, R18, RZ ;  /* 0x000000125b587210 */ /* 0x004fce0007f7e0ff */
[----:B------:R-:W2:Y:S01]  /*32270*/  LDC R4, c[0x0][0x278] ;  /* 0x00009e00ff047b82 */ /* 0x000ea20000000800 */
[----:B0-----:R-:W-:Y:S01]  /*32280*/  IMAD R113, R22, 0x118, RZ ;  /* 0x0000011816717824 */ /* 0x001fe200078e02ff */
[-C--:B------:R-:W-:Y:S01]  /*32290*/  IADD3 R82, P5, R83, R18.reuse, RZ ;  /* 0x0000001253527210 */ /* 0x080fe20007fbe0ff */
[----:B------:R-:W-:Y:S01]  /*322a0*/  IMAD R91, R0, 0x8d, RZ ;  /* 0x0000008d005b7824 */ /* 0x000fe200078e02ff */
[-C--:B------:R-:W-:Y:S02]  /*322b0*/  LEA.HI.X.SX32 R115, R163, R19.reuse, 0x1, P6 ;  /* 0x00000013a3737211 */ /* 0x080fe400030f0eff */
[----:B------:R-:W-:Y:S02]  /*322c0*/  PRMT R34, R72, 0x7632, R34 ;  /* 0x0000763248227816 */ /* 0x000fe40000000022 */
[----:B------:R-:W0:Y:S01]  /*322d0*/  LDC R22, c[0x0][0x278] ;  /* 0x00009e00ff167b82 */ /* 0x000e220000000800 */
[----:B------:R-:W-:Y:S01]  /*322e0*/  IMAD R89, R2, 0x8b, RZ ;  /* 0x0000008b02597824 */ /* 0x000fe200078e02ff */
[----:B------:R-:W-:Y:S01]  /*322f0*/  LEA.HI.X.SX32 R83, R171, R19, 0x1, P5 ;  /* 0x00000013ab537211 */ /* 0x000fe200028f0eff */
[----:B------:R1:W-:Y:S01]  /*32300*/  STG.E.U16 desc[UR60][R114.64], R34 ;  /* 0x0000002272007986 */ /* 0x0003e2000c10153c */
[----:B------:R-:W-:-:S04]  /*32310*/  IADD3 R2, P5, R113, R18, RZ ;  /* 0x0000001271027210 */ /* 0x000fc80007fbe0ff */
[----:B------:R-:W0:Y:S01]  /*32320*/  LDC R0, c[0x0][0x278] ;  /* 0x00009e00ff007b82 */ /* 0x000e220000000800 */
[----:B---3--:R-:W-:Y:S01]  /*32330*/  IMAD R113, R10, 0x11c, RZ ;  /* 0x0000011c0a717824 */ /* 0x008fe200078e02ff */
[-C--:B------:R-:W-:Y:S02]  /*32340*/  LEA.HI.X.SX32 R89, R89, R19.reuse, 0x1, P3 ;  /* 0x0000001359597211 */ /* 0x080fe400018f0eff */
[----:B------:R-:W-:Y:S01]  /*32350*/  LEA.HI.X.SX32 R3, R3, R19, 0x1, P5 ;  /* 0x0000001303037211 */ /* 0x000fe200028f0eff */
[----:B-1----:R-:W-:-:S03]  /*32360*/  IMAD R115, R26, 0x11a, RZ ;  /* 0x0000011a1a737824 */ /* 0x002fc600078e02ff */
[----:B------:R-:W1:Y:S01]  /*32370*/  LDC R8, c[0x0][0x278] ;  /* 0x00009e00ff087b82 */ /* 0x000e620000000800 */
[----:B------:R-:W-:Y:S01]  /*32380*/  PRMT R26, R73, 0x7632, R26 ;  /* 0x00007632491a7816 */ /* 0x000fe2000000001a */
[----:B------:R3:W-:Y:S06]  /*32390*/  STG.E.U16 desc[UR60][R82.64], R73 ;  /* 0x0000004952007986 */ /* 0x0007ec000c10153c */
[----:B------:R-:W1:Y:S01]  /*323a0*/  LDC R10, c[0x0][0x278] ;  /* 0x00009e00ff0a7b82 */ /* 0x000e620000000800 */
[----:B------:R2:W-:Y:S01]  /*323b0*/  STG.E.U16 desc[UR60][R88.64], R26 ;  /* 0x0000001a58007986 */ /* 0x0005e2000c10153c */
[-C--:B------:R-:W-:Y:S01]  /*323c0*/  IADD3 R72, P5, R113, R18.reuse, RZ ;  /* 0x0000001271487210 */ /* 0x080fe20007fbe0ff */
[----:B----4-:R-:W-:Y:S01]  /*323d0*/  IMAD R113, R24, 0x120, RZ ;  /* 0x0000012018717824 */ /* 0x010fe200078e02ff */
[----:B------:R-:W-:Y:S01]  /*323e0*/  IADD3 R90, P6, R115, R18, RZ ;  /* 0x00000012735a7210 */ /* 0x000fe20007fde0ff */
[----:B---3--:R-:W-:Y:S01]  /*323f0*/  IMAD R73, R20, 0x11e, RZ ;  /* 0x0000011e14497824 */ /* 0x008fe200078e02ff */
[----:B------:R3:W-:Y:S01]  /*32400*/  STG.E.U16 desc[UR60][R2.64], R74 ;  /* 0x0000004a02007986 */ /* 0x0007e2000c10153c */
[----:B--2---:R-:W-:Y:S01]  /*32410*/  IMAD R83, R4, 0x8f, RZ ;  /* 0x0000008f04537824 */ /* 0x004fe200078e02ff */
[----:B------:R-:W-:Y:S01]  /*32420*/  LEA.HI.X.SX32 R91, R91, R19, 0x1, P6 ;  /* 0x000000135b5b7211 */ /* 0x000fe200030f0eff */
[----:B------:R-:W2:Y:S01]  /*32430*/  LDC R4, c[0x0][0x278] ;  /* 0x00009e00ff047b82 */ /* 0x000ea20000000800 */
[----:B------:R-:W-:Y:S01]  /*32440*/  PRMT R32, R74, 0x7632, R32 ;  /* 0x000076324a207816 */ /* 0x000fe20000000020 */
[----:B------:R-:W-:-:S06]  /*32450*/  IMAD R89, R6, 0x91, RZ ;  /* 0x0000009106597824 */ /* 0x000fcc00078e02ff */
[----:B------:R-:W4:Y:S01]  /*32460*/  LDC R6, c[0x0][0x278] ;  /* 0x00009e00ff067b82 */ /* 0x000f220000000800 */
[----:B---3--:R-:W-:Y:S01]  /*32470*/  IMAD R3, R28, 0x122, RZ ;  /* 0x000001221c037824 */ /* 0x008fe200078e02ff */
[-C--:B------:R-:W-:Y:S02]  /*32480*/  IADD3 R2, P3, R73, R18.reuse, RZ ;  /* 0x0000001249027210 */ /* 0x080fe40007f7e0ff */
[-C--:B------:R-:W-:Y:S02]  /*32490*/  LEA.HI.X.SX32 R73, R169, R19.reuse, 0x1, P5 ;  /* 0x00000013a9497211 */ /* 0x080fe400028f0eff */
[-C--:B------:R-:W-:Y:S02]  /*324a0*/  IADD3 R82, P5, R113, R18.reuse, RZ ;  /* 0x0000001271527210 */ /* 0x080fe40007fbe0ff */
[----:B------:R-:W-:Y:S01]  /*324b0*/  IADD3 R88, P6, R3, R18, RZ ;  /* 0x0000001203587210 */ /* 0x000fe20007fde0ff */
[----:B------:R-:W3:Y:S01]  /*324c0*/  LDC R24, c[0x0][0x278] ;  /* 0x00009e00ff187b82 */ /* 0x000ee20000000800 */
[-C--:B------:R-:W-:Y:S01]  /*324d0*/  LEA.HI.X.SX32 R3, R83, R19.reuse, 0x1, P3 ;  /* 0x0000001353037211 */ /* 0x080fe200018f0eff */
[----:B------:R-:W-:Y:S01]  /*324e0*/  STG.E.U16 desc[UR60][R90.64], R32 ;  /* 0x000000205a007986 */ /* 0x000fe2000c10153c */
[----:B------:R-:W-:Y:S01]  /*324f0*/  PRMT R20, R75, 0x7632, R20 ;  /* 0x000076324b147816 */ /* 0x000fe20000000014 */
[----:B0-----:R-:W-:Y:S01]  /*32500*/  IMAD R113, R22, 0x128, RZ ;  /* 0x0000012816717824 */ /* 0x001fe200078e02ff */
[-C--:B------:R-:W-:Y:S01]  /*32510*/  LEA.HI.X.SX32 R83, R125, R19.reuse, 0x1, P5 ;  /* 0x000000137d537211 */ /* 0x080fe200028f0eff */
[----:B------:R0:W-:Y:S02]  /*32520*/  STG.E.U16 desc[UR60][R72.64], R75 ;  /* 0x0000004b48007986 */ /* 0x0001e4000c10153c */
[----:B------:R-:W2:Y:S01]  /*32530*/  LDC R26, c[0x0][0x278] ;  /* 0x00009e00ff1a7b82 */ /* 0x000ea20000000800 */
[----:B------:R-:W-:-:S02]  /*32540*/  LEA.HI.X.SX32 R89, R89, R19, 0x1, P6 ;  /* 0x0000001359597211 */ /* 0x000fc400030f0eff */
[----:B------:R-:W-:Y:S01]  /*32550*/  PRMT R28, R76, 0x7632, R28 ;  /* 0x000076324c1c7816 */ /* 0x000fe2000000001c */
[----:B------:R1:W-:Y:S04]  /*32560*/  STG.E.U16 desc[UR60][R2.64], R20 ;  /* 0x0000001402007986 */ /* 0x0003e8000c10153c */
[----:B------:R-:W2:Y:S01]  /*32570*/  LDC R22, c[0x0][0x278] ;  /* 0x00009e00ff167b82 */ /* 0x000ea20000000800 */
[----:B0-----:R-:W-:Y:S01]  /*32580*/  IMAD R73, R0, 0x93, RZ ;  /* 0x0000009300497824 */ /* 0x001fe200078e02ff */
[----:B------:R-:W-:Y:S01]  /*32590*/  STG.E.U16 desc[UR60][R82.64], R76 ;  /* 0x0000004c52007986 */ /* 0x000fe2000c10153c */
[----:B-1----:R-:W-:-:S05]  /*325a0*/  IMAD R91, R8, 0x124, RZ ;  /* 0x00000124085b7824 */ /* 0x002fca00078e02ff */
[----:B------:R-:W0:Y:S01]  /*325b0*/  LDC R0, c[0x0][0x278] ;  /* 0x00009e00ff007b82 */ /* 0x000e220000000800 */
[----:B------:R1:W-:Y:S01]  /*325c0*/  STG.E.U16 desc[UR60][R88.64], R28 ;  /* 0x0000001c58007986 */ /* 0x0003e2000c10153c */
[----:B------:R-:W-:Y:S01]  /*325d0*/  IMAD R75, R10, 0x126, RZ ;  /* 0x000001260a4b7824 */ /* 0x000fe200078e02ff */
[----:B------:R-:W-:-:S04]  /*325e0*/  IADD3 R2, P3, R91, R18, RZ ;  /* 0x000000125b027210 */ /* 0x000fc80007f7e0ff */
[-C--:B------:R-:W-:Y:S01]  /*325f0*/  IADD3 R72, P5, R75, R18.reuse, RZ ;  /* 0x000000124b487210 */ /* 0x080fe20007fbe0ff */
[----:B------:R-:W0:Y:S08]  /*32600*/  LDC R32, c[0x0][0x278] ;  /* 0x00009e00ff207b82 */ /* 0x000e300000000800 */
[----:B-1----:R-:W1:Y:S01]  /*32610*/  LDC R28, c[0x0][0x278] ;  /* 0x00009e00ff1c7b82 */ /* 0x002e620000000800 */
[----:B------:R-:W-:Y:S01]  /*32620*/  LEA.HI.X.SX32 R3, R173, R19, 0x1, P3 ;  /* 0x00000013ad037211 */ /* 0x000fe200018f0eff */
[----:B----4-:R-:W-:Y:S01]  /*32630*/  IMAD R75, R6, 0x12a, RZ ;  /* 0x0000012a064b7824 */ /* 0x010fe200078e02ff */
[----:B------:R-:W-:-:S02]  /*32640*/  IADD3 R8, P6, R113, R18, RZ ;  /* 0x0000001271087210 */ /* 0x000fc40007fde0ff */
[-C--:B------:R-:W-:Y:S02]  /*32650*/  LEA.HI.X.SX32 R73, R73, R19.reuse, 0x1, P5 ;  /* 0x0000001349497211 */ /* 0x080fe400028f0eff */
[----:B------:R-:W-:Y:S01]  /*32660*/  PRMT R74, R77, 0x7632, R74 ;  /* 0x000076324d4a7816 */ /* 0x000fe2000000004a */
[----:B------:R-:W4:Y:S01]  /*32670*/  LDC R34, c[0x0][0x278] ;  /* 0x00009e00ff227b82 */ /* 0x000f220000000800 */
[----:B------:R-:W-:Y:S01]  /*32680*/  LEA.HI.X.SX32 R9, R9, R19, 0x1, P6 ;  /* 0x0000001309097211 */ /* 0x000fe200030f0eff */
[----:B------:R2:W-:Y:S01]  /*32690*/  STG.E.U16 desc[UR60][R2.64], R77 ;  /* 0x0000004d02007986 */ /* 0x0005e2000c10153c */
[----:B---3--:R-:W-:-:S03]  /*326a0*/  IMAD R83, R24, 0x12c, RZ ;  /* 0x0000012c18537824 */ /* 0x008fc600078e02ff */
[----:B------:R3:W-:Y:S02]  /*326b0*/  STG.E.U16 desc[UR60][R72.64], R74 ;  /* 0x0000004a48007986 */ /* 0x0007e4000c10153c */
[----:B------:R-:W4:Y:S01]  /*326c0*/  LDC R10, c[0x0][0x278] ;  /* 0x00009e00ff0a7b82 */ /* 0x000f220000000800 */
[-C--:B------:R-:W-:Y:S01]  /*326d0*/  IADD3 R6, P3, R83, R18.reuse, RZ ;  /* 0x0000001253067210 */ /* 0x080fe20007f7e0ff */
[----:B------:R0:W-:Y:S01]  /*326e0*/  STG.E.U16 desc[UR60][R8.64], R78 ;  /* 0x0000004e08007986 */ /* 0x0001e2000c10153c */
[----:B--2---:R-:W-:Y:S01]  /*326f0*/  IMAD R3, R4, 0x95, RZ ;  /* 0x0000009504037824 */ /* 0x004fe200078e02ff */
[----:B------:R-:W-:-:S04]  /*32700*/  IADD3 R2, P5, R75, R18, RZ ;  /* 0x000000124b027210 */ /* 0x000fc80007fbe0ff */
[----:B------:R-:W2:Y:S01]  /*32710*/  LDC R20, c[0x0][0x278] ;  /* 0x00009e00ff147b82 */ /* 0x000ea20000000800 */
[----:B---3--:R-:W-:Y:S02]  /*32720*/  IMAD R73, R26, 0x12e, RZ ;  /* 0x0000012e1a497824 */ /* 0x008fe400078e02ff */
[----:B------:R-:W-:Y:S01]  /*32730*/  IMAD R75, R22, 0x130, RZ ;  /* 0x00000130164b7824 */ /* 0x000fe200078e02ff */
[-C--:B------:R-:W-:Y:S01]  /*32740*/  LEA.HI.X.SX32 R3, R3, R19.reuse, 0x1, P5 ;  /* 0x0000001303037211 */ /* 0x080fe200028f0eff */
[----:B0-----:R-:W-:Y:S01]  /*32750*/  IMAD R9, R0, 0x97, RZ ;  /* 0x0000009700097824 */ /* 0x001fe200078e02ff */
[-C--:B------:R-:W-:Y:S02]  /*32760*/  IADD3 R8, P5, R73, R18.reuse, RZ ;  /* 0x0000001249087210 */ /* 0x080fe40007fbe0ff */
[----:B------:R-:W0:Y:S01]  /*32770*/  LDC R22, c[0x0][0x278] ;  /* 0x00009e00ff167b82 */ /* 0x000e220000000800 */
[----:B------:R-:W-:Y:S02]  /*32780*/  PRMT R76, R78, 0x7632, R76 ;  /* 0x000076324e4c7816 */ /* 0x000fe4000000004c */
[----:B------:R-:W-:Y:S01]  /*32790*/  IADD3 R72, P6, R75, R18, RZ ;  /* 0x000000124b487210 */ /* 0x000fe20007fde0ff */
[----:B-1----:R-:W-:Y:S01]  /*327a0*/  IMAD R75, R28, 0x132, RZ ;  /* 0x000001321c4b7824 */ /* 0x002fe200078e02ff */
[----:B------:R-:W-:-:S03]  /*327b0*/  LEA.HI.X.SX32 R7, R7, R19, 0x1, P3 ;  /* 0x0000001307077211 */ /* 0x000fc600018f0eff */
[----:B------:R-:W1:Y:S01]  /*327c0*/  LDC R24, c[0x0][0x278] ;  /* 0x00009e00ff187b82 */ /* 0x000e620000000800 */
[----:B------:R-:W-:Y:S02]  /*327d0*/  LEA.HI.X.SX32 R9, R9, R19, 0x1, P5 ;  /* 0x0000001309097211 */ /* 0x000fe400028f0eff */
[----:B------:R-:W-:Y:S01]  /*327e0*/  PRMT R4, R79, 0x7632, R4 ;  /* 0x000076324f047816 */ /* 0x000fe20000000004 */
[----:B------:R-:W-:Y:S04]  /*327f0*/  STG.E.U16 desc[UR60][R2.64], R76 ;  /* 0x0000004c02007986 */ /* 0x000fe8000c10153c */
[----:B------:R-:W3:Y:S01]  /*32800*/  LDC R28, c[0x0][0x278] ;  /* 0x00009e00ff1c7b82 */ /* 0x000ee20000000800 */
[----:B------:R-:W-:Y:S01]  /*32810*/  STG.E.U16 desc[UR60][R6.64], R79 ;  /* 0x0000004f06007986 */ /* 0x000fe2000c10153c */
[----:B------:R-:W-:-:S06]  /*32820*/  IMAD R77, R32, 0x134, RZ ;  /* 0x00000134204d7824 */ /* 0x000fcc00078e02ff */
[----:B------:R-:W3:Y:S01]  /*32830*/  LDC R0, c[0x0][0x278] ;  /* 0x00009e00ff007b82 */ /* 0x000ee20000000800 */
[----:B------:R2:W-:Y:S07]  /*32840*/  STG.E.U16 desc[UR60][R8.64], R4 ;  /* 0x0000000408007986 */ /* 0x0005ee000c10153c */
[----:B------:R-:W3:Y:S01]  /*32850*/  LDC R26, c[0x0][0x278] ;  /* 0x00009e00ff1a7b82 */ /* 0x000ee20000000800 */
[----:B----4-:R-:W-:Y:S01]  /*32860*/  IMAD R83, R34, 0x136, RZ ;  /* 0x0000013622537824 */ /* 0x010fe200078e02ff */
[----:B------:R-:W-:-:S06]  /*32870*/  LEA.HI.X.SX32 R73, R175, R19, 0x1, P6 ;  /* 0x00000013af497211 */ /* 0x000fcc00030f0eff */
[----:B--2---:R-:W2:Y:S01]  /*32880*/  LDC R4, c[0x0][0x278] ;  /* 0x00009e00ff047b82 */ /* 0x004ea20000000800 */
[----:B------:R-:W-:Y:S01]  /*32890*/  IMAD R3, R10, 0x99, RZ ;  /* 0x000000990a037824 */ /* 0x000fe200078e02ff */
[----:B------:R-:W-:-:S06]  /*328a0*/  IADD3 R2, P3, R75, R18, RZ ;  /* 0x000000124b027210 */ /* 0x000fcc0007f7e0ff */
[----:B------:R-:W4:Y:S01]  /*328b0*/  LDC R32, c[0x0][0x278] ;  /* 0x00009e00ff207b82 */ /* 0x000f220000000800 */
[----:B------:R-:W-:Y:S01]  /*328c0*/  IMAD R9, R20, 0x9b, RZ ;  /* 0x0000009b14097824 */ /* 0x000fe200078e02ff */
[-C--:B------:R-:W-:Y:S01]  /*328d0*/  IADD3 R6, P5, R77, R18.reuse, RZ ;  /* 0x000000124d067210 */ /* 0x080fe20007fbe0ff */
[----:B------:R1:W-:Y:S01]  /*328e0*/  STG.E.U16 desc[UR60][R72.64], R64 ;  /* 0x0000004048007986 */ /* 0x0003e2000c10153c */
[----:B------:R-:W-:Y:S02]  /*328f0*/  IADD3 R8, P6, R83, R18, RZ ;  /* 0x0000001253087210 */ /* 0x000fe40007fde0ff */
[-C--:B------:R-:W-:Y:S02]  /*32900*/  LEA.HI.X.SX32 R3, R3, R19.reuse, 0x1, P3 ;  /* 0x0000001303037211 */ /* 0x080fe400018f0eff */
[----:B------:R-:W4:Y:S01]  /*32910*/  LDC R20, c[0x0][0x278] ;  /* 0x00009e00ff147b82 */ /* 0x000f220000000800 */
[-C--:B------:R-:W-:Y:S01]  /*32920*/  LEA.HI.X.SX32 R7, R127, R19.reuse, 0x1, P5 ;  /* 0x000000137f077211 */ /* 0x080fe200028f0eff */
[----:B0-----:R-:W-:Y:S01]  /*32930*/  IMAD R75, R22, 0x138, RZ ;  /* 0x00000138164b7824 */ /* 0x001fe200078e02ff */
[----:B------:R-:W-:-:S02]  /*32940*/  LEA.HI.X.SX32 R9, R9, R19, 0x1, P6 ;  /* 0x0000001309097211 */ /* 0x000fc400030f0eff */
[----:B------:R-:W-:Y:S02]  /*32950*/  PRMT R74, R65, 0x7632, R74 ;  /* 0x00007632414a7816 */ /* 0x000fe4000000004a */
[----:B-1----:R-:W-:Y:S01]  /*32960*/  PRMT R72, R64, 0x7632, R72 ;  /* 0x0000763240487816 */ /* 0x002fe20000000048 */
[----:B------:R-:W0:Y:S01]  /*32970*/  LDC R34, c[0x0][0x278] ;  /* 0x00009e00ff227b82 */ /* 0x000e220000000800 */
[----:B------:R-:W-:-:S03]  /*32980*/  IMAD R77, R24, 0x13a, RZ ;  /* 0x0000013a184d7824 */ /* 0x000fc600078e02ff */
[----:B------:R1:W-:Y:S01]  /*32990*/  STG.E.U16 desc[UR60][R2.64], R72 ;  /* 0x0000004802007986 */ /* 0x0003e2000c10153c */
[----:B---3--:R-:W-:-:S03]  /*329a0*/  IMAD R73, R0, 0x9d, RZ ;  /* 0x0000009d00497824 */ /* 0x008fc600078e02ff */
[----:B------:R-:W3:Y:S01]  /*329b0*/  LDC R64, c[0x0][0x278] ;  /* 0x00009e00ff407b82 */ /* 0x000ee20000000800 */
[----:B------:R2:W-:Y:S04]  /*329c0*/  STG.E.U16 desc[UR60][R6.64], R65 ;  /* 0x0000004106007986 */ /* 0x0005e8000c10153c */
[----:B------:R2:W-:Y:S03]  /*329d0*/  STG.E.U16 desc[UR60][R8.64], R74 ;  /* 0x0000004a08007986 */ /* 0x0005e6000c10153c */
[----:B------:R-:W3:Y:S01]  /*329e0*/  LDC R22, c[0x0][0x278] ;  /* 0x00009e00ff167b82 */ /* 0x000ee20000000800 */
[-C--:B-1----:R-:W-:Y:S01]  /*329f0*/  IADD3 R2, P5, R75, R18.reuse, RZ ;  /* 0x000000124b027210 */ /* 0x082fe20007fbe0ff */
[----:B--2---:R-:W-:Y:S01]  /*32a00*/  IMAD R7, R28, 0x13e, RZ ;  /* 0x0000013e1c077824 */ /* 0x004fe200078e02ff */
[----:B------:R-:W-:-:S05]  /*32a10*/  IADD3 R6, P3, R77, R18, RZ ;  /* 0x000000124d067210 */ /* 0x000fca0007f7e0ff */
[----:B------:R-:W1:Y:S01]  /*32a20*/  LDC R10, c[0x0][0x278] ;  /* 0x00009e00ff0a7b82 */ /* 0x000e620000000800 */
[----:B------:R-:W-:Y:S01]  /*32a30*/  IMAD R9, R26, 0x13c, RZ ;  /* 0x0000013c1a097824 */ /* 0x000fe200078e02ff */
[-C--:B------:R-:W-:Y:S01]  /*32a40*/  LEA.HI.X.SX32 R3, R117, R19.reuse, 0x1, P5 ;  /* 0x0000001375037211 */ /* 0x080fe200028f0eff */
[----:B------:R-:W-:Y:S01]  /*32a50*/  IMAD R65, R4, 0x9f, RZ ;  /* 0x0000009f04417824 */ /* 0x000fe200078e02ff */
[-C--:B------:R-:W-:Y:S02]  /*32a60*/  IADD3 R26, P6, R7, R18.reuse, RZ ;  /* 0x00000012071a7210 */ /* 0x080fe40007fde0ff */
[----:B------:R-:W-:Y:S02]  /*32a70*/  IADD3 R8, P5, R9, R18, RZ ;  /* 0x0000001209087210 */ /* 0x000fe40007fbe0ff */
[----:B------:R-:W-:Y:S01]  /*32a80*/  LEA.HI.X.SX32 R7, R73, R19, 0x1, P3 ;  /* 0x0000001349077211 */ /* 0x000fe200018f0eff */
[----:B------:R-:W2:Y:S01]  /*32a90*/  LDC R24, c[0x0][0x278] ;  /* 0x00009e00ff187b82 */ /* 0x000ea20000000800 */
[----:B----4-:R-:W-:Y:S01]  /*32aa0*/  IMAD R73, R32, 0x140, RZ ;  /* 0x0000014020497824 */ /* 0x010fe200078e02ff */
[----:B------:R-:W-:-:S02]  /*32ab0*/  PRMT R4, R66, 0x7632, R4 ;  /* 0x0000763242047816 */ /* 0x000fc40000000004 */
[----:B------:R-:W-:-:S04]  /*32ac0*/  LEA.HI.X.SX32 R9, R27, R19, 0x1, P5 ;  /* 0x000000131b097211 */ /* 0x000fc800028f0eff */
[----:B------:R-:W4:Y:S01]  /*32ad0*/  LDC R28, c[0x0][0x278] ;  /* 0x00009e00ff1c7b82 */ /* 0x000f220000000800 */
[----:B------:R-:W-:Y:S02]  /*32ae0*/  LEA.HI.X.SX32 R27, R65, R19, 0x1, P6 ;  /* 0x00000013411b7211 */ /* 0x000fe400030f0eff */
[----:B------:R-:W-:-:S05]  /*32af0*/  PRMT R72, R67, 0x7632, R72 ;  /* 0x0000763243487816 */ /* 0x000fca0000000048 */
[----:B------:R-:W2:Y:S01]  /*32b00*/  LDC R32, c[0x0][0x278] ;  /* 0x00009e00ff207b82 */ /* 0x000ea20000000800 */
[----:B------:R0:W-:Y:S04]  /*32b10*/  STG.E.U16 desc[UR60][R2.64], R66 ;  /* 0x0000004202007986 */ /* 0x0001e8000c10153c */
[----:B------:R3:W-:Y:S03]  /*32b20*/  STG.E.U16 desc[UR60][R6.64], R4 ;  /* 0x0000000406007986 */ /* 0x0007e6000c10153c */
[----:B------:R-:W2:Y:S01]  /*32b30*/  LDC R0, c[0x0][0x278] ;  /* 0x00009e00ff007b82 */ /* 0x000ea20000000800 */
[----:B------:R-:W-:Y:S04]  /*32b40*/  STG.E.U16 desc[UR60][R8.64], R67 ;  /* 0x0000004308007986 */ /* 0x000fe8000c10153c */
[----:B------:R1:W-:Y:S01]  /*32b50*/  STG.E.U16 desc[UR60][R26.64], R72 ;  /* 0x000000481a007986 */ /* 0x0003e2000c10153c */
[----:B0-----:R-:W-:Y:S01]  /*32b60*/  IMAD R3, R34, 0x142, RZ ;  /* 0x0000014222037824 */ /* 0x001fe200078e02ff */
[----:B------:R-:W-:Y:S01]  /*32b70*/  IADD3 R2, P5, R73, R18, RZ ;  /* 0x0000001249027210 */ /* 0x000fe20007fbe0ff */
[----:B---3--:R-:W-:Y:S01]  /*32b80*/  IMAD R7, R64, 0x144, RZ ;  /* 0x0000014440077824 */ /* 0x008fe200078e02ff */
[----:B------:R-:W0:Y:S01]  /*32b90*/  LDC R4, c[0x0][0x278] ;  /* 0x00009e00ff047b82 */ /* 0x000e220000000800 */
[----:B-1----:R-:W-:-:S07]  /*32ba0*/  IMAD R27, R20, 0xa3, RZ ;  /* 0x000000a3141b7824 */ /* 0x002fce00078e02ff */
[----:B------:R-:W1:Y:S01]  /*32bb0*/  LDC R20, c[0x0][0x278] ;  /* 0x00009e00ff147b82 */ /* 0x000e620000000800 */
[----:B------:R-:W-:Y:S01]  /*32bc0*/  IMAD R9, R22, 0x146, RZ ;  /* 0x0000014616097824 */ /* 0x000fe200078e02ff */
[----:B------:R-:W-:Y:S01]  /*32bd0*/  IADD3 R6, P3, R3, R18, RZ ;  /* 0x0000001203067210 */ /* 0x000fe20007f7e0ff */
[----:B------:R-:W-:Y:S01]  /*32be0*/  IMAD R65, R10, 0xa1, RZ ;  /* 0x000000a10a417824 */ /* 0x000fe200078e02ff */
[----:B------:R-:W-:-:S04]  /*32bf0*/  LEA.HI.X.SX32 R3, R177, R19, 0x1, P5 ;  /* 0x00000013b1037211 */ /* 0x000fc800028f0eff */
[----:B------:R-:W3:Y:S01]  /*32c00*/  LDC R22, c[0x0][0x278] ;  /* 0x00009e00ff167b82 */ /* 0x000ee20000000800 */
[-C--:B------:R-:W-:Y:S01]  /*32c10*/  IADD3 R8, P5, R7, R18.reuse, RZ ;  /* 0x0000001207087210 */ /* 0x080fe20007fbe0ff */
[----:B------:R2:W-:Y:S01]  /*32c20*/  STG.E.U16 desc[UR60][R2.64], R68 ;  /* 0x0000004402007986 */ /* 0x0005e2000c10153c */
[-C--:B------:R-:W-:Y:S02]  /*32c30*/  LEA.HI.X.SX32 R7, R65, R19.reuse, 0x1, P3 ;  /* 0x0000001341077211 */ /* 0x080fe400018f0eff */
[----:B------:R-:W-:Y:S02]  /*32c40*/  PRMT R10, R68, 0x7632, R10 ;  /* 0x00007632440a7816 */ /* 0x000fe4000000000a */
[----:B------:R-:W-:Y:S01]  /*32c50*/  IADD3 R26, P6, R9, R18, RZ ;  /* 0x00000012091a7210 */ /* 0x000fe20007fde0ff */
[----:B----4-:R-:W-:Y:S01]  /*32c60*/  IMAD R65, R28, 0x14a, RZ ;  /* 0x0000014a1c417824 */ /* 0x010fe200078e02ff */
[-C--:B------:R-:W-:Y:S01]  /*32c70*/  LEA.HI.X.SX32 R9, R179, R19.reuse, 0x1, P5 ;  /* 0x00000013b3097211 */ /* 0x080fe200028f0eff */
[----:B--2---:R-:W-:Y:S01]  /*32c80*/  IMAD R67, R32, 0x14c, RZ ;  /* 0x0000014c20437824 */ /* 0x004fe200078e02ff */
[----:B------:R-:W2:Y:S01]  /*32c90*/  LDC R28, c[0x0][0x278] ;  /* 0x00009e00ff1c7b82 */ /* 0x000ea20000000800 */
[----:B------:R-:W-:Y:S01]  /*32ca0*/  IMAD R3, R24, 0x148, RZ ;  /* 0x0000014818037824 */ /* 0x000fe200078e02ff */
[----:B------:R4:W-:Y:S06]  /*32cb0*/  STG.E.U16 desc[UR60][R6.64], R10 ;  /* 0x0000000a06007986 */ /* 0x0009ec000c10153c */
[----:B------:R-:W2:Y:S01]  /*32cc0*/  LDC R24, c[0x0][0x278] ;  /* 0x00009e00ff187b82 */ /* 0x000ea20000000800 */
[----:B------:R-:W-:Y:S01]  /*32cd0*/  LEA.HI.X.SX32 R27, R27, R19, 0x1, P6 ;  /* 0x000000131b1b7211 */ /* 0x000fe200030f0eff */
[----:B------:R0:W-:Y:S01]  /*32ce0*/  STG.E.U16 desc[UR60][R8.64], R69 ;  /* 0x0000004508007986 */ /* 0x0001e2000c10153c */
[----:B------:R-:W-:Y:S01]  /*32cf0*/  PRMT R34, R69, 0x7632, R34 ;  /* 0x0000763245227816 */ /* 0x000fe20000000022 */
[----:B----4-:R-:W-:-:S04]  /*32d00*/  IMAD R7, R0, 0xa5, RZ ;  /* 0x000000a500077824 */ /* 0x010fc800078e02ff */
[----:B------:R-:W4:Y:S01]  /*32d10*/  LDC R32, c[0x0][0x278] ;  /* 0x00009e00ff207b82 */ /* 0x000f220000000800 */
[----:B------:R1:W-:Y:S01]  /*32d20*/  STG.E.U16 desc[UR60][R26.64], R34 ;  /* 0x000000221a007986 */ /* 0x0003e2000c10153c */
[----:B0-----:R-:W-:-:S06]  /*32d30*/  IADD3 R8, P6, R67, R18, RZ ;  /* 0x0000001243087210 */ /* 0x001fcc0007fde0ff */
[----:B------:R-:W0:Y:S01]  /*32d40*/  LDC R0, c[0x0][0x278] ;  /* 0x00009e00ff007b82 */ /* 0x000e220000000800 */
[----:B------:R-:W-:Y:S01]  /*32d50*/  LEA.HI.X.SX32 R9, R17, R19, 0x1, P6 ;  /* 0x0000001311097211 */ /* 0x000fe200030f0eff */
[----:B-1----:R-:W-:-:S06]  /*32d60*/  IMAD R27, R20, 0x14e, RZ ;  /* 0x0000014e141b7824 */ /* 0x002fcc00078e02ff */
[----:B------:R-:W1:Y:S01]  /*32d70*/  LDC R17, c[0x0][0x278] ;  /* 0x00009e00ff117b82 */ /* 0x000e620000000800 */
[-C--:B------:R-:W-:Y:S02]  /*32d80*/  IADD3 R2, P3, R3, R18.reuse, RZ ;  /* 0x0000001203027210 */ /* 0x080fe40007f7e0ff */
[----:B------:R-:W-:Y:S01]  /*32d90*/  IADD3 R6, P5, R65, R18, RZ ;  /* 0x0000001241067210 */ /* 0x000fe20007fbe0ff */
[----:B---3--:R-:W-:-:S04]  /*32da0*/  IMAD R65, R22, 0x150, RZ ;  /* 0x0000015016417824 */ /* 0x008fc800078e02ff */
[----:B------:R-:W3:Y:S01]  /*32db0*/  LDC R20, c[0x0][0x278] ;  /* 0x00009e00ff147b82 */ /* 0x000ee20000000800 */
[-C--:B------:R-:W-:Y:S02]  /*32dc0*/  LEA.HI.X.SX32 R3, R15, R19.reuse, 0x1, P3 ;  /* 0x000000130f037211 */ /* 0x080fe400018f0eff */
[----:B------:R-:W-:-:S05]  /*32dd0*/  LEA.HI.X.SX32 R7, R7, R19, 0x1, P5 ;  /* 0x0000001307077211 */ /* 0x000fca00028f0eff */
[----:B------:R-:W3:Y:S01]  /*32de0*/  LDC R10, c[0x0][0x278] ;  /* 0x00009e00ff0a7b82 */ /* 0x000ee20000000800 */
[----:B------:R-:W-:Y:S01]  /*32df0*/  PRMT R26, R70, 0x7632, R26 ;  /* 0x00007632461a7816 */ /* 0x000fe2000000001a */
[----:B------:R2:W-:Y:S06]  /*32e00*/  STG.E.U16 desc[UR60][R2.64], R70 ;  /* 0x0000004602007986 */ /* 0x0005ec000c10153c */
[----:B------:R-:W3:Y:S01]  /*32e10*/  LDC R22, c[0x0][0x278] ;  /* 0x00009e00ff167b82 */ /* 0x000ee20000000800 */
[----:B------:R4:W-:Y:S07]  /*32e20*/  STG.E.U16 desc[UR60][R6.64], R26 ;  /* 0x0000001a06007986 */ /* 0x0009ee000c10153c */
[----:B------:R-:W3:Y:S01]  /*32e30*/  LDC R15, c[0x0][0x278] ;  /* 0x00009e00ff0f7b82 */ /* 0x000ee20000000800 */
[----:B--2---:R-:W-:Y:S01]  /*32e40*/  IMAD R3, R4, 0xa7, RZ ;  /* 0x000000a704037824 */ /* 0x004fe200078e02ff */
[----:B------:R-:W-:Y:S01]  /*32e50*/  IADD3 R2, P5, R27, R18, RZ ;  /* 0x000000121b027210 */ /* 0x000fe20007fbe0ff */
[----:B------:R-:W-:-:S02]  /*32e60*/  IMAD R27, R28, 0x154, RZ ;  /* 0x000001541c1b7824 */ /* 0x000fc400078e02ff */
[----:B----4-:R-:W-:Y:S01]  /*32e70*/  IMAD R7, R24, 0x152, RZ ;  /* 0x0000015218077824 */ /* 0x010fe200078e02ff */
[----:B------:R0:W-:Y:S02]  /*32e80*/  STG.E.U16 desc[UR60][R8.64], R71 ;  /* 0x0000004708007986 */ /* 0x0001e4000c10153c */
[----:B------:R-:W2:Y:S01]  /*32e90*/  LDC R24, c[0x0][0x278] ;  /* 0x00009e00ff187b82 */ /* 0x000ea20000000800 */
[----:B------:R-:W-:Y:S02]  /*32ea0*/  IADD3 R6, P3, R65, R18, RZ ;  /* 0x0000001241067210 */ /* 0x000fe40007f7e0ff */
[----:B------:R-:W-:-:S05]  /*32eb0*/  LEA.HI.X.SX32 R3, R3, R19, 0x1, P5 ;  /* 0x0000001303037211 */ /* 0x000fca00028f0eff */
[----:B------:R-:W4:Y:S01]  /*32ec0*/  LDC R28, c[0x0][0x278] ;  /* 0x00009e00ff1c7b82 */ /* 0x000f220000000800 */
[----:B0-----:R-:W-:Y:S01]  /*32ed0*/  IMAD R9, R0, 0xa9, RZ ;  /* 0x000000a900097824 */ /* 0x001fe200078e02ff */
[----:B------:R-:W-:Y:S02]  /*32ee0*/  IADD3 R8, P5, R7, R18, RZ ;  /* 0x0000001207087210 */ /* 0x000fe40007fbe0ff */
[----:B------:R-:W-:-:S04]  /*32ef0*/  PRMT R34, R71, 0x7632, R34 ;  /* 0x0000763247227816 */ /* 0x000fc80000000022 */
[----:B------:R-:W0:Y:S01]  /*32f00*/  LDC R0, c[0x0][0x278] ;  /* 0x00009e00ff007b82 */ /* 0x000e220000000800 */
[-C--:B------:R-:W-:Y:S01]  /*32f10*/  LEA.HI.X.SX32 R7, R33, R19.reuse, 0x1, P3 ;  /* 0x0000001321077211 */ /* 0x080fe200018f0eff */
[----:B-1----:R-:W-:Y:S01]  /*32f20*/  IMAD R33, R17, 0x156, RZ ;  /* 0x0000015611217824 */ /* 0x002fe200078e02ff */
[-C--:B------:R-:W-:Y:S01]  /*32f30*/  LEA.HI.X.SX32 R9, R9, R19.reuse, 0x1, P5 ;  /* 0x0000001309097211 */ /* 0x080fe200028f0eff */
[----:B------:R-:W-:Y:S01]  /*32f40*/  IMAD R65, R32, 0x158, RZ ;  /* 0x0000015820417824 */ /* 0x000fe200078e02ff */
[----:B------:R-:W-:Y:S01]  /*32f50*/  PRMT R4, R56, 0x7632, R4 ;  /* 0x0000763238047816 */ /* 0x000fe20000000004 */
[----:B---3--:R-:W-:Y:S01]  /*32f60*/  IMAD R67, R20, 0x15a, RZ ;  /* 0x0000015a14437824 */ /* 0x008fe200078e02ff */
[----:B------:R1:W-:Y:S01]  /*32f70*/  STG.E.U16 desc[UR60][R2.64], R34 ;  /* 0x0000002202007986 */ /* 0x0003e2000c10153c */
[----:B------:R-:W3:Y:S01]  /*32f80*/  LDC R20, c[0x0][0x278] ;  /* 0x00009e00ff147b82 */ /* 0x000ee20000000800 */
[-C--:B------:R-:W-:Y:S02]  /*32f90*/  IADD3 R26, P6, R27, R18.reuse, RZ ;  /* 0x000000121b1a7210 */ /* 0x080fe40007fde0ff */
[----:B------:R-:W-:Y:S04]  /*32fa0*/  STG.E.U16 desc[UR60][R6.64], R56 ;  /* 0x0000003806007986 */ /* 0x000fe8000c10153c */
[----:B------:R2:W-:Y:S01]  /*32fb0*/  STG.E.U16 desc[UR60][R8.64], R4 ;  /* 0x0000000408007986 */ /* 0x0005e2000c10153c */
[----:B------:R-:W3:Y:S01]  /*32fc0*/  LDC R17, c[0x0][0x278] ;  /* 0x00009e00ff117b82 */ /* 0x000ee20000000800 */
[----:B-1----:R-:W-:Y:S01]  /*32fd0*/  IMAD R3, R10, 0xab, RZ ;  /* 0x000000ab0a037824 */ /* 0x002fe200078e02ff */
[----:B------:R-:W-:Y:S01]  /*32fe0*/  IADD3 R2, P3, R33, R18, RZ ;  /* 0x0000001221027210 */ /* 0x000fe20007f7e0ff */
[----:B------:R-:W-:Y:S01]  /*32ff0*/  IMAD R33, R22, 0x15c, RZ ;  /* 0x0000015c16217824 */ /* 0x000fe200078e02ff */
[----:B------:R-:W-:-:S04]  /*33000*/  LEA.HI.X.SX32 R27, R119, R19, 0x1, P6 ;  /* 0x00000013771b7211 */ /* 0x000fc800030f0eff */
[----:B------:R-:W1:Y:S01]  /*33010*/  LDC R22, c[0x0][0x278] ;  /* 0x00009e00ff167b82 */ /* 0x000e620000000800 */
[----:B--2---:R-:W-:Y:S01]  /*33020*/  IADD3 R4, P5, R65, R18, RZ ;  /* 0x0000001241047210 */ /* 0x004fe20007fbe0ff */
[----:B------:R-:W-:Y:S01]  /*33030*/  IMAD R7, R15, 0xad, RZ ;  /* 0x000000ad0f077824 */ /* 0x000fe200078e02ff */
[----:B------:R-:W-:Y:S02]  /*33040*/  LEA.HI.X.SX32 R3, R3, R19, 0x1, P3 ;  /* 0x0000001303037211 */ /* 0x000fe400018f0eff */
[----:B------:R-:W-:-:S03]  /*33050*/  PRMT R8, R57, 0x7632, R8 ;  /* 0x0000763239087816 */ /* 0x000fc60000000008 */
[----:B------:R-:W2:Y:S01]  /*33060*/  LDC R15, c[0x0][0x278] ;  /* 0x00009e00ff0f7b82 */ /* 0x000ea20000000800 */
[-C--:B------:R-:W-:Y:S02]  /*33070*/  LEA.HI.X.SX32 R5, R5, R19.reuse, 0x1, P5 ;  /* 0x0000001305057211 */ /* 0x080fe400028f0eff */
[----:B------:R-:W-:Y:S01]  /*33080*/  IADD3 R6, P6, R67, R18, RZ ;  /* 0x0000001243067210 */ /* 0x000fe20007fde0ff */
[----:B------:R4:W-:Y:S01]  /*33090*/  STG.E.U16 desc[UR60][R26.64], R57 ;  /* 0x000000391a007986 */ /* 0x0009e2000c10153c */
[----:B------:R-:W-:Y:S02]  /*330a0*/  PRMT R32, R58, 0x7632, R32 ;  /* 0x000076323a207816 */ /* 0x000fe40000000020 */
[----:B------:R-:W-:Y:S01]  /*330b0*/  LEA.HI.X.SX32 R7, R7, R19, 0x1, P6 ;  /* 0x0000001307077211 */ /* 0x000fe200030f0eff */
[----:B------:R4:W-:Y:S01]  /*330c0*/  STG.E.U16 desc[UR60][R2.64], R8 ;  /* 0x0000000802007986 */ /* 0x0009e2000c10153c */
[----:B0-----:R-:W-:Y:S01]  /*330d0*/  IMAD R9, R0, 0xaf, RZ ;  /* 0x000000af00097824 */ /* 0x001fe200078e02ff */
[----:B------:R-:W0:Y:S02]  /*330e0*/  LDC R10, c[0x0][0x278] ;  /* 0x00009e00ff0a7b82 */ /* 0x000e240000000800 */
[----:B------:R3:W-:Y:S01]  /*330f0*/  STG.E.U16 desc[UR60][R4.64], R58 ;  /* 0x0000003a04007986 */ /* 0x0007e2000c10153c */
[----:B----4-:R-:W-:-:S05]  /*33100*/  IMAD R57, R24, 0x15e, RZ ;  /* 0x0000015e18397824 */ /* 0x010fca00078e02ff */
[----:B------:R-:W4:Y:S01]  /*33110*/  LDC R26, c[0x0][0x278] ;  /* 0x00009e00ff1a7b82 */ /* 0x000f220000000800 */
[-C--:B------:R-:W-:Y:S01]  /*33120*/  IADD3 R2, P5, R33, R18.reuse, RZ ;  /* 0x0000001221027210 */ /* 0x080fe20007fbe0ff */
[----:B---3--:R-:W-:Y:S01]  /*33130*/  IMAD R5, R28, 0x160, RZ ;  /* 0x000001601c057824 */ /* 0x008fe200078e02ff */
[----:B------:R3:W-:Y:S05]  /*33140*/  STG.E.U16 desc[UR60][R6.64], R32 ;  /* 0x0000002006007986 */ /* 0x0007ea000c10153c */
[----:B------:R-:W0:Y:S01]  /*33150*/  LDC R27, c[0x0][0x278] ;  /* 0x00009e00ff1b7b82 */ /* 0x000e220000000800 */
[----:B------:R-:W-:Y:S02]  /*33160*/  IADD3 R4, P3, R57, R18, RZ ;  /* 0x0000001239047210 */ /* 0x000fe40007f7e0ff */
[----:B------:R-:W-:-:S05]  /*33170*/  LEA.HI.X.SX32 R3, R181, R19, 0x1, P5 ;  /* 0x00000013b5037211 */ /* 0x000fca00028f0eff */
[----:B------:R-:W0:Y:S01]  /*33180*/  LDC R24, c[0x0][0x278] ;  /* 0x00009e00ff187b82 */ /* 0x000e220000000800 */
[----:B---3--:R-:W-:Y:S01]  /*33190*/  IADD3 R6, P5, R5, R18, RZ ;  /* 0x0000001205067210 */ /* 0x008fe20007fbe0ff */
[----:B------:R3:W-:Y:S01]  /*331a0*/  STG.E.U16 desc[UR60][R2.64], R59 ;  /* 0x0000003b02007986 */ /* 0x0007e2000c10153c */
[----:B------:R-:W-:Y:S02]  /*331b0*/  LEA.HI.X.SX32 R5, R9, R19, 0x1, P3 ;  /* 0x0000001309057211 */ /* 0x000fe400018f0eff */
[----:B------:R-:W-:-:S03]  /*331c0*/  PRMT R32, R59, 0x7632, R32 ;  /* 0x000076323b207816 */ /* 0x000fc60000000020 */
[----:B------:R-:W0:Y:S01]  /*331d0*/  LDC R0, c[0x0][0x278] ;  /* 0x00009e00ff007b82 */ /* 0x000e220000000800 */
[----:B------:R-:W-:Y:S01]  /*331e0*/  LEA.HI.X.SX32 R7, R25, R19, 0x1, P5 ;  /* 0x0000001319077211 */ /* 0x000fe200028f0eff */
[----:B------:R-:W-:Y:S01]  /*331f0*/  STG.E.U16 desc[UR60][R4.64], R32 ;  /* 0x0000002004007986 */ /* 0x000fe2000c10153c */
[----:B---3--:R-:W-:-:S03]  /*33200*/  IMAD R3, R20, 0x164, RZ ;  /* 0x0000016414037824 */ /* 0x008fc600078e02ff */
[----:B------:R1:W-:Y:S01]  /*33210*/  STG.E.U16 desc[UR60][R6.64], R60 ;  /* 0x0000003c06007986 */ /* 0x0003e2000c10153c */
[----:B------:R-:W-:Y:S01]  /*33220*/  IMAD R17, R17, 0x162, RZ ;  /* 0x0000016211117824 */ /* 0x000fe200078e02ff */
[----:B------:R-:W3:Y:S01]  /*33230*/  LDC R25, c[0x0][0x278] ;  /* 0x00009e00ff197b82 */ /* 0x000ee20000000800 */
[-C--:B------:R-:W-:Y:S01]  /*33240*/  IADD3 R2, P5, R3, R18.reuse, RZ ;  /* 0x0000001203027210 */ /* 0x080fe20007fbe0ff */
[----:B--2---:R-:W-:Y:S02]  /*33250*/  IMAD R15, R15, 0xb1, RZ ;  /* 0x000000b10f0f7824 */ /* 0x004fe400078e02ff */
[----:B------:R-:W-:Y:S02]  /*33260*/  IADD3 R8, P6, R17, R18, RZ ;  /* 0x0000001211087210 */ /* 0x000fe40007fde0ff */
[----:B------:R-:W-:Y:S02]  /*33270*/  LEA.HI.X.SX32 R3, R121, R19, 0x1, P5 ;  /* 0x0000001379037211 */ /* 0x000fe400028f0eff */
[----:B------:R-:W2:Y:S01]  /*33280*/  LDC R17, c[0x0][0x278] ;  /* 0x00009e00ff117b82 */ /* 0x000ea20000000800 */
[----:B-1----:R-:W-:-:S05]  /*33290*/  IMAD R7, R22, 0x168, RZ ;  /* 0x0000016816077824 */ /* 0x002fca00078e02ff */
[----:B------:R-:W-:Y:S02]  /*332a0*/  IADD3 R6, P5, R7, R18, RZ ;  /* 0x0000001207067210 */ /* 0x000fe40007fbe0ff */
[----:B------:R-:W1:Y:S01]  /*332b0*/  LDC R28, c[0x0][0x278] ;  /* 0x00009e00ff1c7b82 */ /* 0x000e620000000800 */
[-C--:B------:R-:W-:Y:S02]  /*332c0*/  LEA.HI.X.SX32 R9, R15, R19.reuse, 0x1, P6 ;  /* 0x000000130f097211 */ /* 0x080fe400030f0eff */
[----:B------:R-:W-:Y:S01]  /*332d0*/  LEA.HI.X.SX32 R7, R23, R19, 0x1, P5 ;  /* 0x0000001317077211 */ /* 0x000fe200028f0eff */
[----:B----4-:R-:W-:Y:S01]  /*332e0*/  IMAD R33, R26, 0x166, RZ ;  /* 0x000001661a217824 */ /* 0x010fe200078e02ff */
[----:B------:R-:W-:-:S03]  /*332f0*/  PRMT R34, R60, 0x7632, R34 ;  /* 0x000076323c227816 */ /* 0x000fc60000000022 */
[----:B------:R-:W4:Y:S01]  /*33300*/  LDC R20, c[0x0][0x278] ;  /* 0x00009e00ff147b82 */ /* 0x000f220000000800 */
[----:B0-----:R-:W-:-:S07]  /*33310*/  IMAD R27, R27, 0x16a, RZ ;  /* 0x0000016a1b1b7824 */ /* 0x001fce00078e02ff */
[----:B------:R-:W0:Y:S01]  /*33320*/  LDC R23, c[0x0][0x278] ;  /* 0x00009e00ff177b82 */ /* 0x000e220000000800 */
[----:B------:R3:W-:Y:S01]  /*33330*/  STG.E.U16 desc[UR60][R8.64], R34 ;  /* 0x0000002208007986 */ /* 0x0007e2000c10153c */
[----:B------:R-:W-:-:S06]  /*33340*/  IMAD R5, R10, 0xb3, RZ ;  /* 0x000000b30a057824 */ /* 0x000fcc00078e02ff */
[----:B------:R-:W2:Y:S01]  /*33350*/  LDC R15, c[0x0][0x278] ;  /* 0x00009e00ff0f7b82 */ /* 0x000ea20000000800 */
[-C--:B------:R-:W-:Y:S01]  /*33360*/  IADD3 R4, P3, R33, R18.reuse, RZ ;  /* 0x0000001221047210 */ /* 0x080fe20007f7e0ff */
[----:B------:R3:W-:Y:S02]  /*33370*/  STG.E.U16 desc[UR60][R2.64], R61 ;  /* 0x0000003d02007986 */ /* 0x0007e4000c10153c */
[----:B---3--:R-:W-:Y:S01]  /*33380*/  IADD3 R8, P6, R27, R18, RZ ;  /* 0x000000121b087210 */ /* 0x008fe20007fde0ff */
[----:B------:R-:W-:-:S03]  /*33390*/  IMAD R27, R24, 0x16c, RZ ;  /* 0x0000016c181b7824 */ /* 0x000fc600078e02ff */
[----:B------:R-:W3:Y:S01]  /*333a0*/  LDC R22, c[0x0][0x278] ;  /* 0x00009e00ff167b82 */ /* 0x000ee20000000800 */
[----:B------:R-:W-:Y:S01]  /*333b0*/  IMAD R9, R0, 0xb5, RZ ;  /* 0x000000b500097824 */ /* 0x000fe200078e02ff */
[----:B------:R-:W-:Y:S02]  /*333c0*/  LEA.HI.X.SX32 R5, R5, R19, 0x1, P3 ;  /* 0x0000001305057211 */ /* 0x000fe400018f0eff */
[----:B------:R-:W-:-:S04]  /*333d0*/  PRMT R3, R61, 0x7632, R3 ;  /* 0x000076323d037816 */ /* 0x000fc80000000003 */
[----:B------:R-:W3:Y:S01]  /*333e0*/  LDC R24, c[0x0][0x278] ;  /* 0x00009e00ff187b82 */ /* 0x000ee20000000800 */
[----:B------:R-:W-:Y:S02]  /*333f0*/  IADD3 R2, P5, R27, R18, RZ ;  /* 0x000000121b027210 */ /* 0x000fe40007fbe0ff */
[----:B------:R-:W-:-:S05]  /*33400*/  LEA.HI.X.SX32 R9, R9, R19, 0x1, P6 ;  /* 0x0000001309097211 */ /* 0x000fca00030f0eff */
[----:B------:R-:W3:Y:S01]  /*33410*/  LDC R0, c[0x0][0x278] ;  /* 0x00009e00ff007b82 */ /* 0x000ee20000000800 */
[----:B------:R-:W-:Y:S01]  /*33420*/  PRMT R10, R62, 0x7632, R10 ;  /* 0x000076323e0a7816 */ /* 0x000fe2000000000a */
[----:B------:R1:W-:Y:S01]  /*33430*/  STG.E.U16 desc[UR60][R4.64], R3 ;  /* 0x0000000304007986 */ /* 0x0003e2000c10153c */
[----:B------:R-:W-:-:S03]  /*33440*/  IMAD R25, R25, 0x16e, RZ ;  /* 0x0000016e19197824 */ /* 0x000fc600078e02ff */
[----:B------:R4:W-:Y:S01]  /*33450*/  STG.E.U16 desc[UR60][R6.64], R62 ;  /* 0x0000003e06007986 */ /* 0x0009e2000c10153c */
[----:B--2---:R-:W-:-:S03]  /*33460*/  IMAD R15, R15, 0xb7, RZ ;  /* 0x000000b70f0f7824 */ /* 0x004fc600078e02ff */
[----:B------:R2:W-:Y:S01]  /*33470*/  STG.E.U16 desc[UR60][R8.64], R10 ;  /* 0x0000000a08007986 */ /* 0x0005e2000c10153c */
[----:B-1----:R-:W-:Y:S01]  /*33480*/  LEA.HI.X.SX32 R3, R145, R19, 0x1, P5 ;  /* 0x0000001391037211 */ /* 0x002fe200028f0eff */
[----:B------:R-:W-:Y:S01]  /*33490*/  IMAD R5, R28, 0x170, RZ ;  /* 0x000001701c057824 */ /* 0x000fe200078e02ff */
[-C--:B------:R-:W-:Y:S01]  /*334a0*/  IADD3 R4, P3, R25, R18.reuse, RZ ;  /* 0x0000001219047210 */ /* 0x080fe20007f7e0ff */
[----:B----4-:R-:W-:Y:S02]  /*334b0*/  IMAD R7, R20, 0x172, RZ ;  /* 0x0000017214077824 */ /* 0x010fe400078e02ff */
[----:B------:R0:W-:Y:S01]  /*334c0*/  STG.E.U16 desc[UR60][R2.64], R63 ;  /* 0x0000003f02007986 */ /* 0x0001e2000c10153c */
[----:B------:R-:W1:Y:S01]  /*334d0*/  LDC R20, c[0x0][0x278] ;  /* 0x00009e00ff147b82 */ /* 0x000e620000000800 */
[----:B--2---:R-:W-:Y:S01]  /*334e0*/  IMAD R9, R17, 0xb9, RZ ;  /* 0x000000b911097824 */ /* 0x004fe200078e02ff */
[----:B------:R-:W-:-:S06]  /*334f0*/  IADD3 R6, P5, R5, R18, RZ ;  /* 0x0000001205067210 */ /* 0x000fcc0007fbe0ff */
[----:B------:R-:W2:Y:S01]  /*33500*/  LDC R17, c[0x0][0x278] ;  /* 0x00009e00ff117b82 */ /* 0x000ea20000000800 */
[----:B0-----:R-:W-:-:S07]  /*33510*/  IMAD R3, R23, 0x176, RZ ;  /* 0x0000017617037824 */ /* 0x001fce00078e02ff */
[----:B------:R-:W0:Y:S01]  /*33520*/  LDC R23, c[0x0][0x278] ;  /* 0x00009e00ff177b82 */ /* 0x000e220000000800 */
[-C--:B------:R-:W-:Y:S02]  /*33530*/  LEA.HI.X.SX32 R5, R15, R19.reuse, 0x1, P3 ;  /* 0x000000130f057211 */ /* 0x080fe400018f0eff */
[----:B------:R-:W-:Y:S01]  /*33540*/  PRMT R26, R63, 0x7632, R26 ;  /* 0x000076323f1a7816 */ /* 0x000fe2000000001a */
[----:B---3--:R-:W-:Y:S01]  /*33550*/  IMAD R15, R22, 0x174, RZ ;  /* 0x00000174160f7824 */ /* 0x008fe200078e02ff */
[----:B------:R-:W-:Y:S01]  /*33560*/  IADD3 R8, P6, R7, R18, RZ ;  /* 0x0000001207087210 */ /* 0x000fe20007fde0ff */
[----:B------:R-:W-:Y:S01]  /*33570*/  IMAD R25, R24, 0x178, RZ ;  /* 0x0000017818197824 */ /* 0x000fe200078e02ff */
[-C--:B------:R-:W-:Y:S01]  /*33580*/  LEA.HI.X.SX32 R7, R103, R19.reuse, 0x1, P5 ;  /* 0x0000001367077211 */ /* 0x080fe200028f0eff */
[----:B------:R-:W3:Y:S01]  /*33590*/  LDC R10, c[0x0][0x278] ;  /* 0x00009e00ff0a7b82 */ /* 0x000ee20000000800 */
[----:B------:R4:W-:Y:S01]  /*335a0*/  STG.E.U16 desc[UR60][R4.64], R26 ;  /* 0x0000001a04007986 */ /* 0x0009e2000c10153c */
[----:B------:R-:W-:-:S06]  /*335b0*/  LEA.HI.X.SX32 R9, R9, R19, 0x1, P6 ;  /* 0x0000001309097211 */ /* 0x000fcc00030f0eff */
[----:B------:R-:W3:Y:S01]  /*335c0*/  LDC R22, c[0x0][0x278] ;  /* 0x00009e00ff167b82 */ /* 0x000ee20000000800 */
[----:B------:R1:W-:Y:S01]  /*335d0*/  STG.E.U16 desc[UR60][R6.64], R52 ;  /* 0x0000003406007986 */ /* 0x0003e2000c10153c */
[----:B----4-:R-:W-:-:S06]  /*335e0*/  IMAD R5, R0, 0xbb, RZ ;  /* 0x000000bb00057824 */ /* 0x010fcc00078e02ff */
[----:B------:R-:W4:Y:S01]  /*335f0*/  LDC R0, c[0x0][0x278] ;  /* 0x00009e00ff007b82 */ /* 0x000f220000000800 */
[----:B------:R-:W-:Y:S02]  /*33600*/  PRMT R27, R52, 0x7632, R27 ;  /* 0x00007632341b7816 */ /* 0x000fe4000000001b */
[----:B-1----:R-:W-:-:S05]  /*33610*/  IADD3 R6, P6, R25, R18, RZ ;  /* 0x0000001219067210 */ /* 0x002fca0007fde0ff */
[----:B------:R-:W1:Y:S01]  /*33620*/  LDC R24, c[0x0][0x278] ;  /* 0x00009e00ff187b82 */ /* 0x000e620000000800 */
[-C--:B------:R-:W-:Y:S02]  /*33630*/  IADD3 R2, P3, R15, R18.reuse, RZ ;  /* 0x000000120f027210 */ /* 0x080fe40007f7e0ff */
[----:B------:R-:W-:-:S05]  /*33640*/  IADD3 R4, P5, R3, R18, RZ ;  /* 0x0000001203047210 */ /* 0x000fca0007fbe0ff */
[----:B------:R-:W4:Y:S01]  /*33650*/  LDC R25, c[0x0][0x278] ;  /* 0x00009e00ff197b82 */ /* 0x000f220000000800 */
[----:B------:R2:W-:Y:S01]  /*33660*/  STG.E.U16 desc[UR60][R8.64], R27 ;  /* 0x0000001b08007986 */ /* 0x0005e2000c10153c */
[-C--:B------:R-:W-:Y:S01]  /*33670*/  LEA.HI.X.SX32 R3, R123, R19.reuse, 0x1, P3 ;  /* 0x000000137b037211 */ /* 0x080fe200018f0eff */
[----:B0-----:R-:W-:Y:S01]  /*33680*/  IMAD R23, R23, 0x180, RZ ;  /* 0x0000018017177824 */ /* 0x001fe200078e02ff */
[----:B------:R-:W-:-:S04]  /*33690*/  LEA.HI.X.SX32 R5, R5, R19, 0x1, P5 ;  /* 0x0000001305057211 */ /* 0x000fc800028f0eff */
[----:B------:R-:W0:Y:S01]  /*336a0*/  LDC R15, c[0x0][0x278] ;  /* 0x00009e00ff0f7b82 */ /* 0x000e220000000800 */
[----:B------:R3:W-:Y:S01]  /*336b0*/  STG.E.U16 desc[UR60][R2.64], R53 ;  /* 0x0000003502007986 */ /* 0x0007e2000c10153c */
[----:B--2---:R-:W-:-:S06]  /*336c0*/  PRMT R8, R53, 0x7632, R8 ;  /* 0x0000763235087816 */ /* 0x004fcc0000000008 */
[----:B------:R-:W2:Y:S01]  /*336d0*/  LDC R26, c[0x0][0x278] ;  /* 0x00009e00ff1a7b82 */ /* 0x000ea20000000800 */
[----:B------:R-:W-:Y:S02]  /*336e0*/  IMAD R9, R17, 0x17a, RZ ;  /* 0x0000017a11097824 */ /* 0x000fe400078e02ff */
[----:B------:R-:W-:Y:S01]  /*336f0*/  IMAD R27, R20, 0x17c, RZ ;  /* 0x0000017c141b7824 */ /* 0x000fe200078e02ff */
[----:B------:R-:W-:-:S04]  /*33700*/  LEA.HI.X.SX32 R7, R185, R19, 0x1, P6 ;  /* 0x00000013b9077211 */ /* 0x000fc800030f0eff */
[----:B------:R-:W0:Y:S01]  /*33710*/  LDC R17, c[0x0][0x278] ;  /* 0x00009e00ff117b82 */ /* 0x000e220000000800 */
[----:B------:R1:W-:Y:S01]  /*33720*/  STG.E.U16 desc[UR60][R4.64], R8 ;  /* 0x0000000804007986 */ /* 0x0003e2000c10153c */
[----:B---3--:R-:W-:-:S06]  /*33730*/  IMAD R3, R10, 0xbd, RZ ;  /* 0x000000bd0a037824 */ /* 0x008fcc00078e02ff */
[----:B------:R-:W3:Y:S01]  /*33740*/  LDC R20, c[0x0][0x278] ;  /* 0x00009e00ff147b82 */ /* 0x000ee20000000800 */
[-C--:B------:R-:W-:Y:S02]  /*33750*/  IADD3 R2, P5, R9, R18.reuse, RZ ;  /* 0x0000001209027210 */ /* 0x080fe40007fbe0ff */
[----:B-1----:R-:W-:Y:S01]  /*33760*/  IADD3 R8, P6, R23, R18, RZ ;  /* 0x0000001217087210 */ /* 0x002fe20007fde0ff */
[----:B------:R-:W-:-:S04]  /*33770*/  IMAD R5, R22, 0x17e, RZ ;  /* 0x0000017e16057824 */ /* 0x000fc800078e02ff */
[----:B------:R-:W1:Y:S01]  /*33780*/  LDC R23, c[0x0][0x278] ;  /* 0x00009e00ff177b82 */ /* 0x000e620000000800 */
[-C--:B------:R-:W-:Y:S01]  /*33790*/  IADD3 R4, P3, R27, R18.reuse, RZ ;  /* 0x000000121b047210 */ /* 0x080fe20007f7e0ff */
[----:B------:R4:W-:Y:S01]  /*337a0*/  STG.E.U16 desc[UR60][R6.64], R54 ;  /* 0x0000003606007986 */ /* 0x0009e2000c10153c */
[----:B------:R-:W-:Y:S02]  /*337b0*/  LEA.HI.X.SX32 R3, R3, R19, 0x1, P5 ;  /* 0x0000001303037211 */ /* 0x000fe400028f0eff */
[----:B------:R-:W-:Y:S01]  /*337c0*/  PRMT R28, R54, 0x7632, R28 ;  /* 0x00007632361c7816 */ /* 0x000fe2000000001c */
[----:B------:R-:W-:Y:S02]  /*337d0*/  IMAD R27, R24, 0x182, RZ ;  /* 0x00000182181b7824 */ /* 0x000fe400078e02ff */
[----:B----4-:R-:W-:Y:S01]  /*337e0*/  IMAD R25, R25, 0x184, RZ ;  /* 0x0000018419197824 */ /* 0x010fe200078e02ff */
[----:B------:R-:W-:Y:S01]  /*337f0*/  PRMT R10, R55, 0x7632, R10 ;  /* 0x00007632370a7816 */ /* 0x000fe2000000000a */
[----:B------:R-:W4:Y:S01]  /*33800*/  LDC R22, c[0x0][0x278] ;  /* 0x00009e00ff167b82 */ /* 0x000f220000000800 */
[----:B------:R-:W-:Y:S01]  /*33810*/  IMAD R7, R0, 0xbf, RZ ;  /* 0x000000bf00077824 */ /* 0x000fe200078e02ff */
[----:B------:R-:W-:-:S02]  /*33820*/  IADD3 R6, P5, R5, R18, RZ ;  /* 0x0000001205067210 */ /* 0x000fc40007fbe0ff */
[-C--:B------:R-:W-:Y:S01]  /*33830*/  LEA.HI.X.SX32 R5, R129, R19.reuse, 0x1, P3 ;  /* 0x0000001381057211 */ /* 0x080fe200018f0eff */
[----:B------:R0:W-:Y:S01]  /*33840*/  STG.E.U16 desc[UR60][R2.64], R28 ;  /* 0x0000001c02007986 */ /* 0x0001e2000c10153c */
[-C--:B------:R-:W-:Y:S02]  /*33850*/  LEA.HI.X.SX32 R7, R7, R19.reuse, 0x1, P5 ;  /* 0x0000001307077211 */ /* 0x080fe400028f0eff */
[----:B------:R-:W4:Y:S01]  /*33860*/  LDC R24, c[0x0][0x278] ;  /* 0x00009e00ff187b82 */ /* 0x000f220000000800 */
[----:B------:R-:W-:Y:S01]  /*33870*/  LEA.HI.X.SX32 R9, R183, R19, 0x1, P6 ;  /* 0x00000013b7097211 */ /* 0x000fe200030f0eff */
[----:B------:R3:W-:Y:S01]  /*33880*/  STG.E.U16 desc[UR60][R4.64], R55 ;  /* 0x0000003704007986 */ /* 0x0007e2000c10153c */
[----:B--2---:R-:W-:-:S03]  /*33890*/  IMAD R33, R26, 0x186, RZ ;  /* 0x000001861a217824 */ /* 0x004fc600078e02ff */
[----:B------:R2:W-:Y:S02]  /*338a0*/  STG.E.U16 desc[UR60][R6.64], R10 ;  /* 0x0000000a06007986 */ /* 0x0005e4000c10153c */
[----:B------:R-:W4:Y:S01]  /*338b0*/  LDC R0, c[0x0][0x278] ;  /* 0x00009e00ff007b82 */ /* 0x000f220000000800 */
[----:B0-----:R-:W-:Y:S01]  /*338c0*/  IMAD R3, R15, 0xc1, RZ ;  /* 0x000000c10f037824 */ /* 0x001fe200078e02ff */
[-C--:B------:R-:W-:Y:S02]  /*338d0*/  IADD3 R2, P3, R27, R18.reuse, RZ ;  /* 0x000000121b027210 */ /* 0x080fe40007f7e0ff */
[-C--:B---3--:R-:W-:Y:S01]  /*338e0*/  IADD3 R4, P5, R25, R18.reuse, RZ ;  /* 0x0000001219047210 */ /* 0x088fe20007fbe0ff */
[----:B------:R0:W-:Y:S01]  /*338f0*/  STG.E.U16 desc[UR60][R8.64], R92 ;  /* 0x0000005c08007986 */ /* 0x0001e2000c10153c */
[-C--:B------:R-:W-:Y:S02]  /*33900*/  LEA.HI.X.SX32 R3, R3, R19.reuse, 0x1, P3 ;  /* 0x0000001303037211 */ /* 0x080fe400018f0eff */
[----:B------:R-:W3:Y:S01]  /*33910*/  LDC R15, c[0x0][0x278] ;  /* 0x00009e00ff0f7b82 */ /* 0x000ee20000000800 */
[----:B--2---:R-:W-:Y:S01]  /*33920*/  IMAD R7, R17, 0xc3, RZ ;  /* 0x000000c311077824 */ /* 0x004fe200078e02ff */
[----:B------:R-:W-:Y:S01]  /*33930*/  LEA.HI.X.SX32 R5, R29, R19, 0x1, P5 ;  /* 0x000000131d057211 */ /* 0x000fe200028f0eff */
[----:B------:R-:W-:Y:S01]  /*33940*/  IMAD R29, R20, 0x188, RZ ;  /* 0x00000188141d7824 */ /* 0x000fe200078e02ff */
[----:B------:R-:W-:-:S04]  /*33950*/  IADD3 R6, P6, R33, R18, RZ ;  /* 0x0000001221067210 */ /* 0x000fc80007fde0ff */
[----:B------:R-:W2:Y:S01]  /*33960*/  LDC R25, c[0x0][0x278] ;  /* 0x00009e00ff197b82 */ /* 0x000ea20000000800 */
[----:B0-----:R-:W-:Y:S01]  /*33970*/  PRMT R92, R92, 0x7632, R92 ;  /* 0x000076325c5c7816 */ /* 0x001fe2000000005c */
[----:B-1----:R-:W-:Y:S01]  /*33980*/  IMAD R23, R23, 0x18c, RZ ;  /* 0x0000018c17177824 */ /* 0x002fe200078e02ff */
[----:B------:R-:W-:Y:S02]  /*33990*/  LEA.HI.X.SX32 R7, R7, R19, 0x1, P6 ;  /* 0x0000001307077211 */ /* 0x000fe400030f0eff */
[----:B------:R-:W-:Y:S01]  /*339a0*/  PRMT R8, R93, 0x7632, R8 ;  /* 0x000076325d087816 */ /* 0x000fe20000000008 */
[----:B------:R0:W-:Y:S02]  /*339b0*/  STG.E.U16 desc[UR60][R2.64], R92 ;  /* 0x0000005c02007986 */ /* 0x0001e4000c10153c */
[----:B------:R-:W1:Y:S02]  /*339c0*/  LDC R26, c[0x0][0x278] ;  /* 0x00009e00ff1a7b82 */ /* 0x000e640000000800 */
[----:B------:R-:W-:Y:S04]  /*339d0*/  STG.E.U16 desc[UR60][R4.64], R93 ;  /* 0x0000005d04007986 */ /* 0x000fe8000c10153c */
[----:B------:R4:W-:Y:S02]  /*339e0*/  STG.E.U16 desc[UR60][R6.64], R8 ;  /* 0x0000000806007986 */ /* 0x0009e4000c10153c */
[----:B------:R-:W1:Y:S01]  /*339f0*/  LDC R17, c[0x0][0x278] ;  /* 0x00009e00ff117b82 */ /* 0x000e620000000800 */
[----:B0-----:R-:W-:-:S04]  /*33a00*/  IADD3 R2, P5, R29, R18, RZ ;  /* 0x000000121d027210 */ /* 0x001fc80007fbe0ff */
[----:B------:R-:W-:-:S03]  /*33a10*/  LEA.HI.X.SX32 R3, R187, R19, 0x1, P5 ;  /* 0x00000013bb037211 */ /* 0x000fc600028f0eff */
[----:B------:R-:W0:Y:S01]  /*33a20*/  LDC R10, c[0x0][0x278] ;  /* 0x00009e00ff0a7b82 */ /* 0x000e220000000800 */
[----:B----4-:R-:W-:Y:S01]  /*33a30*/  IADD3 R6, P5, R23, R18, RZ ;  /* 0x0000001217067210 */ /* 0x010fe20007fbe0ff */
[----:B------:R-:W-:-:S03]  /*33a40*/  IMAD R33, R22, 0x18a, RZ ;  /* 0x0000018a16217824 */ /* 0x000fc600078e02ff */
[----:B------:R-:W-:-:S03]  /*33a50*/  LEA.HI.X.SX32 R7, R21, R19, 0x1, P5 ;  /* 0x0000001315077211 */ /* 0x000fc600028f0eff */
[----:B------:R-:W4:Y:S01]  /*33a60*/  LDC R27, c[0x0][0x278] ;  /* 0x00009e00ff1b7b82 */ /* 0x000f220000000800 */
[----:B------:R-:W-:-:S07]  /*33a70*/  IMAD R5, R24, 0x18e, RZ ;  /* 0x0000018e18057824 */ /* 0x000fce00078e02ff */
[----:B------:R-:W4:Y:S01]  /*33a80*/  LDC R21, c[0x0][0x278] ;  /* 0x00009e00ff157b82 */ /* 0x000f220000000800 */
[----:B------:R-:W-:Y:S01]  /*33a90*/  IMAD R9, R0, 0xc5, RZ ;  /* 0x000000c500097824 */ /* 0x000fe200078e02ff */
[----:B------:R-:W-:Y:S01]  /*33aa0*/  IADD3 R4, P3, R33, R18, RZ ;  /* 0x0000001221047210 */ /* 0x000fe20007f7e0ff */
[----:B---3--:R-:W-:-:S05]  /*33ab0*/  IMAD R15, R15, 0xc7, RZ ;  /* 0x000000c70f0f7824 */ /* 0x008fca00078e02ff */
[----:B------:R-:W3:Y:S01]  /*33ac0*/  LDC R20, c[0x0][0x278] ;  /* 0x00009e00ff147b82 */ /* 0x000ee20000000800 */
[----:B------:R-:W-:Y:S01]  /*33ad0*/  IADD3 R8, P6, R5, R18, RZ ;  /* 0x0000001205087210 */ /* 0x000fe20007fde0ff */
[----:B--2---:R-:W-:Y:S01]  /*33ae0*/  IMAD R25, R25, 0x190, RZ ;  /* 0x0000019019197824 */ /* 0x004fe200078e02ff */
[----:B------:R-:W-:Y:S01]  /*33af0*/  LEA.HI.X.SX32 R5, R9, R19, 0x1, P3 ;  /* 0x0000001309057211 */ /* 0x000fe200018f0eff */
[----:B------:R1:W-:Y:S01]  /*33b00*/  STG.E.U16 desc[UR60][R2.64], R94 ;  /* 0x0000005e02007986 */ /* 0x0003e2000c10153c */
[----:B------:R-:W-:-:S03]  /*33b10*/  PRMT R24, R94, 0x7632, R24 ;  /* 0x000076325e187816 */ /* 0x000fc60000000018 */
[----:B------:R-:W2:Y:S01]  /*33b20*/  LDC R23, c[0x0][0x278] ;  /* 0x00009e00ff177b82 */ /* 0x000ea20000000800 */
[----:B------:R-:W-:Y:S02]  /*33b30*/  LEA.HI.X.SX32 R9, R15, R19, 0x1, P6 ;  /* 0x000000130f097211 */ /* 0x000fe400030f0eff */
[----:B------:R-:W-:Y:S01]  /*33b40*/  PRMT R28, R95, 0x7632, R28 ;  /* 0x000076325f1c7816 */ /* 0x000fe2000000001c */
[----:B------:R0:W-:Y:S01]  /*33b50*/  STG.E.U16 desc[UR60][R4.64], R24 ;  /* 0x0000001804007986 */ /* 0x0001e2000c10153c */
[----:B-1----:R-:W-:-:S03]  /*33b60*/  IMAD R3, R26, 0x192, RZ ;  /* 0x000001921a037824 */ /* 0x002fc600078e02ff */
[----:B------:R-:W1:Y:S01]  /*33b70*/  LDC R22, c[0x0][0x278] ;  /* 0x00009e00ff167b82 */ /* 0x000e620000000800 */
[-C--:B------:R-:W-:Y:S01]  /*33b80*/  IADD3 R2, P5, R25, R18.reuse, RZ ;  /* 0x0000001219027210 */ /* 0x080fe20007fbe0ff */
[----:B------:R-:W-:Y:S04]  /*33b90*/  STG.E.U16 desc[UR60][R6.64], R95 ;  /* 0x0000005f06007986 */ /* 0x000fe8000c10153c */
[----:B------:R4:W-:Y:S01]  /*33ba0*/  STG.E.U16 desc[UR60][R8.64], R28 ;  /* 0x0000001c08007986 */ /* 0x0009e2000c10153c */
[----:B0-----:R-:W-:Y:S01]  /*33bb0*/  IADD3 R4, P3, R3, R18, RZ ;  /* 0x0000001203047210 */ /* 0x001fe20007f7e0ff */
[----:B------:R-:W0:Y:S01]  /*33bc0*/  LDC R0, c[0x0][0x278] ;  /* 0x00009e00ff007b82 */ /* 0x000e220000000800 */
[----:B------:R-:W-:Y:S01]  /*33bd0*/  LEA.HI.X.SX32 R3, R105, R19, 0x1, P5 ;  /* 0x0000001369037211 */ /* 0x000fe200028f0eff */
[----:B------:R-:W-:-:S02]  /*33be0*/  IMAD R15, R10, 0xc9, RZ ;  /* 0x000000c90a0f7824 */ /* 0x000fc400078e02ff */
[----:B----4-:R-:W-:Y:S02]  /*33bf0*/  IMAD R27, R27, 0x194, RZ ;  /* 0x000001941b1b7824 */ /* 0x010fe400078e02ff */
[----:B------:R4:W-:Y:S02]  /*33c00*/  STG.E.U16 desc[UR60][R2.64], R48 ;  /* 0x0000003002007986 */ /* 0x0009e4000c10153c */
[----:B------:R-:W0:Y:S01]  /*33c10*/  LDC R10, c[0x0][0x278] ;  /* 0x00009e00ff0a7b82 */ /* 0x000e220000000800 */
[----:B------:R-:W-:-:S07]  /*33c20*/  IMAD R9, R17, 0xcb, RZ ;  /* 0x000000cb11097824 */ /* 0x000fce00078e02ff */
[----:B------:R-:W0:Y:S01]  /*33c30*/  LDC R17, c[0x0][0x278] ;  /* 0x00009e00ff117b82 */ /* 0x000e220000000800 */
[----:B----4-:R-:W-:Y:S02]  /*33c40*/  IMAD R3, R21, 0x198, RZ ;  /* 0x0000019815037824 */ /* 0x010fe400078e02ff */
[----:B---3--:R-:W-:-:S05]  /*33c50*/  IMAD R5, R20, 0x196, RZ ;  /* 0x0000019614057824 */ /* 0x008fca00078e02ff */
[----:B------:R-:W3:Y:S01]  /*33c60*/  LDC R21, c[0x0][0x278] ;  /* 0x00009e00ff157b82 */ /* 0x000ee20000000800 */
[-C--:B------:R-:W-:Y:S02]  /*33c70*/  IADD3 R6, P5, R27, R18.reuse, RZ ;  /* 0x000000121b067210 */ /* 0x080fe40007fbe0ff */
[----:B------:R-:W-:Y:S02]  /*33c80*/  IADD3 R8, P6, R5, R18, RZ ;  /* 0x0000001205087210 */ /* 0x000fe40007fde0ff */
[----:B------:R-:W-:-:S03]  /*33c90*/  LEA.HI.X.SX32 R5, R15, R19, 0x1, P3 ;  /* 0x000000130f057211 */ /* 0x000fc600018f0eff */
[----:B------:R-:W4:Y:S01]  /*33ca0*/  LDC R20, c[0x0][0x278] ;  /* 0x00009e00ff147b82 */ /* 0x000f220000000800 */
[----:B------:R-:W-:Y:S01]  /*33cb0*/  PRMT R24, R48, 0x7632, R24 ;  /* 0x0000763230187816 */ /* 0x000fe20000000018 */
[----:B--2---:R-:W-:Y:S01]  /*33cc0*/  IMAD R23, R23, 0x19c, RZ ;  /* 0x0000019c17177824 */ /* 0x004fe200078e02ff */
[-C--:B------:R-:W-:Y:S01]  /*33cd0*/  LEA.HI.X.SX32 R7, R131, R19.reuse, 0x1, P5 ;  /* 0x0000001383077211 */ /* 0x080fe200028f0eff */
[----:B-1----:R-:W-:Y:S01]  /*33ce0*/  IMAD R15, R22, 0x19a, RZ ;  /* 0x0000019a160f7824 */ /* 0x002fe200078e02ff */
[-C--:B------:R-:W-:Y:S01]  /*33cf0*/  LEA.HI.X.SX32 R9, R9, R19.reuse, 0x1, P6 ;  /* 0x0000001309097211 */ /* 0x080fe200030f0eff */
[----:B------:R0:W-:Y:S01]  /*33d00*/  STG.E.U16 desc[UR60][R4.64], R24 ;  /* 0x0000001804007986 */ /* 0x0001e2000c10153c */
[----:B------:R-:W-:Y:S01]  /*33d10*/  PRMT R25, R49, 0x7632, R25 ;  /* 0x0000763231197816 */ /* 0x000fe20000000019 */
[----:B------:R-:W1:Y:S01]  /*33d20*/  LDC R22, c[0x0][0x278] ;  /* 0x00009e00ff167b82 */ /* 0x000e620000000800 */
[-C--:B------:R-:W-:Y:S01]  /*33d30*/  IADD3 R2, P3, R3, R18.reuse, RZ ;  /* 0x0000001203027210 */ /* 0x080fe20007f7e0ff */
[----:B------:R2:W-:Y:S03]  /*33d40*/  STG.E.U16 desc[UR60][R6.64], R49 ;  /* 0x0000003106007986 */ /* 0x0005e6000c10153c */
[----:B------:R-:W-:Y:S01]  /*33d50*/  LEA.HI.X.SX32 R3, R35, R19, 0x1, P3 ;  /* 0x0000001323037211 */ /* 0x000fe200018f0eff */
[----:B------:R2:W-:Y:S01]  /*33d60*/  STG.E.U16 desc[UR60][R8.64], R25 ;  /* 0x0000001908007986 */ /* 0x0005e2000c10153c */
[----:B0-----:R-:W-:Y:S01]  /*33d70*/  IMAD R5, R0, 0xcd, RZ ;  /* 0x000000cd00057824 */ /* 0x001fe200078e02ff */
[----:B------:R-:W0:Y:S01]  /*33d80*/  LDC R24, c[0x0][0x278] ;  /* 0x00009e00ff187b82 */ /* 0x000e220000000800 */
[----:B--2---:R-:W-:-:S02]  /*33d90*/  IADD3 R6, P6, R23, R18, RZ ;  /* 0x0000001217067210 */ /* 0x004fc40007fde0ff */
[----:B------:R-:W-:-:S05]  /*33da0*/  IADD3 R4, P5, R15, R18, RZ ;  /* 0x000000120f047210 */ /* 0x000fca0007fbe0ff */
[----:B------:R-:W2:Y:S01]  /*33db0*/  LDC R0, c[0x0][0x278] ;  /* 0x00009e00ff007b82 */ /* 0x000ea20000000800 */
[----:B------:R-:W-:Y:S01]  /*33dc0*/  IMAD R9, R17, 0x19e, RZ ;  /* 0x0000019e11097824 */ /* 0x000fe200078e02ff */
[----:B------:R-:W-:-:S06]  /*33dd0*/  LEA.HI.X.SX32 R5, R5, R19, 0x1, P5 ;  /* 0x0000001305057211 */ /* 0x000fcc00028f0eff */
[----:B------:R-:W0:Y:S01]  /*33de0*/  LDC R23, c[0x0][0x278] ;  /* 0x00009e00ff177b82 */ /* 0x000e220000000800 */
[----:B------:R-:W-:Y:S01]  /*33df0*/  PRMT R8, R50, 0x7632, R8 ;  /* 0x0000763232087816 */ /* 0x000fe20000000008 */
[----:B------:R4:W-:Y:S01]  /*33e00*/  STG.E.U16 desc[UR60][R2.64], R50 ;  /* 0x0000003202007986 */ /* 0x0009e2000c10153c */
[----:B------:R-:W-:Y:S01]  /*33e10*/  LEA.HI.X.SX32 R7, R189, R19, 0x1, P6 ;  /* 0x00000013bd077211 */ /* 0x000fe200030f0eff */
[----:B---3--:R-:W-:-:S04]  /*33e20*/  IMAD R21, R21, 0x1a2, RZ ;  /* 0x000001a215157824 */ /* 0x008fc800078e02ff */
[----:B------:R-:W3:Y:S01]  /*33e30*/  LDC R15, c[0x0][0x278] ;  /* 0x00009e00ff0f7b82 */ /* 0x000ee20000000800 */
[----:B------:R-:W-:Y:S01]  /*33e40*/  STG.E.U16 desc[UR60][R4.64], R8 ;  /* 0x0000000804007986 */ /* 0x000fe2000c10153c */
[----:B----4-:R-:W-:Y:S01]  /*33e50*/  IMAD R3, R10, 0xcf, RZ ;  /* 0x000000cf0a037824 */ /* 0x010fe200078e02ff */
[----:B------:R-:W-:-:S05]  /*33e60*/  IADD3 R2, P5, R9, R18, RZ ;  /* 0x0000001209027210 */ /* 0x000fca0007fbe0ff */
[----:B------:R-:W4:Y:S01]  /*33e70*/  LDC R25, c[0x0][0x278] ;  /* 0x00009e00ff197b82 */ /* 0x000f220000000800 */
[----:B------:R1:W-:Y:S01]  /*33e80*/  STG.E.U16 desc[UR60][R6.64], R51 ;  /* 0x0000003306007986 */ /* 0x0003e2000c10153c */
[----:B------:R-:W-:Y:S01]  /*33e90*/  LEA.HI.X.SX32 R3, R3, R19, 0x1, P5 ;  /* 0x0000001303037211 */ /* 0x000fe200028f0eff */
[----:B------:R-:W-:-:S05]  /*33ea0*/  IMAD R27, R20, 0x1a0, RZ ;  /* 0x000001a0141b7824 */ /* 0x000fca00078e02ff */
[----:B------:R-:W4:Y:S01]  /*33eb0*/  LDC R17, c[0x0][0x278] ;  /* 0x00009e00ff117b82 */ /* 0x000f220000000800 */
[----:B-1----:R-:W-:-:S07]  /*33ec0*/  IADD3 R6, P5, R21, R18, RZ ;  /* 0x0000001215067210 */ /* 0x002fce0007fbe0ff */
[----:B------:R-:W1:Y:S01]  /*33ed0*/  LDC R21, c[0x0][0x278] ;  /* 0x00009e00ff157b82 */ /* 0x000e620000000800 */
[----:B------:R-:W-:-:S07]  /*33ee0*/  IMAD R9, R22, 0x1a4, RZ ;  /* 0x000001a416097824 */ /* 0x000fce00078e02ff */
[----:B------:R-:W1:Y:S01]  /*33ef0*/  LDC R20, c[0x0][0x278] ;  /* 0x00009e00ff147b82 */ /* 0x000e620000000800 */
[----:B------:R-:W-:Y:S01]  /*33f00*/  PRMT R26, R51, 0x7632, R26 ;  /* 0x00007632331a7816 */ /* 0x000fe2000000001a */
[----:B--2---:R-:W-:Y:S01]  /*33f10*/  IMAD R7, R0, 0xd1, RZ ;  /* 0x000000d100077824 */ /* 0x004fe200078e02ff */
[-C--:B------:R-:W-:Y:S01]  /*33f20*/  IADD3 R4, P3, R27, R18.reuse, RZ ;  /* 0x000000121b047210 */ /* 0x080fe20007f7e0ff */
[----:B0-----:R-:W-:Y:S01]  /*33f30*/  IMAD R27, R23, 0x1a6, RZ ;  /* 0x000001a6171b7824 */ /* 0x001fe200078e02ff */
[----:B------:R-:W-:Y:S01]  /*33f40*/  IADD3 R8, P6, R9, R18, RZ ;  /* 0x0000001209087210 */ /* 0x000fe20007fde0ff */
[----:B------:R3:W-:Y:S02]  /*33f50*/  STG.E.U16 desc[UR60][R2.64], R26 ;  /* 0x0000001a02007986 */ /* 0x0007e4000c10153c */
[----:B------:R-:W0:Y:S01]  /*33f60*/  LDC R0, c[0x0][0x278] ;  /* 0x00009e00ff007b82 */ /* 0x000e220000000800 */
[-C--:B------:R-:W-:Y:S01]  /*33f70*/  LEA.HI.X.SX32 R5, R101, R19.reuse, 0x1, P3 ;  /* 0x0000001365057211 */ /* 0x080fe200018f0eff */
[----:B------:R-:W-:Y:S01]  /*33f80*/  IMAD R29, R24, 0x1a8, RZ ;  /* 0x000001a8181d7824 */ /* 0x000fe200078e02ff */
[----:B------:R-:W-:-:S05]  /*33f90*/  LEA.HI.X.SX32 R7, R7, R19, 0x1, P5 ;  /* 0x0000001307077211 */ /* 0x000fca00028f0eff */
[----:B------:R-:W2:Y:S01]  /*33fa0*/  LDC R22, c[0x0][0x278] ;  /* 0x00009e00ff167b82 */ /* 0x000ea20000000800 */
[----:B------:R-:W-:Y:S01]  /*33fb0*/  PRMT R10, R44, 0x7632, R10 ;  /* 0x000076322c0a7816 */ /* 0x000fe2000000000a */
[----:B---3--:R-:W-:Y:S01]  /*33fc0*/  IMAD R3, R15, 0xd3, RZ ;  /* 0x000000d30f037824 */ /* 0x008fe200078e02ff */
[----:B------:R-:W-:-:S05]  /*33fd0*/  LEA.HI.X.SX32 R9, R133, R19, 0x1, P6 ;  /* 0x0000001385097211 */ /* 0x000fca00030f0eff */
[----:B------:R-:W3:Y:S01]  /*33fe0*/  LDC R23, c[0x0][0x278] ;  /* 0x00009e00ff177b82 */ /* 0x000ee20000000800 */
[----:B------:R1:W-:Y:S01]  /*33ff0*/  STG.E.U16 desc[UR60][R4.64], R44 ;  /* 0x0000002c04007986 */ /* 0x0003e2000c10153c */
[----:B----4-:R-:W-:Y:S01]  /*34000*/  IMAD R25, R25, 0x1aa, RZ ;  /* 0x000001aa19197824 */ /* 0x010fe200078e02ff */
[----:B------:R-:W-:-:S05]  /*34010*/  IADD3 R2, P3, R27, R18, RZ ;  /* 0x000000121b027210 */ /* 0x000fca0007f7e0ff */
[----:B------:R-:W4:Y:S01]  /*34020*/  LDC R15, c[0x0][0x278] ;  /* 0x00009e00ff0f7b82 */ /* 0x000f220000000800 */
[----:B------:R0:W-:Y:S01]  /*34030*/  STG.E.U16 desc[UR60][R6.64], R10 ;  /* 0x0000000a06007986 */ /* 0x0001e2000c10153c */
[-C--:B------:R-:W-:Y:S02]  /*34040*/  LEA.HI.X.SX32 R3, R3, R19.reuse, 0x1, P3 ;  /* 0x0000001303037211 */ /* 0x080fe400018f0eff */
[-C--:B-1----:R-:W-:Y:S01]  /*34050*/  IADD3 R4, P5, R29, R18.reuse, RZ ;  /* 0x000000121d047210 */ /* 0x082fe20007fbe0ff */
[----:B------:R1:W-:Y:S01]  /*34060*/  STG.E.U16 desc[UR60][R8.64], R45 ;  /* 0x0000002d08007986 */ /* 0x0003e2000c10153c */
[----:B------:R-:W-:Y:S02]  /*34070*/  IMAD R21, R21, 0x1ae, RZ ;  /* 0x000001ae15157824 */ /* 0x000fe400078e02ff */
[----:B------:R-:W4:Y:S01]  /*34080*/  LDC R24, c[0x0][0x278] ;  /* 0x00009e00ff187b82 */ /* 0x000f220000000800 */
[----:B------:R-:W-:Y:S01]  /*34090*/  LEA.HI.X.SX32 R5, R151, R19, 0x1, P5 ;  /* 0x0000001397057211 */ /* 0x000fe200028f0eff */
[----:B------:R-:W-:Y:S01]  /*340a0*/  IMAD R27, R20, 0x1ac, RZ ;  /* 0x000001ac141b7824 */ /* 0x000fe200078e02ff */
[----:B0-----:R-:W-:Y:S01]  /*340b0*/  IADD3 R6, P6, R25, R18, RZ ;  /* 0x0000001219067210 */ /* 0x001fe20007fde0ff */
[----:B------:R-:W-:-:S04]  /*340c0*/  IMAD R7, R17, 0xd5, RZ ;  /* 0x000000d511077824 */ /* 0x000fc800078e02ff */
[----:B------:R-:W0:Y:S01]  /*340d0*/  LDC R25, c[0x0][0x278] ;  /* 0x00009e00ff197b82 */ /* 0x000e220000000800 */
[----:B-1----:R-:W-:-:S07]  /*340e0*/  PRMT R45, R45, 0x7632, R45 ;  /* 0x000076322d2d7816 */ /* 0x002fce000000002d */
[----:B------:R-:W1:Y:S01]  /*340f0*/  LDC R17, c[0x0][0x278] ;  /* 0x00009e00ff117b82 */ /* 0x000e620000000800 */
[----:B------:R2:W-:Y:S04]  /*34100*/  STG.E.U16 desc[UR60][R2.64], R45 ;  /* 0x0000002d02007986 */ /* 0x0005e8000c10153c */
[----:B------:R2:W-:Y:S03]  /*34110*/  STG.E.U16 desc[UR60][R4.64], R46 ;  /* 0x0000002e04007986 */ /* 0x0005e6000c10153c */
[----:B------:R-:W1:Y:S01]  /*34120*/  LDC R20, c[0x0][0x278] ;  /* 0x00009e00ff147b82 */ /* 0x000e620000000800 */
[----:B------:R-:W-:Y:S01]  /*34130*/  LEA.HI.X.SX32 R7, R7, R19, 0x1, P6 ;  /* 0x0000001307077211 */ /* 0x000fe200030f0eff */
[----:B------:R-:W-:Y:S01]  /*34140*/  IMAD R9, R0, 0xd7, RZ ;  /* 0x000000d700097824 */ /* 0x000fe200078e02ff */
[----:B------:R-:W-:Y:S01]  /*34150*/  PRMT R8, R46, 0x7632, R8 ;  /* 0x000076322e087816 */ /* 0x000fe20000000008 */
[----:B---3--:R-:W-:Y:S01]  /*34160*/  IMAD R23, R23, 0x1b2, RZ ;  /* 0x000001b217177824 */ /* 0x008fe200078e02ff */
[----:B--2---:R-:W-:-:S03]  /*34170*/  IADD3 R2, P5, R27, R18, RZ ;  /* 0x000000121b027210 */ /* 0x004fc60007fbe0ff */
[----:B------:R-:W2:Y:S01]  /*34180*/  LDC R10, c[0x0][0x278] ;  /* 0x00009e00ff0a7b82 */ /* 0x000ea20000000800 */
[----:B------:R-:W-:Y:S01]  /*34190*/  IADD3 R4, P3, R21, R18, RZ ;  /* 0x0000001215047210 */ /* 0x000fe20007f7e0ff */
[----:B------:R-:W-:-:S06]  /*341a0*/  IMAD R5, R22, 0x1b0, RZ ;  /* 0x000001b016057824 */ /* 0x000fcc00078e02ff */
[----:B------:R-:W3:Y:S01]  /*341b0*/  LDC R21, c[0x0][0x278] ;  /* 0x00009e00ff157b82 */ /* 0x000ee20000000800 */
[----:B------:R0:W-:Y:S01]  /*341c0*/  STG.E.U16 desc[UR60][R6.64], R8 ;  /* 0x0000000806007986 */ /* 0x0001e2000c10153c */
[----:B------:R-:W-:Y:S01]  /*341d0*/  LEA.HI.X.SX32 R3, R135, R19, 0x1, P5 ;  /* 0x0000001387037211 */ /* 0x000fe200028f0eff */
[----:B----4-:R-:W-:-:S05]  /*341e0*/  IMAD R15, R15, 0xd9, RZ ;  /* 0x000000d90f0f7824 */ /* 0x010fca00078e02ff */
[----:B------:R-:W4:Y:S01]  /*341f0*/  LDC R0, c[0x0][0x278] ;  /* 0x00009e00ff007b82 */ /* 0x000f220000000800 */
[----:B------:R-:W-:Y:S02]  /*34200*/  PRMT R28, R47, 0x7632, R28 ;  /* 0x000076322f1c7816 */ /* 0x000fe4000000001c */
[-C--:B0-----:R-:W-:Y:S02]  /*34210*/  IADD3 R6, P5, R5, R18.reuse, RZ ;  /* 0x0000001205067210 */ /* 0x081fe40007fbe0ff */
[----:B------:R-:W-:-:S03]  /*34220*/  IADD3 R8, P6, R23, R18, RZ ;  /* 0x0000001217087210 */ /* 0x000fc60007fde0ff */
[----:B------:R-:W0:Y:S01]  /*34230*/  LDC R22, c[0x0][0x278] ;  /* 0x00009e00ff167b82 */ /* 0x000e220000000800 */
[-C--:B------:R-:W-:Y:S02]  /*34240*/  LEA.HI.X.SX32 R5, R9, R19.reuse, 0x1, P3 ;  /* 0x0000001309057211 */ /* 0x080fe400018f0eff */
[-C--:B------:R-:W-:Y:S02]  /*34250*/  LEA.HI.X.SX32 R7, R31, R19.reuse, 0x1, P5 ;  /* 0x000000131f077211 */ /* 0x080fe400028f0eff */
[----:B------:R-:W-:-:S03]  /*34260*/  LEA.HI.X.SX32 R9, R15, R19, 0x1, P6 ;  /* 0x000000130f097211 */ /* 0x000fc600030f0eff */
[----:B------:R-:W0:Y:S01]  /*34270*/  LDC R26, c[0x0][0x278] ;  /* 0x00009e00ff1a7b82 */ /* 0x000e220000000800 */
[----:B------:R1:W-:Y:S01]  /*34280*/  STG.E.U16 desc[UR60][R2.64], R47 ;  /* 0x0000002f02007986 */ /* 0x0003e2000c10153c */
[----:B------:R-:W-:Y:S01]  /*34290*/  PRMT R29, R40, 0x7632, R29 ;  /* 0x00007632281d7816 */ /* 0x000fe2000000001d */
[----:B------:R-:W-:Y:S02]  /*342a0*/  IMAD R25, R25, 0x1ba, RZ ;  /* 0x000001ba19197824 */ /* 0x000fe400078e02ff */
[----:B------:R-:W-:Y:S03]  /*342b0*/  STG.E.U16 desc[UR60][R4.64], R28 ;  /* 0x0000001c04007986 */ /* 0x000fe6000c10153c */
[----:B------:R-:W0:Y:S01]  /*342c0*/  LDC R15, c[0x0][0x278] ;  /* 0x00009e00ff0f7b82 */ /* 0x000e220000000800 */
[----:B------:R2:W-:Y:S01]  /*342d0*/  STG.E.U16 desc[UR60][R6.64], R40 ;  /* 0x0000002806007986 */ /* 0x0005e2000c10153c */
[----:B-1----:R-:W-:-:S03]  /*342e0*/  IMAD R3, R17, 0x1b4, RZ ;  /* 0x000001b411037824 */ /* 0x002fc600078e02ff */
[----:B------:R1:W-:Y:S03]  /*342f0*/  STG.E.U16 desc[UR60][R8.64], R29 ;  /* 0x0000001d08007986 */ /* 0x0003e6000c10153c */
[----:B------:R-:W0:Y:S01]  /*34300*/  LDC R23, c[0x0][0x278] ;  /* 0x00009e00ff177b82 */ /* 0x000e220000000800 */
[----:B------:R-:W-:Y:S02]  /*34310*/  IMAD R27, R24, 0x1b6, RZ ;  /* 0x000001b6181b7824 */ /* 0x000fe400078e02ff */
[----:B--2---:R-:W-:-:S05]  /*34320*/  IMAD R7, R20, 0x1b8, RZ ;  /* 0x000001b814077824 */ /* 0x004fca00078e02ff */
[----:B------:R-:W2:Y:S01]  /*34330*/  LDC R17, c[0x0][0x278] ;  /* 0x00009e00ff117b82 */ /* 0x000ea20000000800 */
[-C--:B-1----:R-:W-:Y:S01]  /*34340*/  IADD3 R8, P6, R25, R18.reuse, RZ ;  /* 0x0000001219087210 */ /* 0x082fe20007fde0ff */
[----:B---3--:R-:W-:Y:S01]  /*34350*/  IMAD R25, R21, 0x1bc, RZ ;  /* 0x000001bc15197824 */ /* 0x008fe200078e02ff */
[----:B------:R-:W-:-:S05]  /*34360*/  IADD3 R2, P5, R3, R18, RZ ;  /* 0x0000001203027210 */ /* 0x000fca0007fbe0ff */
[----:B------:R-:W1:Y:S01]  /*34370*/  LDC R20, c[0x0][0x278] ;  /* 0x00009e00ff147b82 */ /* 0x000e620000000800 */
[----:B------:R-:W-:Y:S01]  /*34380*/  IMAD R5, R10, 0xdb, RZ ;  /* 0x000000db0a057824 */ /* 0x000fe200078e02ff */
[----:B------:R-:W-:Y:S01]  /*34390*/  IADD3 R4, P3, R27, R18, RZ ;  /* 0x000000121b047210 */ /* 0x000fe20007f7e0ff */
[----:B----4-:R-:W-:Y:S01]  /*343a0*/  IMAD R9, R0, 0xdd, RZ ;  /* 0x000000dd00097824 */ /* 0x010fe200078e02ff */
[----:B------:R-:W-:-:S04]  /*343b0*/  LEA.HI.X.SX32 R3, R191, R19, 0x1, P5 ;  /* 0x00000013bf037211 */ /* 0x000fc800028f0eff */
[----:B------:R-:W3:Y:S01]  /*343c0*/  LDC R21, c[0x0][0x278] ;  /* 0x00009e00ff157b82 */ /* 0x000ee20000000800 */
[----:B------:R-:W-:Y:S02]  /*343d0*/  IADD3 R6, P5, R7, R18, RZ ;  /* 0x0000001207067210 */ /* 0x000fe40007fbe0ff */
[----:B------:R-:W-:Y:S02]  /*343e0*/  LEA.HI.X.SX32 R5, R5, R19, 0x1, P3 ;  /* 0x0000001305057211 */ /* 0x000fe400018f0eff */
[----:B------:R-:W-:-:S03]  /*343f0*/  PRMT R10, R41, 0x7632, R10 ;  /* 0x00007632290a7816 */ /* 0x000fc6000000000a */
[----:B------:R-:W4:Y:S01]  /*34400*/  LDC R24, c[0x0][0x278] ;  /* 0x00009e00ff187b82 */ /* 0x000f220000000800 */
[----:B------:R0:W-:Y:S01]  /*34410*/  STG.E.U16 desc[UR60][R2.64], R41 ;  /* 0x0000002902007986 */ /* 0x0001e2000c10153c */
[----:B------:R-:W-:-:S06]  /*34420*/  LEA.HI.X.SX32 R7, R147, R19, 0x1, P5 ;  /* 0x0000001393077211 */ /* 0x000fcc00028f0eff */
[----:B------:R-:W4:Y:S01]  /*34430*/  LDC R0, c[0x0][0x278] ;  /* 0x00009e00ff007b82 */ /* 0x000f220000000800 */
[-C--:B------:R-:W-:Y:S01]  /*34440*/  LEA.HI.X.SX32 R9, R9, R19.reuse, 0x1, P6 ;  /* 0x0000001309097211 */ /* 0x080fe200030f0eff */
[----:B------:R2:W-:Y:S01]  /*34450*/  STG.E.U16 desc[UR60][R4.64], R10 ;  /* 0x0000000a04007986 */ /* 0x0005e2000c10153c */
[----:B------:R-:W-:Y:S01]  /*34460*/  PRMT R27, R42, 0x7632, R27 ;  /* 0x000076322a1b7816 */ /* 0x000fe2000000001b */
[----:B0-----:R-:W-:Y:S01]  /*34470*/  IMAD R3, R22, 0x1be, RZ ;  /* 0x000001be16037824 */ /* 0x001fe200078e02ff */
[-C--:B------:R-:W-:Y:S01]  /*34480*/  IADD3 R2, P5, R25, R18.reuse, RZ ;  /* 0x0000001219027210 */ /* 0x080fe20007fbe0ff */
[----:B------:R-:W-:Y:S01]  /*34490*/  IMAD R15, R15, 0xdf, RZ ;  /* 0x000000df0f0f7824 */ /* 0x000fe200078e02ff */
[----:B------:R0:W-:Y:S01]  /*344a0*/  STG.E.U16 desc[UR60][R6.64], R42 ;  /* 0x0000002a06007986 */ /* 0x0001e2000c10153c */
[----:B------:R-:W-:Y:S01]  /*344b0*/  IMAD R23, R23, 0x1c0, RZ ;  /* 0x000001c017177824 */ /* 0x000fe200078e02ff */
[----:B------:R-:W4:Y:S01]  /*344c0*/  LDC R22, c[0x0][0x278] ;  /* 0x00009e00ff167b82 */ /* 0x000f220000000800 */
[----:B--2---:R-:W-:Y:S01]  /*344d0*/  IMAD R5, R26, 0x1c2, RZ ;  /* 0x000001c21a057824 */ /* 0x004fe200078e02ff */
[----:B------:R-:W-:Y:S01]  /*344e0*/  IADD3 R4, P3, R3, R18, RZ ;  /* 0x0000001203047210 */ /* 0x000fe20007f7e0ff */
[----:B------:R2:W-:Y:S01]  /*344f0*/  STG.E.U16 desc[UR60][R8.64], R27 ;  /* 0x0000001b08007986 */ /* 0x0005e2000c10153c */
[----:B------:R-:W-:-:S04]  /*34500*/  LEA.HI.X.SX32 R3, R149, R19, 0x1, P5 ;  /* 0x0000001395037211 */ /* 0x000fc800028f0eff */
[----:B------:R-:W4:Y:S01]  /*34510*/  LDC R10, c[0x0][0x278] ;  /* 0x00009e00ff0a7b82 */ /* 0x000f220000000800 */
[----:B------:R-:W-:Y:S02]  /*34520*/  PRMT R25, R43, 0x7632, R25 ;  /* 0x000076322b197816 */ /* 0x000fe40000000019 */
[-C--:B0-----:R-:W-:Y:S01]  /*34530*/  IADD3 R6, P5, R23, R18.reuse, RZ ;  /* 0x0000001217067210 */ /* 0x081fe20007fbe0ff */
[----:B------:R3:W-:Y:S01]  /*34540*/  STG.E.U16 desc[UR60][R2.64], R43 ;  /* 0x0000002b02007986 */ /* 0x0007e2000c10153c */
[----:B--2---:R-:W-:Y:S01]  /*34550*/  IADD3 R8, P6, R5, R18, RZ ;  /* 0x0000001205087210 */ /* 0x004fe20007fde0ff */
[----:B------:R-:W-:Y:S01]  /*34560*/  IMAD R9, R17, 0xe1, RZ ;  /* 0x000000e111097824 */ /* 0x000fe200078e02ff */
[----:B------:R-:W-:Y:S01]  /*34570*/  LEA.HI.X.SX32 R5, R15, R19, 0x1, P3 ;  /* 0x000000130f057211 */ /* 0x000fe200018f0eff */
[----:B------:R-:W0:Y:S01]  /*34580*/  LDC R17, c[0x0][0x278] ;  /* 0x00009e00ff117b82 */ /* 0x000e220000000800 */
[----:B-1----:R-:W-:Y:S02]  /*34590*/  IMAD R15, R20, 0x1c4, RZ ;  /* 0x000001c4140f7824 */ /* 0x002fe400078e02ff */
[----:B---3--:R-:W-:-:S05]  /*345a0*/  IMAD R3, R21, 0x1c6, RZ ;  /* 0x000001c615037824 */ /* 0x008fca00078e02ff */
[----:B------:R-:W1:Y:S01]  /*345b0*/  LDC R20, c[0x0][0x278] ;  /* 0x00009e00ff147b82 */ /* 0x000e620000000800 */
[----:B------:R-:W-:Y:S01]  /*345c0*/  LEA.HI.X.SX32 R7, R137, R19, 0x1, P5 ;  /* 0x0000001389077211 */ /* 0x000fe200028f0eff */
[----:B------:R2:W-:Y:S01]  /*345d0*/  STG.E.U16 desc[UR60][R4.64], R25 ;  /* 0x0000001904007986 */ /* 0x0005e2000c10153c */
[----:B----4-:R-:W-:-:S05]  /*345e0*/  IMAD R23, R24, 0x1c8, RZ ;  /* 0x000001c818177824 */ /* 0x010fca00078e02ff */
[----:B------:R-:W3:Y:S01]  /*345f0*/  LDC R21, c[0x0][0x278] ;  /* 0x00009e00ff157b82 */ /* 0x000ee20000000800 */
[----:B------:R-:W-:Y:S01]  /*34600*/  LEA.HI.X.SX32 R9, R9, R19, 0x1, P6 ;  /* 0x0000001309097211 */ /* 0x000fe200030f0eff */
[----:B------:R4:W-:Y:S01]  /*34610*/  STG.E.U16 desc[UR60][R6.64], R36 ;  /* 0x0000002406007986 */ /* 0x0009e2000c10153c */
[----:B------:R-:W-:Y:S01]  /*34620*/  PRMT R26, R36, 0x7632, R26 ;  /* 0x00007632241a7816 */ /* 0x000fe2000000001a */
[----:B--2---:R-:W-:-:S04]  /*34630*/  IMAD R5, R0, 0xe3, RZ ;  /* 0x000000e300057824 */ /* 0x004fc800078e02ff */
[----:B------:R-:W2:Y:S01]  /*34640*/  LDC R0, c[0x0][0x278] ;  /* 0x00009e00ff007b82 */ /* 0x000ea20000000800 */
[-C--:B------:R-:W-:Y:S02]  /*34650*/  IADD3 R2, P3, R15, R18.reuse, RZ ;  /* 0x000000120f027210 */ /* 0x080fe40007f7e0ff */
[-C--:B------:R-:W-:Y:S02]  /*34660*/  IADD3 R4, P5, R3, R18.reuse, RZ ;  /* 0x0000001203047210 */ /* 0x080fe40007fbe0ff */
[----:B----4-:R-:W-:-:S03]  /*34670*/  IADD3 R6, P6, R23, R18, RZ ;  /* 0x0000001217067210 */ /* 0x010fc60007fde0ff */
[----:B------:R-:W4:Y:S01]  /*34680*/  LDC R23, c[0x0][0x278] ;  /* 0x00009e00ff177b82 */ /* 0x000f220000000800 */
[----:B------:R0:W-:Y:S01]  /*34690*/  STG.E.U16 desc[UR60][R8.64], R26 ;  /* 0x0000001a08007986 */ /* 0x0001e2000c10153c */
[-C--:B------:R-:W-:Y:S02]  /*346a0*/  LEA.HI.X.SX32 R3, R193, R19.reuse, 0x1, P3 ;  /* 0x00000013c1037211 */ /* 0x080fe400018f0eff */
[----:B------:R-:W-:-:S04]  /*346b0*/  LEA.HI.X.SX32 R5, R5, R19, 0x1, P5 ;  /* 0x0000001305057211 */ /* 0x000fc800028f0eff */
[----:B------:R-:W4:Y:S01]  /*346c0*/  LDC R25, c[0x0][0x278] ;  /* 0x00009e00ff197b82 */ /* 0x000f220000000800 */
[----:B------:R-:W-:Y:S01]  /*346d0*/  STG.E.U16 desc[UR60][R2.64], R37 ;  /* 0x0000002502007986 */ /* 0x000fe2000c10153c */
[----:B0-----:R-:W-:-:S06]  /*346e0*/  PRMT R8, R37, 0x7632, R8 ;  /* 0x0000763225087816 */ /* 0x001fcc0000000008 */
[----:B------:R-:W0:Y:S01]  /*346f0*/  LDC R15, c[0x0][0x278] ;  /* 0x00009e00ff0f7b82 */ /* 0x000e220000000800 */
[----:B------:R-:W-:Y:S01]  /*34700*/  IMAD R9, R17, 0x1ca, RZ ;  /* 0x000001ca11097824 */ /* 0x000fe200078e02ff */
[----:B------:R1:W-:Y:S06]  /*34710*/  STG.E.U16 desc[UR60][R4.64], R8 ;  /* 0x0000000804007986 */ /* 0x0003ec000c10153c */
[----:B------:R-:W0:Y:S01]  /*34720*/  LDC R24, c[0x0][0x278] ;  /* 0x00009e00ff187b82 */ /* 0x000e220000000800 */
[----:B------:R-:W-:Y:S01]  /*34730*/  LEA.HI.X.SX32 R7, R155, R19, 0x1, P6 ;  /* 0x000000139b077211 */ /* 0x000fe200030f0eff */
[----:B---3--:R-:W-:-:S02]  /*34740*/  IMAD R21, R21, 0x1d0, RZ ;  /* 0x000001d015157824 */ /* 0x008fc400078e02ff */
[----:B-1----:R-:W-:-:S04]  /*34750*/  IMAD R5, R20, 0x1ce, RZ ;  /* 0x000001ce14057824 */ /* 0x002fc800078e02ff */
[----:B------:R-:W1:Y:S01]  /*34760*/  LDC R17, c[0x0][0x278] ;  /* 0x00009e00ff117b82 */ /* 0x000e620000000800 */
[----:B------:R-:W-:Y:S01]  /*34770*/  IMAD R27, R22, 0x1cc, RZ ;  /* 0x000001cc161b7824 */ /* 0x000fe200078e02ff */
[----:B------:R-:W-:Y:S01]  /*34780*/  IADD3 R2, P5, R9, R18, RZ ;  /* 0x0000001209027210 */ /* 0x000fe20007fbe0ff */
[----:B------:R-:W-:-:S05]  /*34790*/  IMAD R3, R10, 0xe5, RZ ;  /* 0x000000e50a037824 */ /* 0x000fca00078e02ff */
[----:B------:R-:W3:Y:S01]  /*347a0*/  LDC R20, c[0x0][0x278] ;  /* 0x00009e00ff147b82 */ /* 0x000ee20000000800 */
[----:B------:R2:W-:Y:S01]  /*347b0*/  STG.E.U16 desc[UR60][R6.64], R38 ;  /* 0x0000002606007986 */ /* 0x0005e2000c10153c */
[-C--:B------:R-:W-:Y:S02]  /*347c0*/  IADD3 R8, P6, R21, R18.reuse, RZ ;  /* 0x0000001215087210 */ /* 0x080fe40007fde0ff */
[-C--:B------:R-:W-:Y:S02]  /*347d0*/  IADD3 R4, P3, R27, R18.reuse, RZ ;  /* 0x000000121b047210 */ /* 0x080fe40007f7e0ff */
[----:B------:R-:W-:Y:S02]  /*347e0*/  LEA.HI.X.SX32 R3, R3, R19, 0x1, P5 ;  /* 0x0000001303037211 */ /* 0x000fe400028f0eff */
[----:B------:R-:W1:Y:S01]  /*347f0*/  LDC R21, c[0x0][0x278] ;  /* 0x00009e00ff157b82 */ /* 0x000e620000000800 */
[----:B------:R-:W-:Y:S01]  /*34800*/  PRMT R26, R38, 0x7632, R26 ;  /* 0x00007632261a7816 */ /* 0x000fe2000000001a */
[----:B--2---:R-:W-:Y:S01]  /*34810*/  IMAD R7, R0, 0xe7, RZ ;  /* 0x000000e700077824 */ /* 0x004fe200078e02ff */
[----:B------:R-:W-:-:S05]  /*34820*/  IADD3 R6, P5, R5, R18, RZ ;  /* 0x0000001205067210 */ /* 0x000fca0007fbe0ff */
[----:B------:R-:W2:Y:S01]  /*34830*/  LDC R22, c[0x0][0x278] ;  /* 0x00009e00ff167b82 */ /* 0x000ea20000000800 */
[-C--:B------:R-:W-:Y:S01]  /*34840*/  LEA.HI.X.SX32 R5, R153, R19.reuse, 0x1, P3 ;  /* 0x0000001399057211 */ /* 0x080fe200018f0eff */
[----:B----4-:R-:W-:Y:S01]  /*34850*/  IMAD R27, R23, 0x1d2, RZ ;  /* 0x000001d2171b7824 */ /* 0x010fe200078e02ff */
[----:B------:R-:W-:Y:S01]  /*34860*/  LEA.HI.X.SX32 R7, R7, R19, 0x1, P5 ;  /* 0x0000001307077211 */ /* 0x000fe200028f0eff */
[----:B------:R-:W-:Y:S01]  /*34870*/  IMAD R25, R25, 0x1d6, RZ ;  /* 0x000001d619197824 */ /* 0x000fe200078e02ff */
[----:B------:R-:W-:-:S03]  /*34880*/  PRMT R10, R39, 0x7632, R10 ;  /* 0x00007632270a7816 */ /* 0x000fc6000000000a */
[----:B------:R-:W4:Y:S01]  /*34890*/  LDC R0, c[0x0][0x278] ;  /* 0x00009e00ff007b82 */ /* 0x000f220000000800 */
[----:B------:R3:W-:Y:S01]  /*348a0*/  STG.E.U16 desc[UR60][R2.64], R26 ;  /* 0x0000001a02007986 */ /* 0x0007e2000c10153c */
[----:B0-----:R-:W-:Y:S01]  /*348b0*/  IMAD R29, R24, 0x1d4, RZ ;  /* 0x000001d4181d7824 */ /* 0x001fe200078e02ff */
[----:B------:R-:W-:-:S05]  /*348c0*/  LEA.HI.X.SX32 R9, R195, R19, 0x1, P6 ;  /* 0x00000013c3097211 */ /* 0x000fca00030f0eff */
[----:B------:R-:W0:Y:S01]  /*348d0*/  LDC R23, c[0x0][0x278] ;  /* 0x00009e00ff177b82 */ /* 0x000e220000000800 */
[----:B------:R-:W-:Y:S01]  /*348e0*/  STG.E.U16 desc[UR60][R4.64], R39 ;  /* 0x0000002704007986 */ /* 0x000fe2000c10153c */
[----:B---3--:R-:W-:-:S03]  /*348f0*/  IMAD R3, R15, 0xe9, RZ ;  /* 0x000000e90f037824 */ /* 0x008fc600078e02ff */
[----:B------:R3:W-:Y:S03]  /*34900*/  STG.E.U16 desc[UR60][R6.64], R10 ;  /* 0x0000000a06007986 */ /* 0x0007e6000c10153c */
[----:B------:R-:W2:Y:S01]  /*34910*/  LDC R15, c[0x0][0x278] ;  /* 0x00009e00ff0f7b82 */ /* 0x000ea20000000800 */
[----:B------:R-:W-:Y:S01]  /*34920*/  IADD3 R2, P3, R27, R18, RZ ;  /* 0x000000121b027210 */ /* 0x000fe20007f7e0ff */
[----:B------:R-:W-:-:S06]  /*34930*/  IMAD R27, R20, 0x1d8, RZ ;  /* 0x000001d8141b7824 */ /* 0x000fcc00078e02ff */
[----:B------:R-:W2:Y:S01]  /*34940*/  LDC R24, c[0x0][0x278] ;  /* 0x00009e00ff187b82 */ /* 0x000ea20000000800 */
[-C--:B---3--:R-:W-:Y:S01]  /*34950*/  IADD3 R6, P6, R25, R18.reuse, RZ ;  /* 0x0000001219067210 */ /* 0x088fe20007fde0ff */
[----:B-1----:R-:W-:Y:S01]  /*34960*/  IMAD R7, R17, 0xeb, RZ ;  /* 0x000000eb11077824 */ /* 0x002fe200078e02ff */
[----:B------:R-:W-:-:S05]  /*34970*/  IADD3 R4, P5, R29, R18, RZ ;  /* 0x000000121d047210 */ /* 0x000fca0007fbe0ff */
[----:B------:R-:W1:Y:S01]  /*34980*/  LDC R25, c[0x0][0x278] ;  /* 0x00009e00ff197b82 */ /* 0x000e620000000800 */
[----:B------:R3:W-:Y:S01]  /*34990*/  STG.E.U16 desc[UR60][R8.64], R96 ;  /* 0x0000006008007986 */ /* 0x0007e2000c10153c */
[-C--:B------:R-:W-:Y:S02]  /*349a0*/  LEA.HI.X.SX32 R3, R3, R19.reuse, 0x1, P3 ;  /* 0x0000001303037211 */ /* 0x080fe400018f0eff */
[----:B------:R-:W-:-:S04]  /*349b0*/  LEA.HI.X.SX32 R5, R109, R19, 0x1, P5 ;  /* 0x000000136d057211 */ /* 0x000fc800028f0eff */
[----:B------:R-:W1:Y:S01]  /*349c0*/  LDC R26, c[0x0][0x278] ;  /* 0x00009e00ff1a7b82 */ /* 0x000e620000000800 */
[----:B------:R-:W-:Y:S02]  /*349d0*/  LEA.HI.X.SX32 R7, R7, R19, 0x1, P6 ;  /* 0x0000001307077211 */ /* 0x000fe400030f0eff */
[----:B---3--:R-:W-:-:S05]  /*349e0*/  PRMT R96, R96, 0x7632, R96 ;  /* 0x0000763260607816 */ /* 0x008fca0000000060 */
[----:B------:R-:W3:Y:S01]  /*349f0*/  LDC R10, c[0x0][0x278] ;  /* 0x00009e00ff0a7b82 */ /* 0x000ee20000000800 */
[----:B------:R-:W-:Y:S01]  /*34a00*/  PRMT R8, R97, 0x7632, R8 ;  /* 0x0000763261087816 */ /* 0x000fe20000000008 */
[----:B------:R4:W-:Y:S06]  /*34a10*/  STG.E.U16 desc[UR60][R2.64], R96 ;  /* 0x0000006002007986 */ /* 0x0009ec000c10153c */
[----:B------:R-:W3:Y:S01]  /*34a20*/  LDC R20, c[0x0][0x278] ;  /* 0x00009e00ff147b82 */ /* 0x000ee20000000800 */
[----:B------:R2:W-:Y:S01]  /*34a30*/  STG.E.U16 desc[UR60][R4.64], R97 ;  /* 0x0000006104007986 */ /* 0x0005e2000c10153c */
[----:B------:R-:W-:-:S06]  /*34a40*/  IMAD R21, R21, 0x1da, RZ ;  /* 0x000001da15157824 */ /* 0x000fcc00078e02ff */
[----:B------:R-:W3:Y:S01]  /*34a50*/  LDC R17, c[0x0][0x278] ;  /* 0x00009e00ff117b82 */ /* 0x000ee20000000800 */
[-C--:B----4-:R-:W-:Y:S01]  /*34a60*/  IADD3 R2, P5, R27, R18.reuse, RZ ;  /* 0x000000121b027210 */ /* 0x090fe20007fbe0ff */
[----:B------:R4:W-:Y:S01]  /*34a70*/  STG.E.U16 desc[UR60][R6.64], R8 ;  /* 0x0000000806007986 */ /* 0x0009e2000c10153c */
[----:B------:R-:W-:Y:S02]  /*34a80*/  IMAD R9, R0, 0xed, RZ ;  /* 0x000000ed00097824 */ /* 0x000fe400078e02ff */
[----:B------:R-:W-:Y:S01]  /*34a90*/  LEA.HI.X.SX32 R3, R139, R19, 0x1, P5 ;  /* 0x000000138b037211 */ /* 0x000fe200028f0eff */
[----:B0-----:R-:W-:Y:S02]  /*34aa0*/  IMAD R23, R23, 0x1de, RZ ;  /* 0x000001de17177824 */ /* 0x001fe400078e02ff */
[----:B------:R-:W0:Y:S01]  /*34ab0*/  LDC R0, c[0x0][0x278] ;  /* 0x00009e00ff007b82 */ /* 0x000e220000000800 */
[----:B--2---:R-:W-:Y:S01]  /*34ac0*/  IADD3 R4, P3, R21, R18, RZ ;  /* 0x0000001215047210 */ /* 0x004fe20007f7e0ff */
[----:B----4-:R-:W-:-:S06]  /*34ad0*/  IMAD R7, R22, 0x1dc, RZ ;  /* 0x000001dc16077824 */ /* 0x010fcc00078e02ff */
[----:B------:R-:W2:Y:S01]  /*34ae0*/  LDC R21, c[0x0][0x278] ;  /* 0x00009e00ff157b82 */ /* 0x000ea20000000800 */
[----:B------:R4:W-:Y:S01]  /*34af0*/  STG.E.U16 desc[UR60][R2.64], R98 ;  /* 0x0000006202007986 */ /* 0x0009e2000c10153c */
[-C--:B------:R-:W-:Y:S01]  /*34b00*/  IADD3 R6, P5, R7, R18.reuse, RZ ;  /* 0x0000001207067210 */ /* 0x080fe20007fbe0ff */
[----:B------:R-:W-:Y:S01]  /*34b10*/  IMAD R15, R15, 0xef, RZ ;  /* 0x000000ef0f0f7824 */ /* 0x000fe200078e02ff */
[-C--:B------:R-:W-:Y:S01]  /*34b20*/  LEA.HI.X.SX32 R5, R9, R19.reuse, 0x1, P3 ;  /* 0x0000001309057211 */ /* 0x080fe200018f0eff */
[----:B------:R-:W-:Y:S01]  /*34b30*/  IMAD R27, R24, 0x1e0, RZ ;  /* 0x000001e0181b7824 */ /* 0x000fe200078e02ff */
[----:B------:R-:W-:Y:S02]  /*34b40*/  IADD3 R8, P6, R23, R18, RZ ;  /* 0x0000001217087210 */ /* 0x000fe40007fde0ff */
[----:B------:R-:W0:Y:S01]  /*34b50*/  LDC R22, c[0x0][0x278] ;  /* 0x00009e00ff167b82 */ /* 0x000e220000000800 */
[----:B------:R-:W-:Y:S01]  /*34b60*/  LEA.HI.X.SX32 R7, R85, R19, 0x1, P5 ;  /* 0x0000001355077211 */ /* 0x000fe200028f0eff */
[----:B-1----:R-:W-:Y:S01]  /*34b70*/  IMAD R25, R25, 0x1e2, RZ ;  /* 0x000001e219197824 */ /* 0x002fe200078e02ff */
[----:B----4-:R-:W-:-:S02]  /*34b80*/  PRMT R3, R98, 0x7632, R3 ;  /* 0x0000763262037816 */ /* 0x010fc40000000003 */
[----:B------:R-:W-:-:S03]  /*34b90*/  LEA.HI.X.SX32 R9, R15, R19, 0x1, P6 ;  /* 0x000000130f097211 */ /* 0x000fc600030f0eff */
[----:B------:R-:W1:Y:S01]  /*34ba0*/  LDC R23, c[0x0][0x278] ;  /* 0x00009e00ff177b82 */ /* 0x000e620000000800 */
[----:B------:R-:W-:Y:S01]  /*34bb0*/  PRMT R28, R99, 0x7632, R28 ;  /* 0x00007632631c7816 */ /* 0x000fe2000000001c */
[----:B------:R4:W-:Y:S01]  /*34bc0*/  STG.E.U16 desc[UR60][R4.64], R3 ;  /* 0x0000000304007986 */ /* 0x0009e2000c10153c */
[-C--:B------:R-:W-:Y:S01]  /*34bd0*/  IADD3 R2, P5, R27, R18.reuse, RZ ;  /* 0x000000121b027210 */ /* 0x080fe20007fbe0ff */
[----:B---3--:R-:W-:Y:S02]  /*34be0*/  IMAD R15, R10, 0xf1, RZ ;  /* 0x000000f10a0f7824 */ /* 0x008fe400078e02ff */
[----:B------:R3:W-:Y:S02]  /*34bf0*/  STG.E.U16 desc[UR60][R6.64], R99 ;  /* 0x0000006306007986 */ /* 0x0007e4000c10153c */
[----:B------:R-:W1:Y:S02]  /*34c00*/  LDC R10, c[0x0][0x278] ;  /* 0x00009e00ff0a7b82 */ /* 0x000e640000000800 */
[----:B------:R3:W-:Y:S01]  /*34c10*/  STG.E.U16 desc[UR60][R8.64], R28 ;  /* 0x0000001c08007986 */ /* 0x0007e2000c10153c */
[----:B----4-:R-:W-:Y:S01]  /*34c20*/  IMAD R5, R26, 0x1e4, RZ ;  /* 0x000001e41a057824 */ /* 0x010fe200078e02ff */
[----:B------:R-:W-:-:S02]  /*34c30*/  IADD3 R4, P3, R25, R18, RZ ;  /* 0x0000001219047210 */ /* 0x000fc40007f7e0ff */
[----:B------:R-:W4:Y:S01]  /*34c40*/  LDS.128 R28, [R30] ;  /* 0x000000001e1c7984 */ /* 0x000f220000000c00 */
[-C--:B------:R-:W-:Y:S01]  /*34c50*/  LEA.HI.X.SX32 R3, R159, R19.reuse, 0x1, P5 ;  /* 0x000000139f037211 */ /* 0x080fe200028f0eff */
[----:B---3--:R-:W-:Y:S01]  /*34c60*/  IMAD R7, R20, 0x1e6, RZ ;  /* 0x000001e614077824 */ /* 0x008fe200078e02ff */
[----:B------:R-:W3:Y:S01]  /*34c70*/  LDC R24, c[0x0][0x278] ;  /* 0x00009e00ff187b82 */ /* 0x000ee20000000800 */
[----:B------:R-:W-:Y:S01]  /*34c80*/  IADD3 R6, P5, R5, R18, RZ ;  /* 0x0000001205067210 */ /* 0x000fe20007fbe0ff */
[----:B------:R-:W-:Y:S01]  /*34c90*/  IMAD R9, R17, 0xf3, RZ ;  /* 0x000000f311097824 */ /* 0x000fe200078e02ff */
[----:B------:R-:W-:-:S05]  /*34ca0*/  LEA.HI.X.SX32 R5, R15, R19, 0x1, P3 ;  /* 0x000000130f057211 */ /* 0x000fca00018f0eff */
[----:B------:R-:W4:Y:S01]  /*34cb0*/  LDC R20, c[0x0][0x278] ;  /* 0x00009e00ff147b82 */ /* 0x000f220000000800 */
[----:B------:R-:W-:Y:S01]  /*34cc0*/  PRMT R17, R140, 0x7632, R17 ;  /* 0x000076328c117816 */ /* 0x000fe20000000011 */
[----:B------:R2:W-:Y:S04]  /*34cd0*/  STG.E.U16 desc[UR60][R2.64], R140 ;  /* 0x0000008c02007986 */ /* 0x0005e8000c10153c */
[----:B------:R0:W-:Y:S01]  /*34ce0*/  STG.E.U16 desc[UR60][R4.64], R17 ;  /* 0x0000001104007986 */ /* 0x0001e2000c10153c */
[----:B------:R-:W-:Y:S01]  /*34cf0*/  IADD3 R8, P6, R7, R18, RZ ;  /* 0x0000001207087210 */ /* 0x000fe20007fde0ff */
[----:B------:R-:W3:Y:S01]  /*34d00*/  LDC R25, c[0x0][0x278] ;  /* 0x00009e00ff197b82 */ /* 0x000ee20000000800 */
[----:B------:R-:W-:Y:S01]  /*34d10*/  LEA.HI.X.SX32 R7, R197, R19, 0x1, P5 ;  /* 0x00000013c5077211 */ /* 0x000fe200028f0eff */
[----:B--2---:R-:W-:-:S06]  /*34d20*/  IMAD R3, R21, 0x1e8, RZ ;  /* 0x000001e815037824 */ /* 0x004fcc00078e02ff */
[----:B------:R-:W2:Y:S01]  /*34d30*/  LDC R21, c[0x0][0x278] ;  /* 0x00009e00ff157b82 */ /* 0x000ea20000000800 */
[----:B0-----:R-:W-:-:S07]  /*34d40*/  IMAD R5, R0, 0xf5, RZ ;  /* 0x000000f500057824 */ /* 0x001fce00078e02ff */
[----:B------:R-:W0:Y:S01]  /*34d50*/  LDC R0, c[0x0][0x278] ;  /* 0x00009e00ff007b82 */ /* 0x000e220000000800 */
[-C--:B------:R-:W-:Y:S01]  /*34d60*/  LEA.HI.X.SX32 R9, R9, R19.reuse, 0x1, P6 ;  /* 0x0000001309097211 */ /* 0x080fe200030f0eff */
[----:B------:R-:W-:Y:S01]  /*34d70*/  IMAD R15, R22, 0x1ea, RZ ;  /* 0x000001ea160f7824 */ /* 0x000fe200078e02ff */
[----:B------:R-:W-:Y:S01]  /*34d80*/  PRMT R26, R141, 0x7632, R26 ;  /* 0x000076328d1a7816 */ /* 0x000fe2000000001a */
[----:B-1----:R-:W-:Y:S01]  /*34d90*/  IMAD R23, R23, 0x1ec, RZ ;  /* 0x000001ec17177824 */ /* 0x002fe200078e02ff */
[-C--:B------:R-:W-:Y:S01]  /*34da0*/  IADD3 R2, P3, R3, R18.reuse, RZ ;  /* 0x0000001203027210 */ /* 0x080fe20007f7e0ff */
[----:B------:R1:W-:Y:S02]  /*34db0*/  STG.E.U16 desc[UR60][R6.64], R141 ;  /* 0x0000008d06007986 */ /* 0x0003e4000c10153c */
[----:B------:R-:W2:Y:S01]  /*34dc0*/  LDC R22, c[0x0][0x278] ;  /* 0x00009e00ff167b82 */ /* 0x000ea20000000800 */
[----:B------:R-:W-:Y:S01]  /*34dd0*/  IADD3 R4, P5, R15, R18, RZ ;  /* 0x000000120f047210 */ /* 0x000fe20007fbe0ff */
[----:B------:R4:W-:Y:S01]  /*34de0*/  STG.E.U16 desc[UR60][R8.64], R26 ;  /* 0x0000001a08007986 */ /* 0x0009e2000c10153c */
[----:B------:R-:W-:-:S05]  /*34df0*/  LEA.HI.X.SX32 R3, R107, R19, 0x1, P3 ;  /* 0x000000136b037211 */ /* 0x000fca00018f0eff */
[----:B------:R-:W2:Y:S01]  /*34e00*/  LDC R15, c[0x0][0x278] ;  /* 0x00009e00ff0f7b82 */ /* 0x000ea20000000800 */
[----:B-1----:R-:W-:Y:S01]  /*34e10*/  IADD3 R6, P6, R23, R18, RZ ;  /* 0x0000001217067210 */ /* 0x002fe20007fde0ff */
[----:B----4-:R-:W-:-:S06]  /*34e20*/  IMAD R9, R20, 0x1ee, RZ ;  /* 0x000001ee14097824 */ /* 0x010fcc00078e02ff */
[----:B------:R-:W1:Y:S01]  /*34e30*/  LDC R20, c[0x0][0x278] ;  /* 0x00009e00ff147b82 */ /* 0x000e620000000800 */
[-C--:B------:R-:W-:Y:S01]  /*34e40*/  LEA.HI.X.SX32 R5, R5, R19.reuse, 0x1, P5 ;  /* 0x0000001305057211 */ /* 0x080fe200028f0eff */
[----:B------:R4:W-:Y:S01]  /*34e50*/  STG.E.U16 desc[UR60][R2.64], R142 ;  /* 0x0000008e02007986 */ /* 0x0009e2000c10153c */
[----:B------:R-:W-:Y:S02]  /*34e60*/  PRMT R8, R142, 0x7632, R8 ;  /* 0x000076328e087816 */ /* 0x000fe40000000008 */
[----:B------:R-:W-:-:S03]  /*34e70*/  LEA.HI.X.SX32 R7, R87, R19, 0x1, P6 ;  /* 0x0000001357077211 */ /* 0x000fc600030f0eff */
[----:B------:R-:W1:Y:S01]  /*34e80*/  LDC R23, c[0x0][0x278] ;  /* 0x00009e00ff177b82 */ /* 0x000e620000000800 */
[----:B------:R-:W-:Y:S01]  /*34e90*/  STG.E.U16 desc[UR60][R4.64], R8 ;  /* 0x0000000804007986 */ /* 0x000fe2000c10153c */
[----:B----4-:R-:W-:-:S06]  /*34ea0*/  IMAD R3, R10, 0xf7, RZ ;  /* 0x000000f70a037824 */ /* 0x010fcc00078e02ff */
[----:B------:R-:W4:Y:S01]  /*34eb0*/  LDC R26, c[0x0][0x278] ;  /* 0x00009e00ff1a7b82 */ /* 0x000f220000000800 */
[----:B------:R0:W-:Y:S07]  /*34ec0*/  STG.E.U16 desc[UR60][R6.64], R143 ;  /* 0x0000008f06007986 */ /* 0x0001ee000c10153c */
[----:B------:R-:W4:Y:S01]  /*34ed0*/  LDC R10, c[0x0][0x278] ;  /* 0x00009e00ff0a7b82 */ /* 0x000f220000000800 */
[----:B---3--:R-:W-:Y:S01]  /*34ee0*/  IMAD R27, R24, 0x1f0, RZ ;  /* 0x000001f0181b7824 */ /* 0x008fe200078e02ff */
[----:B------:R-:W-:Y:S01]  /*34ef0*/  IADD3 R2, P5, R9, R18, RZ ;  /* 0x0000001209027210 */ /* 0x000fe20007fbe0ff */
[----:B0-----:R-:W-:-:S05]  /*34f00*/  IMAD R7, R0, 0xf9, RZ ;  /* 0x000000f900077824 */ /* 0x001fca00078e02ff */
[----:B------:R-:W0:Y:S01]  /*34f10*/  LDC R17, c[0x0][0x278] ;  /* 0x00009e00ff117b82 */ /* 0x000e220000000800 */
[----:B--2---:R-:W-:Y:S02]  /*34f20*/  IMAD R21, R21, 0x1f4, RZ ;  /* 0x000001f415157824 */ /* 0x004fe400078e02ff */
[----:B------:R-:W-:-:S05]  /*34f30*/  IMAD R25, R25, 0x1f2, RZ ;  /* 0x000001f219197824 */ /* 0x000fca00078e02ff */
[----:B------:R-:W2:Y:S01]  /*34f40*/  LDC R0, c[0x0][0x278] ;  /* 0x00009e00ff007b82 */ /* 0x000ea20000000800 */
[----:B------:R-:W-:Y:S02]  /*34f50*/  PRMT R32, R143, 0x7632, R32 ;  /* 0x000076328f207816 */ /* 0x000fe40000000020 */
[-C--:B------:R-:W-:Y:S02]  /*34f60*/  LEA.HI.X.SX32 R3, R3, R19.reuse, 0x1, P5 ;  /* 0x0000001303037211 */ /* 0x080fe400028f0eff */
[-C--:B------:R-:W-:Y:S02]  /*34f70*/  IADD3 R4, P3, R27, R18.reuse, RZ ;  /* 0x000000121b047210 */ /* 0x080fe40007f7e0ff */
[-C--:B------:R-:W-:Y:S01]  /*34f80*/  IADD3 R8, P6, R21, R18.reuse, RZ ;  /* 0x0000001215087210 */ /* 0x080fe20007fde0ff */
[----:B------:R-:W-:Y:S01]  /*34f90*/  IMAD R21, R22, 0x1f6, RZ ;  /* 0x000001f616157824 */ /* 0x000fe200078e02ff */
[----:B------:R-:W-:Y:S01]  /*34fa0*/  IADD3 R6, P5, R25, R18, RZ ;  /* 0x0000001219067210 */ /* 0x000fe20007fbe0ff */
[----:B------:R3:W-:Y:S01]  /*34fb0*/  STG.E.U16 desc[UR60][R2.64], R32 ;  /* 0x0000002002007986 */ /* 0x0007e2000c10153c */
[----:B------:R-:W-:-:S02]  /*34fc0*/  LEA.HI.X.SX32 R5, R157, R19, 0x1, P3 ;  /* 0x000000139d057211 */ /* 0x000fc400018f0eff */
[-C--:B------:R-:W-:Y:S02]  /*34fd0*/  LEA.HI.X.SX32 R7, R7, R19.reuse, 0x1, P5 ;  /* 0x0000001307077211 */ /* 0x080fe400028f0eff */
[----:B------:R-:W-:Y:S01]  /*34fe0*/  PRMT R24, R28, 0x7632, R24 ;  /* 0x000076321c187816 */ /* 0x000fe20000000018 */
[----:B-1----:R-:W-:Y:S01]  /*34ff0*/  IMAD R23, R23, 0x1f8, RZ ;  /* 0x000001f817177824 */ /* 0x002fe200078e02ff */
[-C--:B------:R-:W-:Y:S01]  /*35000*/  LEA.HI.X.SX32 R9, R199, R19.reuse, 0x1, P6 ;  /* 0x00000013c7097211 */ /* 0x080fe200030f0eff */
[----:B------:R4:W-:Y:S01]  /*35010*/  STG.E.U16 desc[UR60][R4.64], R28 ;  /* 0x0000001c04007986 */ /* 0x0009e2000c10153c */
[----:B---3--:R-:W-:Y:S01]  /*35020*/  IMAD R3, R15, 0xfb, RZ ;  /* 0x000000fb0f037824 */ /* 0x008fe200078e02ff */
[-C--:B------:R-:W-:Y:S01]  /*35030*/  IADD3 R2, P5, R21, R18.reuse, RZ ;  /* 0x0000001215027210 */ /* 0x080fe20007fbe0ff */
[----:B------:R-:W-:Y:S01]  /*35040*/  IMAD R15, R20, 0x1fa, RZ ;  /* 0x000001fa140f7824 */ /* 0x000fe200078e02ff */
[----:B------:R1:W-:Y:S02]  /*35050*/  STG.E.U16 desc[UR60][R6.64], R24 ;  /* 0x0000001806007986 */ /* 0x0003e4000c10153c */
[----:B------:R-:W-:Y:S01]  /*35060*/  LEA.HI.X.SX32 R3, R3, R19, 0x1, P5 ;  /* 0x0000001303037211 */ /* 0x000fe200028f0eff */
[----:B----4-:R-:W-:Y:S01]  /*35070*/  IMAD R5, R26, 0x1fc, RZ ;  /* 0x000001fc1a057824 */ /* 0x010fe200078e02ff */
[-C--:B------:R-:W-:Y:S01]  /*35080*/  IADD3 R4, P3, R23, R18.reuse, RZ ;  /* 0x0000001217047210 */ /* 0x080fe20007f7e0ff */
[----:B------:R3:W-:Y:S01]  /*35090*/  STG.E.U16 desc[UR60][R8.64], R29 ;  /* 0x0000001d08007986 */ /* 0x0007e2000c10153c */
[----:B-1----:R-:W-:Y:S01]  /*350a0*/  IADD3 R6, P5, R15, R18, RZ ;  /* 0x000000120f067210 */ /* 0x002fe20007fbe0ff */
[----:B------:R-:W-:-:S02]  /*350b0*/  IMAD R15, R10, 0x1fe, RZ ;  /* 0x000001fe0a0f7824 */ /* 0x000fc400078e02ff */
[----:B0-----:R-:W-:Y:S01]  /*350c0*/  IMAD R7, R17, 0xfd, RZ ;  /* 0x000000fd11077824 */ /* 0x001fe200078e02ff */
[----:B--2---:R-:W-:Y:S02]  /*350d0*/  LEA R17, R0, -R0, 0x8 ;  /* 0x8000000000117211 */ /* 0x004fe400078e40ff */
[----:B---3--:R-:W-:Y:S01]  /*350e0*/  PRMT R9, R29, 0x7632, R9 ;  /* 0x000076321d097816 */ /* 0x008fe20000000009 */
[----:B------:R-:W0:Y:S01]  /*350f0*/  LDC R0, c[0x0][0x27c] ;  /* 0x00009f00ff007b82 */ /* 0x000e220000000800 */
[-C--:B------:R-:W-:Y:S02]  /*35100*/  IADD3 R8, P6, R5, R18.reuse, RZ ;  /* 0x0000001205087210 */ /* 0x080fe40007fde0ff */
[-C--:B------:R-:W-:Y:S02]  /*35110*/  LEA.HI.X.SX32 R5, R111, R19.reuse, 0x1, P3 ;  /* 0x000000136f057211 */ /* 0x080fe400018f0eff */
[----:B------:R-:W-:Y:S01]  /*35120*/  IADD3 R18, P3, R15, R18, RZ ;  /* 0x000000120f127210 */ /* 0x000fe20007f7e0ff */
[----:B------:R1:W-:Y:S01]  /*35130*/  STG.E.U16 desc[UR60][R2.64], R9 ;  /* 0x0000000902007986 */ /* 0x0003e2000c10153c */
[----:B------:R-:W-:-:S02]  /*35140*/  LEA.HI.X.SX32 R7, R7, R19, 0x1, P5 ;  /* 0x0000001307077211 */ /* 0x000fc400028f0eff */
[----:B------:R-:W-:Y:S02]  /*35150*/  PRMT R20, R30, 0x7632, R20 ;  /* 0x000076321e147816 */ /* 0x000fe40000000014 */
[----:B------:R-:W-:Y:S01]  /*35160*/  PRMT R10, R31, 0x7632, R10 ;  /* 0x000076321f0a7816 */ /* 0x000fe2000000000a */
[----:B------:R-:W-:Y:S01]  /*35170*/  STG.E.U16 desc[UR60][R4.64], R30 ;  /* 0x0000001e04007986 */ /* 0x000fe2000c10153c */
[-C--:B-1----:R-:W-:Y:S02]  /*35180*/  LEA.HI.X.SX32 R9, R81, R19.reuse, 0x1, P6 ;  /* 0x0000001351097211 */ /* 0x082fe400030f0eff */
[----:B------:R-:W-:Y:S01]  /*35190*/  LEA.HI.X.SX32 R19, R17, R19, 0x1, P3 ;  /* 0x0000001311137211 */ /* 0x000fe200018f0eff */
[----:B------:R1:W-:Y:S04]  /*351a0*/  STG.E.U16 desc[UR60][R6.64], R20 ;  /* 0x0000001406007986 */ /* 0x0003e8000c10153c */
[----:B------:R-:W-:Y:S04]  /*351b0*/  STG.E.U16 desc[UR60][R8.64], R31 ;  /* 0x0000001f08007986 */ /* 0x000fe8000c10153c */
[----:B------:R-:W-:Y:S01]  /*351c0*/  STG.E.U16 desc[UR60][R18.64], R10 ;  /* 0x0000000a12007986 */ /* 0x000fe2000c10153c */
[----:B------:R-:W-:-:S02]  /*351d0*/  FSEL R3, R218, -INF , P1 ;  /* 0xff800000da037808 */ /* 0x000fc40000800000 */
[----:B------:R-:W-:Y:S01]  /*351e0*/  FSEL R222, R222, -INF , P0 ;  /* 0xff800000dede7808 */ /* 0x000fe20000000000 */
[----:B-1----:R-:W1:Y:S01]  /*351f0*/  LDC.64 R6, c[0x0][0x230] ;  /* 0x00008c00ff067b82 */ /* 0x002e620000000a00 */
[----:B------:R-:W-:Y:S02]  /*35200*/  FSEL R214, R214, -INF , P2 ;  /* 0xff800000d6d67808 */ /* 0x000fe40001000000 */
[----:B------:R-:W-:Y:S01]  /*35210*/  FSEL R15, R208, -INF , P4 ;  /* 0xff800000d00f7808 */ /* 0x000fe20002000000 */
[----:B------:R-:W-:Y:S01]  /*35220*/  FFMA R223, R3, 0.69314718246459960938, R14 ;  /* 0x3f31721803df7823 */ /* 0x000fe2000000000e */
[----:B------:R-:W-:-:S03]  /*35230*/  FFMA R222, R222, 0.69314718246459960938, R13 ;  /* 0x3f317218dede7823 */ /* 0x000fc6000000000d */
[----:B------:R-:W-:Y:S01]  /*35240*/  BAR.SYNC.DEFER_BLOCKING 0x0 ;  /* 0x0000000000007b1d */ /* 0x000fe20000010000 */
[----:B------:R-:W-:Y:S01]  /*35250*/  FFMA R14, R214, 0.69314718246459960938, R11 ;  /* 0x3f317218d60e7823 */ /* 0x000fe2000000000b */
[----:B------:R-:W-:-:S04]  /*35260*/  FFMA R15, R15, 0.69314718246459960938, R12 ;  /* 0x3f3172180f0f7823 */ /* 0x000fc8000000000c */
[----:B------:R-:W-:Y:S04]  /*35270*/  STS.64 [R16], R222 ;  /* 0x000000de10007388 */ /* 0x000fe80000000a00 */
[----:B------:R-:W-:Y:S01]  /*35280*/  STS.64 [R16+0x100], R14 ;  /* 0x0001000e10007388 */ /* 0x000fe20000000a00 */
[----:B------:R-:W-:Y:S01]  /*35290*/  BAR.SYNC.DEFER_BLOCKING 0x0 ;  /* 0x0000000000007b1d */ /* 0x000fe20000010000 */
[----:B0-----:R-:W-:-:S05]  /*352a0*/  IMAD R0, R244, R0, RZ ;  /* 0x00000000f4007224 */ /* 0x001fca00078e02ff */
[----:B------:R-:W0:Y:S01]  /*352b0*/  LDS R5, [R194] ;  /* 0x00000000c2057984 */ /* 0x000e220000000800 */
[C---:B------:R-:W-:Y:S02]  /*352c0*/  SHF.L.U32 R3, R0.reuse, 0x2, RZ ;  /* 0x0000000200037819 */ /* 0x040fe400000006ff */
[----:B------:R-:W-:Y:S01]  /*352d0*/  SHF.L.U32 R2, R243, 0x2, RZ ;  /* 0x00000002f3027819 */ /* 0x000fe200000006ff */
[----:B------:R-:W-:-:S03]  /*352e0*/  IMAD.HI R0, R0, 0x4, RZ ;  /* 0x0000000400007827 */ /* 0x000fc600078e02ff */
[----:B-1----:R-:W-:Y:S01]  /*352f0*/  IADD3 R2, P0, P1, R2, R6, R3 ;  /* 0x0000000602027210 */ /* 0x002fe2000791e003 */
[----:B------:R-:W-:-:S05]  /*35300*/  IMAD.HI R4, R243, 0x4, RZ ;  /* 0x00000004f3047827 */ /* 0x000fca00078e02ff */
[----:B------:R-:W-:-:S05]  /*35310*/  IADD3.X R3, R4, R7, R0, P0, P1 ;  /* 0x0000000704037210 */ /* 0x000fca00007e2400 */
[----:B0-----:R-:W-:Y:S01]  /*35320*/  STG.E desc[UR60][R2.64], R5 ;  /* 0x0000000502007986 */ /* 0x001fe2000c10193c */
[----:B------:R-:W-:Y:S05]  /*35330*/  EXIT ;  /* 0x000000000000794d */ /* 0x000fea0003800000 */
.L_x_2:
[----:B------:R-:W-:-:S00]  /*35340*/  BRA `(.L_x_2) ;  /* 0xfffffffc00fc7947 */ /* 0x000fc0000383ffff */
[----:B------:R-:W-:-:S00]  /*35350*/  NOP ;  /* 0x0000000000007918 */ /* 0x000fc00000000000 */
        /* <DEDUP_REMOVED lines=10> */
.L_x_3:


//--------------------- .nv.global.init           --------------------------
	.section	.nv.global.init,"aw",@progbits
.nv.global.init:
	.type		_$_str,@object
	.size		_$_str,(.L_0 - _$_str)
_$_str:
        /*0000*/ 	.byte	0x5f, 0x5f, 0x43, 0x55, 0x44, 0x41, 0x5f, 0x46, 0x54, 0x5a, 0x00
.L_0:


//--------------------- .nv.shared.attn_fwd       --------------------------
	.section	.nv.shared.attn_fwd,"aw",@nobits
	.sectionflags	@""
	.align	16
	.zero		1024


//--------------------- .nv.shared.reserved.0     --------------------------
	.section	.nv.shared.reserved.0,"aw",@nobits
	.weak		__nv_reservedSMEM_offset_0_alias
	.size		__nv_reservedSMEM_offset_0_alias, 0, 0
	.other		__nv_reservedSMEM_offset_0_alias,@"STO_CUDA_RESERVED_SHARED STV_DEFAULT"
__nv_reservedSMEM_offset_0_alias:
	.zero		0


//--------------------- .nv.constant0.attn_fwd    --------------------------
	.section	.nv.constant0.attn_fwd,"a",@progbits
	.sectionflags	@""
	.align	4
.nv.constant0.attn_fwd:
	.zero		664


//--------------------- SYMBOLS --------------------------

	.type		.nv.reservedSmem.offset0,@object
	.size		.nv.reservedSmem.offset0,0x4
